//
// Generated by NVIDIA NVVM Compiler
//
// Compiler Build ID: CL-36424714
// Cuda compilation tools, release 13.0, V13.0.88
// Based on NVVM 20.0.0
//

.version 9.0
.target sm_100
.address_size 64

	// .globl	_Z9kernelenkPcPj
.extern .func  (.param .b32 func_retval0) vprintf
(
	.param .b64 vprintf_param_0,
	.param .b64 vprintf_param_1
)
;
// _ZZ9kernelenkPcPjE2sm has been demoted
// _ZZ9kernelenkPcPjE2sk has been demoted
// _ZZ9kernelenkPcPjE8smulbuff has been demoted
// _ZZ9kernelenkPcPjE4sres has been demoted
// _ZZ9kernelenkPcPjE2sp_$_0 has been demoted
// _ZZ9kernelenkPcPjE2sg_$_0 has been demoted
// _ZZ9kernelenkPcPjE2sy_$_0 has been demoted
// _ZZ9kernelenkPcPjE1s has been demoted
.global .align 1 .b8 $str[15] = {114, 101, 115, 32, 97, 100, 108, 97, 97, 104, 32, 37, 117, 10};

.visible .entry _Z9kernelenkPcPj(
	.param .u64 .ptr .align 1 _Z9kernelenkPcPj_param_0,
	.param .u64 .ptr .align 1 _Z9kernelenkPcPj_param_1
)
{
	.local .align 8 .b8 	__local_depot0[8];
	.reg .b64 	%SP;
	.reg .b64 	%SPL;
	.reg .pred 	%p<1001>;
	.reg .b16 	%rs<533>;
	.reg .b32 	%r<3101>;
	.reg .b64 	%rd<710>;
	// demoted variable
	.shared .align 8 .b8 _ZZ9kernelenkPcPjE2sm[2048];
	// demoted variable
	.shared .align 8 .b8 _ZZ9kernelenkPcPjE2sk[2048];
	// demoted variable
	.shared .align 8 .b8 _ZZ9kernelenkPcPjE8smulbuff[2048];
	// demoted variable
	.shared .align 8 .b8 _ZZ9kernelenkPcPjE4sres[4096];
	// demoted variable
	.shared .align 8 .u8 _ZZ9kernelenkPcPjE2sp_$_0;
	// demoted variable
	.shared .align 8 .u8 _ZZ9kernelenkPcPjE2sg_$_0;
	// demoted variable
	.shared .align 8 .u8 _ZZ9kernelenkPcPjE2sy_$_0;
	// demoted variable
	.shared .align 4 .b8 _ZZ9kernelenkPcPjE1s[9600];
	mov.u64 	%SPL, __local_depot0;
	cvta.local.u64 	%SP, %SPL;
	ld.param.u64 	%rd114, [_Z9kernelenkPcPj_param_0];
	ld.param.u64 	%rd115, [_Z9kernelenkPcPj_param_1];
	cvta.to.global.u64 	%rd1, %rd115;
	cvta.to.global.u64 	%rd116, %rd114;
	mov.u32 	%r769, %tid.x;
	mov.u32 	%r770, %ctaid.x;
	mov.u32 	%r771, %ntid.x;
	mad.lo.s32 	%r1, %r770, %r771, %r769;
	ld.global.u8 	%rs219, [%rd116];
	st.shared.u8 	[_ZZ9kernelenkPcPjE2sp_$_0], %rs219;
	st.shared.u8 	[_ZZ9kernelenkPcPjE2sg_$_0], %rs219;
	st.shared.u8 	[_ZZ9kernelenkPcPjE2sy_$_0], %rs219;
	shl.b32 	%r772, %r769, 4;
	mov.u32 	%r773, _ZZ9kernelenkPcPjE2sm;
	add.s32 	%r2, %r773, %r772;
	st.shared.u8 	[%r2], %rs219;
	mov.u32 	%r774, _ZZ9kernelenkPcPjE2sk;
	add.s32 	%r3, %r774, %r772;
	st.shared.u8 	[%r3], %rs219;
	ld.global.u32 	%r775, [%rd1];
	st.shared.u32 	[_ZZ9kernelenkPcPjE1s+3584], %r775;
	mov.u32 	%r776, _ZZ9kernelenkPcPjE1s;
	ld.global.u32 	%r777, [%rd1+4];
	st.shared.u32 	[_ZZ9kernelenkPcPjE1s+3588], %r777;
	ld.global.u32 	%r778, [%rd1+8];
	st.shared.u32 	[_ZZ9kernelenkPcPjE1s+3592], %r778;
	mul.wide.s32 	%rd117, %r1, 4;
	add.s64 	%rd118, %rd1, %rd117;
	ld.global.u32 	%r779, [%rd118+12];
	shl.b32 	%r780, %r769, 3;
	add.s32 	%r781, %r776, %r780;
	st.shared.u32 	[%r781+3596], %r779;
	ld.global.u32 	%r782, [%rd118+10252];
	st.shared.u32 	[%r781+4108], %r782;
	shl.b32 	%r783, %r769, 1;
	mul.wide.u32 	%rd119, %r783, 4;
	cvt.u64.u32 	%rd120, %r776;
	cvta.shared.u64 	%rd121, %rd120;
	add.s64 	%rd122, %rd121, %rd119;
	add.s64 	%rd123, %rd122, 3596;
	st.shared.u64 	[%r2+8], %rd123;
	add.s64 	%rd124, %rd122, 4108;
	st.shared.u64 	[%r3+8], %rd124;
	mul.wide.u32 	%rd125, %r780, 4;
	add.s64 	%rd126, %rd121, %rd125;
	shl.b32 	%r784, %r769, 5;
	mov.u32 	%r785, _ZZ9kernelenkPcPjE4sres;
	add.s32 	%r786, %r785, %r784;
	add.s32 	%r4, %r786, 8;
	st.shared.u64 	[%r786+8], %rd126;
	add.s64 	%rd127, %rd126, 16;
	st.shared.u64 	[%r786+24], %rd127;
	shl.b32 	%r5, %r769, 2;
	mul.wide.u32 	%rd128, %r5, 4;
	add.s64 	%rd129, %rd121, %rd128;
	add.s64 	%rd130, %rd129, 2048;
	mov.u32 	%r787, _ZZ9kernelenkPcPjE8smulbuff;
	add.s32 	%r788, %r787, %r772;
	add.s32 	%r6, %r788, 8;
	st.shared.u64 	[%r788+8], %rd130;
	bar.sync 	0;
	add.s32 	%r789, %r776, %r5;
	add.s32 	%r7, %r789, 3072;
	mov.b16 	%rs220, 1;
	st.shared.u8 	[%r786], %rs220;
	ld.shared.u64 	%rd131, [%r786+8];
	mov.b32 	%r790, 1;
	st.u32 	[%rd131], %r790;
	ld.shared.u64 	%rd132, [%r3+8];
	ld.shared.s8 	%rs221, [%r3];
	cvt.s32.s16 	%r791, %rs221;
	mul.wide.s32 	%rd133, %r791, 4;
	add.s64 	%rd134, %rd132, %rd133;
	ld.u32 	%r792, [%rd134+-4];
	setp.eq.s32 	%p186, %r792, 0;
	clz.b32 	%r793, %r792;
	cvt.u16.u32 	%rs222, %r793;
	sub.s16 	%rs223, 32, %rs222;
	selp.b16 	%rs224, 0, %rs223, %p186;
	shl.b16 	%rs225, %rs221, 5;
	add.s16 	%rs226, %rs225, %rs224;
	add.s16 	%rs454, %rs226, -32;
	setp.lt.s16 	%p187, %rs454, 1;
	@%p187 bra 	$L__BB0_221;
	ld.shared.u8 	%rs469, [%r4+-8];
$L__BB0_2:
	mov.u16 	%rs4, %rs454;
	and.b16  	%rs227, %rs469, 255;
	setp.ne.s16 	%p188, %rs227, 0;
	@%p188 bra 	$L__BB0_4;
	mov.b16 	%rs460, 0;
	st.shared.u8 	[%r6+-8], %rs460;
	bra.uni 	$L__BB0_24;
$L__BB0_4:
	shl.b16 	%rs5, %rs469, 1;
	cvt.s16.s8 	%rs228, %rs5;
	st.shared.u8 	[%r6+-8], %rs5;
	setp.lt.s16 	%p189, %rs228, 1;
	@%p189 bra 	$L__BB0_10;
	and.b16  	%rs230, %rs5, 255;
	setp.lt.u16 	%p190, %rs230, 4;
	mov.b16 	%rs455, 0;
	@%p190 bra 	$L__BB0_8;
	and.b16  	%rs455, %rs5, 124;
	mov.b16 	%rs456, 0;
$L__BB0_7:
	ld.shared.u64 	%rd135, [%r6];
	cvt.u32.u16 	%r794, %rs456;
	and.b32  	%r795, %r794, 255;
	mul.wide.u32 	%rd136, %r795, 4;
	add.s64 	%rd137, %rd135, %rd136;
	mov.b32 	%r796, 0;
	st.u32 	[%rd137], %r796;
	ld.shared.u64 	%rd138, [%r6];
	add.s64 	%rd139, %rd138, %rd136;
	st.u32 	[%rd139+4], %r796;
	ld.shared.u64 	%rd140, [%r6];
	add.s64 	%rd141, %rd140, %rd136;
	st.u32 	[%rd141+8], %r796;
	ld.shared.u64 	%rd142, [%r6];
	add.s64 	%rd143, %rd142, %rd136;
	st.u32 	[%rd143+12], %r796;
	add.s16 	%rs456, %rs456, 4;
	and.b16  	%rs232, %rs456, 255;
	setp.eq.s16 	%p191, %rs232, %rs455;
	@%p191 bra 	$L__BB0_8;
	bra.uni 	$L__BB0_7;
$L__BB0_8:
	and.b16  	%rs233, %rs469, 1;
	setp.eq.b16 	%p192, %rs233, 1;
	not.pred 	%p193, %p192;
	@%p193 bra 	$L__BB0_10;
	ld.shared.u64 	%rd144, [%r6];
	cvt.u32.u16 	%r797, %rs455;
	mul.wide.u32 	%rd145, %r797, 4;
	add.s64 	%rd146, %rd144, %rd145;
	mov.b32 	%r798, 0;
	st.u32 	[%rd146], %r798;
	ld.shared.u64 	%rd147, [%r6];
	add.s64 	%rd148, %rd147, %rd145;
	st.u32 	[%rd148+4], %r798;
$L__BB0_10:
	cvt.s16.s8 	%rs234, %rs469;
	setp.lt.s16 	%p194, %rs234, 1;
	@%p194 bra 	$L__BB0_22;
	and.b16  	%rs8, %rs469, 3;
	and.b16  	%rs9, %rs469, 124;
	mov.b16 	%rs457, 0;
$L__BB0_12:
	ld.shared.u64 	%rd149, [%r4];
	cvt.u64.u16 	%rd150, %rs457;
	and.b64  	%rd2, %rd150, 255;
	cvt.u32.u16 	%r799, %rs457;
	and.b32  	%r800, %r799, 255;
	mul.wide.u32 	%rd151, %r800, 4;
	add.s64 	%rd152, %rd149, %rd151;
	ld.u32 	%r8, [%rd152];
	setp.eq.s32 	%p195, %r8, 0;
	@%p195 bra 	$L__BB0_21;
	setp.lt.u16 	%p196, %rs227, 4;
	mov.b16 	%rs459, 0;
	mov.b32 	%r2830, 0;
	@%p196 bra 	$L__BB0_16;
	mov.b16 	%rs458, 0;
	mov.b32 	%r2830, 0;
$L__BB0_15:
	ld.shared.u64 	%rd153, [%r4];
	cvt.u32.u16 	%r803, %rs458;
	and.b32  	%r804, %r803, 255;
	mul.wide.u32 	%rd154, %r804, 4;
	add.s64 	%rd155, %rd153, %rd154;
	ld.u32 	%r805, [%rd155];
	ld.shared.u64 	%rd156, [%r6];
	add.s16 	%rs239, %rs458, %rs457;
	cvt.u32.u16 	%r806, %rs239;
	and.b32  	%r807, %r806, 255;
	mul.wide.u32 	%rd157, %r807, 4;
	add.s64 	%rd158, %rd156, %rd157;
	ld.u32 	%r808, [%rd158];
	mad.lo.s32 	%r809, %r805, %r8, %r808;
	add.s32 	%r811, %r809, %r2830;
	setp.eq.s32 	%p197, %r811, -1;
	selp.b32 	%r812, 0, %r811, %p197;
	st.u32 	[%rd158], %r812;
	selp.u32 	%r813, 1, 0, %p197;
	ld.shared.u64 	%rd159, [%r4];
	add.s64 	%rd160, %rd159, %rd154;
	ld.u32 	%r814, [%rd160+4];
	ld.shared.u64 	%rd161, [%r6];
	add.s64 	%rd162, %rd161, %rd157;
	ld.u32 	%r815, [%rd162+4];
	mad.lo.s32 	%r816, %r814, %r8, %r815;
	add.s32 	%r818, %r816, %r813;
	setp.eq.s32 	%p198, %r818, -1;
	selp.b32 	%r819, 0, %r818, %p198;
	st.u32 	[%rd162+4], %r819;
	selp.u32 	%r820, 1, 0, %p198;
	ld.shared.u64 	%rd163, [%r4];
	add.s64 	%rd164, %rd163, %rd154;
	ld.u32 	%r821, [%rd164+8];
	ld.shared.u64 	%rd165, [%r6];
	add.s64 	%rd166, %rd165, %rd157;
	ld.u32 	%r822, [%rd166+8];
	mad.lo.s32 	%r823, %r821, %r8, %r822;
	add.s32 	%r825, %r823, %r820;
	setp.eq.s32 	%p199, %r825, -1;
	selp.b32 	%r826, 0, %r825, %p199;
	st.u32 	[%rd166+8], %r826;
	selp.u32 	%r827, 1, 0, %p199;
	ld.shared.u64 	%rd167, [%r4];
	add.s64 	%rd168, %rd167, %rd154;
	ld.u32 	%r828, [%rd168+12];
	ld.shared.u64 	%rd169, [%r6];
	add.s64 	%rd170, %rd169, %rd157;
	ld.u32 	%r829, [%rd170+12];
	mad.lo.s32 	%r830, %r828, %r8, %r829;
	add.s32 	%r832, %r830, %r827;
	setp.eq.s32 	%p200, %r832, -1;
	selp.b32 	%r833, 0, %r832, %p200;
	st.u32 	[%rd170+12], %r833;
	selp.u32 	%r2830, 1, 0, %p200;
	add.s16 	%rs458, %rs458, 4;
	and.b16  	%rs240, %rs458, 255;
	setp.ne.s16 	%p201, %rs240, %rs9;
	mov.u16 	%rs459, %rs9;
	@%p201 bra 	$L__BB0_15;
$L__BB0_16:
	setp.eq.s16 	%p202, %rs8, 0;
	ld.shared.u64 	%rd692, [%r6];
	@%p202 bra 	$L__BB0_20;
	setp.eq.s16 	%p203, %rs8, 1;
	ld.shared.u64 	%rd171, [%r4];
	cvt.u64.u16 	%rd4, %rs459;
	cvt.u32.u16 	%r834, %rs459;
	mul.wide.u32 	%rd172, %r834, 4;
	add.s64 	%rd173, %rd171, %rd172;
	ld.u32 	%r835, [%rd173];
	add.s16 	%rs241, %rs459, %rs457;
	cvt.u32.u16 	%r836, %rs241;
	and.b32  	%r837, %r836, 255;
	mul.wide.u32 	%rd174, %r837, 4;
	add.s64 	%rd175, %rd692, %rd174;
	ld.u32 	%r838, [%rd175];
	mad.lo.s32 	%r839, %r835, %r8, %r838;
	add.s32 	%r12, %r839, %r2830;
	setp.eq.s32 	%p204, %r12, -1;
	selp.b32 	%r841, 0, %r12, %p204;
	st.u32 	[%rd175], %r841;
	ld.shared.u64 	%rd692, [%r6];
	@%p203 bra 	$L__BB0_20;
	setp.eq.s16 	%p206, %rs8, 2;
	selp.u32 	%r842, 1, 0, %p204;
	ld.shared.u64 	%rd176, [%r4];
	shl.b64 	%rd177, %rd4, 2;
	add.s64 	%rd178, %rd176, %rd177;
	ld.u32 	%r843, [%rd178+4];
	add.s64 	%rd6, %rd4, %rd2;
	shl.b64 	%rd179, %rd6, 2;
	add.s64 	%rd180, %rd692, %rd179;
	ld.u32 	%r844, [%rd180+4];
	mad.lo.s32 	%r845, %r843, %r8, %r844;
	add.s32 	%r13, %r845, %r842;
	setp.eq.s32 	%p207, %r13, -1;
	selp.b32 	%r847, 0, %r13, %p207;
	st.u32 	[%rd180+4], %r847;
	ld.shared.u64 	%rd692, [%r6];
	@%p206 bra 	$L__BB0_20;
	selp.u32 	%r848, 1, 0, %p207;
	ld.shared.u64 	%rd181, [%r4];
	add.s64 	%rd183, %rd181, %rd177;
	ld.u32 	%r849, [%rd183+8];
	add.s64 	%rd185, %rd692, %rd179;
	ld.u32 	%r850, [%rd185+8];
	mad.lo.s32 	%r851, %r849, %r8, %r850;
	add.s32 	%r853, %r851, %r848;
	setp.eq.s32 	%p209, %r853, -1;
	selp.b32 	%r854, 0, %r853, %p209;
	st.u32 	[%rd185+8], %r854;
	ld.shared.u64 	%rd692, [%r6];
$L__BB0_20:
	add.s16 	%rs242, %rs457, %rs469;
	cvt.u32.u16 	%r855, %rs242;
	and.b32  	%r856, %r855, 255;
	mul.wide.u32 	%rd186, %r856, 4;
	add.s64 	%rd187, %rd692, %rd186;
	mov.b32 	%r857, 0;
	st.u32 	[%rd187], %r857;
$L__BB0_21:
	add.s16 	%rs243, %rs457, 1;
	cvt.s16.s8 	%rs457, %rs243;
	setp.lt.s16 	%p210, %rs457, %rs234;
	@%p210 bra 	$L__BB0_12;
$L__BB0_22:
	ld.shared.u64 	%rd188, [%r6];
	ld.shared.u8 	%rs460, [%r6+-8];
	cvt.u32.u16 	%r858, %rs460;
	cvt.s32.s8 	%r859, %r858;
	mul.wide.s32 	%rd189, %r859, 4;
	add.s64 	%rd190, %rd188, %rd189;
	ld.u32 	%r860, [%rd190+-4];
	setp.ne.s32 	%p211, %r860, 0;
	@%p211 bra 	$L__BB0_24;
	add.s16 	%rs460, %rs460, -1;
	st.shared.u8 	[%r6+-8], %rs460;
$L__BB0_24:
	st.shared.u8 	[%r4+-8], %rs460;
	cvt.s16.s8 	%rs246, %rs460;
	setp.lt.s16 	%p212, %rs246, 1;
	mov.u16 	%rs469, %rs460;
	@%p212 bra 	$L__BB0_28;
	mov.b16 	%rs461, 0;
$L__BB0_26:
	ld.shared.u64 	%rd191, [%r6];
	cvt.u32.u16 	%r861, %rs461;
	and.b32  	%r862, %r861, 255;
	mul.wide.u32 	%rd192, %r862, 4;
	add.s64 	%rd193, %rd191, %rd192;
	ld.u32 	%r863, [%rd193];
	ld.shared.u64 	%rd194, [%r4];
	add.s64 	%rd195, %rd194, %rd192;
	st.u32 	[%rd195], %r863;
	add.s16 	%rs248, %rs461, 1;
	cvt.s16.s8 	%rs461, %rs248;
	ld.shared.s8 	%rs469, [%r4+-8];
	setp.lt.s16 	%p213, %rs461, %rs469;
	@%p213 bra 	$L__BB0_26;
	ld.shared.u8 	%rs460, [%r6+-8];
$L__BB0_28:
	ld.shared.s8 	%rs26, [_ZZ9kernelenkPcPjE2sp_$_0];
	cvt.s16.s8 	%rs249, %rs460;
	setp.lt.s16 	%p214, %rs249, %rs26;
	@%p214 bra 	$L__BB0_80;
	ld.shared.u64 	%rd196, [%r4];
	cvt.u32.u16 	%r864, %rs469;
	cvt.s32.s8 	%r865, %r864;
	mul.wide.s32 	%rd197, %r865, 4;
	add.s64 	%rd198, %rd196, %rd197;
	mov.b32 	%r866, 0;
	st.u32 	[%rd198], %r866;
	ld.shared.u8 	%rs250, [%r4+-8];
	add.s16 	%rs469, %rs250, 1;
	st.shared.u8 	[%r4+-8], %rs469;
	sub.s16 	%rs251, %rs460, %rs26;
	add.s16 	%rs252, %rs251, 1;
	cvt.s16.s8 	%rs465, %rs252;
	setp.lt.s16 	%p215, %rs465, 1;
	setp.lt.s16 	%p216, %rs26, 0;
	or.pred  	%p217, %p215, %p216;
	@%p217 bra 	$L__BB0_76;
	cvt.u32.u16 	%r867, %rs251;
	and.b32  	%r2831, %r867, 255;
	add.s16 	%rs254, %rs26, 1;
	cvt.u32.u16 	%r868, %rs254;
	and.b16  	%rs29, %rs254, 3;
	cvt.u32.u16 	%r869, %rs29;
	add.s32 	%r15, %r869, -1;
	and.b16  	%rs255, %rs254, 7;
	and.b32  	%r16, %r868, 3;
	and.b32  	%r17, %r868, 252;
	and.b32  	%r18, %r869, 1;
	and.b32  	%r19, %r868, 7;
	and.b32  	%r20, %r868, 248;
	add.s16 	%rs30, %rs255, -1;
$L__BB0_31:
	mov.b32 	%r2832, 32;
$L__BB0_32:
	add.s32 	%r24, %r2832, -1;
	ld.shared.u64 	%rd11, [%r4];
	setp.ne.s32 	%p218, %r24, 0;
	sub.s32 	%r25, 33, %r2832;
	ld.shared.u8 	%r27, [_ZZ9kernelenkPcPjE2sp_$_0];
	@%p218 bra 	$L__BB0_83;
	setp.lt.u16 	%p254, %rs26, 7;
	mov.pred 	%p942, 0;
	mov.b32 	%r2851, 0;
	mov.u32 	%r2870, %r2831;
	@%p254 bra 	$L__BB0_52;
	mov.pred 	%p942, 0;
	mov.b32 	%r2833, 0;
	mov.u32 	%r2870, %r2831;
$L__BB0_35:
	.pragma "nounroll";
	mul.wide.u32 	%rd203, %r2870, 4;
	add.s64 	%rd12, %rd11, %rd203;
	ld.u32 	%r30, [%rd12];
	setp.eq.s32 	%p256, %r2833, %r27;
	shl.b32 	%r983, %r2833, 2;
	mov.u32 	%r984, _ZZ9kernelenkPcPjE1s;
	add.s32 	%r985, %r984, %r983;
	add.s32 	%r31, %r985, 3584;
	mov.b32 	%r2835, 0;
	@%p256 bra 	$L__BB0_37;
	ld.shared.u32 	%r2835, [%r31];
$L__BB0_37:
	sub.s32 	%r987, %r30, %r2835;
	setp.lt.u32 	%p257, %r30, %r2835;
	add.s32 	%r988, %r987, -1;
	setp.ge.u32 	%p258, %r988, %r30;
	selp.s32 	%r989, -1, 0, %p942;
	add.s32 	%r990, %r987, %r989;
	selp.u32 	%r991, -1, 0, %p257;
	selp.u32 	%r992, -1, 0, %p258;
	selp.b32 	%r993, %r992, %r991, %p942;
	and.b32  	%r994, %r993, 1;
	setp.eq.b32 	%p2, %r994, 1;
	shl.b32 	%r995, %r2870, 2;
	add.s32 	%r34, %r7, %r995;
	st.shared.u32 	[%r34], %r990;
	add.s32 	%r996, %r2833, 1;
	ld.u32 	%r35, [%rd12+4];
	setp.eq.s32 	%p259, %r996, %r27;
	mov.b32 	%r2836, 0;
	@%p259 bra 	$L__BB0_39;
	ld.shared.u32 	%r2836, [%r31+4];
$L__BB0_39:
	sub.s32 	%r998, %r35, %r2836;
	setp.lt.u32 	%p260, %r35, %r2836;
	add.s32 	%r999, %r998, -1;
	setp.ge.u32 	%p261, %r999, %r35;
	selp.s32 	%r1000, -1, 0, %p2;
	add.s32 	%r1001, %r998, %r1000;
	selp.u32 	%r1002, -1, 0, %p260;
	selp.u32 	%r1003, -1, 0, %p261;
	selp.b32 	%r1004, %r1003, %r1002, %p2;
	and.b32  	%r1005, %r1004, 1;
	setp.eq.b32 	%p3, %r1005, 1;
	st.shared.u32 	[%r34+4], %r1001;
	add.s32 	%r1006, %r2833, 2;
	ld.u32 	%r38, [%rd12+8];
	setp.eq.s32 	%p262, %r1006, %r27;
	mov.b32 	%r2837, 0;
	@%p262 bra 	$L__BB0_41;
	ld.shared.u32 	%r2837, [%r31+8];
$L__BB0_41:
	sub.s32 	%r1008, %r38, %r2837;
	setp.lt.u32 	%p263, %r38, %r2837;
	add.s32 	%r1009, %r1008, -1;
	setp.ge.u32 	%p264, %r1009, %r38;
	selp.s32 	%r1010, -1, 0, %p3;
	add.s32 	%r1011, %r1008, %r1010;
	selp.u32 	%r1012, -1, 0, %p263;
	selp.u32 	%r1013, -1, 0, %p264;
	selp.b32 	%r1014, %r1013, %r1012, %p3;
	and.b32  	%r1015, %r1014, 1;
	setp.eq.b32 	%p4, %r1015, 1;
	st.shared.u32 	[%r34+8], %r1011;
	add.s32 	%r1016, %r2833, 3;
	ld.u32 	%r41, [%rd12+12];
	setp.eq.s32 	%p265, %r1016, %r27;
	mov.b32 	%r2838, 0;
	@%p265 bra 	$L__BB0_43;
	ld.shared.u32 	%r2838, [%r31+12];
$L__BB0_43:
	sub.s32 	%r1018, %r41, %r2838;
	setp.lt.u32 	%p266, %r41, %r2838;
	add.s32 	%r1019, %r1018, -1;
	setp.ge.u32 	%p267, %r1019, %r41;
	selp.s32 	%r1020, -1, 0, %p4;
	add.s32 	%r1021, %r1018, %r1020;
	selp.u32 	%r1022, -1, 0, %p266;
	selp.u32 	%r1023, -1, 0, %p267;
	selp.b32 	%r1024, %r1023, %r1022, %p4;
	and.b32  	%r1025, %r1024, 1;
	setp.eq.b32 	%p5, %r1025, 1;
	st.shared.u32 	[%r34+12], %r1021;
	add.s32 	%r1026, %r2833, 4;
	ld.u32 	%r44, [%rd12+16];
	setp.eq.s32 	%p268, %r1026, %r27;
	mov.b32 	%r2839, 0;
	@%p268 bra 	$L__BB0_45;
	ld.shared.u32 	%r2839, [%r31+16];
$L__BB0_45:
	sub.s32 	%r1028, %r44, %r2839;
	setp.lt.u32 	%p269, %r44, %r2839;
	add.s32 	%r1029, %r1028, -1;
	setp.ge.u32 	%p270, %r1029, %r44;
	selp.s32 	%r1030, -1, 0, %p5;
	add.s32 	%r1031, %r1028, %r1030;
	selp.u32 	%r1032, -1, 0, %p269;
	selp.u32 	%r1033, -1, 0, %p270;
	selp.b32 	%r1034, %r1033, %r1032, %p5;
	and.b32  	%r1035, %r1034, 1;
	setp.eq.b32 	%p6, %r1035, 1;
	st.shared.u32 	[%r34+16], %r1031;
	add.s32 	%r1036, %r2833, 5;
	ld.u32 	%r47, [%rd12+20];
	setp.eq.s32 	%p271, %r1036, %r27;
	mov.b32 	%r2840, 0;
	@%p271 bra 	$L__BB0_47;
	ld.shared.u32 	%r2840, [%r31+20];
$L__BB0_47:
	sub.s32 	%r1038, %r47, %r2840;
	setp.lt.u32 	%p272, %r47, %r2840;
	add.s32 	%r1039, %r1038, -1;
	setp.ge.u32 	%p273, %r1039, %r47;
	selp.s32 	%r1040, -1, 0, %p6;
	add.s32 	%r1041, %r1038, %r1040;
	selp.u32 	%r1042, -1, 0, %p272;
	selp.u32 	%r1043, -1, 0, %p273;
	selp.b32 	%r1044, %r1043, %r1042, %p6;
	and.b32  	%r1045, %r1044, 1;
	setp.eq.b32 	%p7, %r1045, 1;
	st.shared.u32 	[%r34+20], %r1041;
	add.s32 	%r1046, %r2833, 6;
	ld.u32 	%r50, [%rd12+24];
	setp.eq.s32 	%p274, %r1046, %r27;
	mov.b32 	%r2841, 0;
	@%p274 bra 	$L__BB0_49;
	ld.shared.u32 	%r2841, [%r31+24];
$L__BB0_49:
	sub.s32 	%r1048, %r50, %r2841;
	setp.lt.u32 	%p275, %r50, %r2841;
	add.s32 	%r1049, %r1048, -1;
	setp.ge.u32 	%p276, %r1049, %r50;
	selp.s32 	%r1050, -1, 0, %p7;
	add.s32 	%r1051, %r1048, %r1050;
	selp.u32 	%r1052, -1, 0, %p275;
	selp.u32 	%r1053, -1, 0, %p276;
	selp.b32 	%r1054, %r1053, %r1052, %p7;
	and.b32  	%r1055, %r1054, 1;
	setp.eq.b32 	%p8, %r1055, 1;
	st.shared.u32 	[%r34+24], %r1051;
	add.s32 	%r1056, %r2833, 7;
	ld.u32 	%r53, [%rd12+28];
	setp.eq.s32 	%p277, %r1056, %r27;
	mov.b32 	%r2842, 0;
	@%p277 bra 	$L__BB0_51;
	ld.shared.u32 	%r2842, [%r31+28];
$L__BB0_51:
	sub.s32 	%r1057, %r53, %r2842;
	setp.lt.u32 	%p278, %r53, %r2842;
	add.s32 	%r1058, %r1057, -1;
	setp.ge.u32 	%p279, %r1058, %r53;
	selp.s32 	%r1059, -1, 0, %p8;
	add.s32 	%r1060, %r1057, %r1059;
	selp.u32 	%r1061, -1, 0, %p278;
	selp.u32 	%r1062, -1, 0, %p279;
	selp.b32 	%r1063, %r1062, %r1061, %p8;
	and.b32  	%r1064, %r1063, 1;
	setp.eq.b32 	%p942, %r1064, 1;
	st.shared.u32 	[%r34+28], %r1060;
	add.s32 	%r2833, %r2833, 8;
	add.s32 	%r2870, %r2870, 8;
	setp.ne.s32 	%p280, %r2833, %r20;
	mov.u32 	%r2851, %r20;
	@%p280 bra 	$L__BB0_35;
$L__BB0_52:
	setp.eq.s32 	%p281, %r19, 0;
	@%p281 bra 	$L__BB0_111;
	setp.lt.u16 	%p283, %rs30, 3;
	@%p283 bra 	$L__BB0_63;
	mul.wide.u32 	%rd204, %r2870, 4;
	add.s64 	%rd13, %rd11, %rd204;
	ld.u32 	%r61, [%rd13];
	setp.eq.s32 	%p284, %r2851, %r27;
	shl.b32 	%r1067, %r2851, 2;
	mov.u32 	%r1068, _ZZ9kernelenkPcPjE1s;
	add.s32 	%r1069, %r1068, %r1067;
	add.s32 	%r62, %r1069, 3584;
	mov.b32 	%r2846, 0;
	@%p284 bra 	$L__BB0_56;
	ld.shared.u32 	%r2846, [%r62];
$L__BB0_56:
	sub.s32 	%r1071, %r61, %r2846;
	setp.lt.u32 	%p285, %r61, %r2846;
	add.s32 	%r1072, %r1071, -1;
	setp.ge.u32 	%p286, %r1072, %r61;
	selp.s32 	%r1073, -1, 0, %p942;
	add.s32 	%r1074, %r1071, %r1073;
	selp.u32 	%r1075, -1, 0, %p285;
	selp.u32 	%r1076, -1, 0, %p286;
	selp.b32 	%r1077, %r1076, %r1075, %p942;
	and.b32  	%r1078, %r1077, 1;
	setp.eq.b32 	%p12, %r1078, 1;
	shl.b32 	%r1079, %r2870, 2;
	add.s32 	%r65, %r7, %r1079;
	st.shared.u32 	[%r65], %r1074;
	add.s32 	%r1080, %r2851, 1;
	ld.u32 	%r66, [%rd13+4];
	setp.eq.s32 	%p287, %r1080, %r27;
	mov.b32 	%r2847, 0;
	@%p287 bra 	$L__BB0_58;
	ld.shared.u32 	%r2847, [%r62+4];
$L__BB0_58:
	sub.s32 	%r1082, %r66, %r2847;
	setp.lt.u32 	%p288, %r66, %r2847;
	add.s32 	%r1083, %r1082, -1;
	setp.ge.u32 	%p289, %r1083, %r66;
	selp.s32 	%r1084, -1, 0, %p12;
	add.s32 	%r1085, %r1082, %r1084;
	selp.u32 	%r1086, -1, 0, %p288;
	selp.u32 	%r1087, -1, 0, %p289;
	selp.b32 	%r1088, %r1087, %r1086, %p12;
	and.b32  	%r1089, %r1088, 1;
	setp.eq.b32 	%p13, %r1089, 1;
	st.shared.u32 	[%r65+4], %r1085;
	add.s32 	%r1090, %r2851, 2;
	ld.u32 	%r69, [%rd13+8];
	setp.eq.s32 	%p290, %r1090, %r27;
	mov.b32 	%r2848, 0;
	@%p290 bra 	$L__BB0_60;
	ld.shared.u32 	%r2848, [%r62+8];
$L__BB0_60:
	sub.s32 	%r1092, %r69, %r2848;
	setp.lt.u32 	%p291, %r69, %r2848;
	add.s32 	%r1093, %r1092, -1;
	setp.ge.u32 	%p292, %r1093, %r69;
	selp.s32 	%r1094, -1, 0, %p13;
	add.s32 	%r1095, %r1092, %r1094;
	selp.u32 	%r1096, -1, 0, %p291;
	selp.u32 	%r1097, -1, 0, %p292;
	selp.b32 	%r1098, %r1097, %r1096, %p13;
	and.b32  	%r1099, %r1098, 1;
	setp.eq.b32 	%p14, %r1099, 1;
	st.shared.u32 	[%r65+8], %r1095;
	add.s32 	%r1100, %r2851, 3;
	ld.u32 	%r72, [%rd13+12];
	setp.eq.s32 	%p293, %r1100, %r27;
	mov.b32 	%r2849, 0;
	@%p293 bra 	$L__BB0_62;
	ld.shared.u32 	%r2849, [%r62+12];
$L__BB0_62:
	sub.s32 	%r1101, %r72, %r2849;
	setp.lt.u32 	%p294, %r72, %r2849;
	add.s32 	%r1102, %r1101, -1;
	setp.ge.u32 	%p295, %r1102, %r72;
	selp.s32 	%r1103, -1, 0, %p14;
	add.s32 	%r1104, %r1101, %r1103;
	selp.u32 	%r1105, -1, 0, %p294;
	selp.u32 	%r1106, -1, 0, %p295;
	selp.b32 	%r1107, %r1106, %r1105, %p14;
	and.b32  	%r1108, %r1107, 1;
	setp.eq.b32 	%p942, %r1108, 1;
	st.shared.u32 	[%r65+12], %r1104;
	add.s32 	%r2870, %r2870, 4;
	add.s32 	%r2851, %r2851, 4;
$L__BB0_63:
	setp.eq.s16 	%p296, %rs29, 0;
	@%p296 bra 	$L__BB0_111;
	setp.eq.s32 	%p298, %r15, 0;
	@%p298 bra 	$L__BB0_70;
	mul.wide.u32 	%rd205, %r2870, 4;
	add.s64 	%rd14, %rd11, %rd205;
	ld.u32 	%r80, [%rd14];
	setp.eq.s32 	%p299, %r2851, %r27;
	shl.b32 	%r1111, %r2851, 2;
	mov.u32 	%r1112, _ZZ9kernelenkPcPjE1s;
	add.s32 	%r1113, %r1112, %r1111;
	add.s32 	%r81, %r1113, 3584;
	mov.b32 	%r2853, 0;
	@%p299 bra 	$L__BB0_67;
	ld.shared.u32 	%r2853, [%r81];
$L__BB0_67:
	sub.s32 	%r1115, %r80, %r2853;
	setp.lt.u32 	%p300, %r80, %r2853;
	add.s32 	%r1116, %r1115, -1;
	setp.ge.u32 	%p301, %r1116, %r80;
	selp.s32 	%r1117, -1, 0, %p942;
	add.s32 	%r1118, %r1115, %r1117;
	selp.u32 	%r1119, -1, 0, %p300;
	selp.u32 	%r1120, -1, 0, %p301;
	selp.b32 	%r1121, %r1120, %r1119, %p942;
	and.b32  	%r1122, %r1121, 1;
	setp.eq.b32 	%p18, %r1122, 1;
	shl.b32 	%r1123, %r2870, 2;
	add.s32 	%r84, %r7, %r1123;
	st.shared.u32 	[%r84], %r1118;
	add.s32 	%r1124, %r2851, 1;
	ld.u32 	%r85, [%rd14+4];
	setp.eq.s32 	%p302, %r1124, %r27;
	mov.b32 	%r2854, 0;
	@%p302 bra 	$L__BB0_69;
	ld.shared.u32 	%r2854, [%r81+4];
$L__BB0_69:
	sub.s32 	%r1125, %r85, %r2854;
	setp.lt.u32 	%p303, %r85, %r2854;
	add.s32 	%r1126, %r1125, -1;
	setp.ge.u32 	%p304, %r1126, %r85;
	selp.s32 	%r1127, -1, 0, %p18;
	add.s32 	%r1128, %r1125, %r1127;
	selp.u32 	%r1129, -1, 0, %p303;
	selp.u32 	%r1130, -1, 0, %p304;
	selp.b32 	%r1131, %r1130, %r1129, %p18;
	and.b32  	%r1132, %r1131, 1;
	setp.eq.b32 	%p942, %r1132, 1;
	st.shared.u32 	[%r84+4], %r1128;
	add.s32 	%r2870, %r2870, 2;
	add.s32 	%r2851, %r2851, 2;
$L__BB0_70:
	setp.eq.s32 	%p305, %r18, 0;
	@%p305 bra 	$L__BB0_111;
	mul.wide.u32 	%rd206, %r2870, 4;
	add.s64 	%rd207, %rd11, %rd206;
	ld.u32 	%r93, [%rd207];
	setp.eq.s32 	%p306, %r2851, %r27;
	mov.b32 	%r2858, 0;
	@%p306 bra 	$L__BB0_73;
	shl.b32 	%r1134, %r2851, 2;
	mov.u32 	%r1135, _ZZ9kernelenkPcPjE1s;
	add.s32 	%r1136, %r1135, %r1134;
	ld.shared.u32 	%r2858, [%r1136+3584];
$L__BB0_73:
	sub.s32 	%r1137, %r93, %r2858;
	setp.lt.u32 	%p307, %r93, %r2858;
	add.s32 	%r1138, %r1137, -1;
	setp.ge.u32 	%p308, %r1138, %r93;
	selp.s32 	%r1139, -1, 0, %p942;
	add.s32 	%r1140, %r1137, %r1139;
	selp.u32 	%r1141, -1, 0, %p307;
	selp.u32 	%r1142, -1, 0, %p308;
	selp.b32 	%r1143, %r1142, %r1141, %p942;
	and.b32  	%r1144, %r1143, 1;
	setp.eq.b32 	%p942, %r1144, 1;
	shl.b32 	%r1145, %r2870, 2;
	add.s32 	%r1146, %r7, %r1145;
	st.shared.u32 	[%r1146], %r1140;
	add.s32 	%r2870, %r2870, 1;
	bra.uni 	$L__BB0_111;
$L__BB0_74:
	cvt.s16.s8 	%rs264, %rs465;
	setp.gt.s16 	%p319, %rs264, 1;
	add.s32 	%r2831, %r2831, -1;
	add.s16 	%rs465, %rs465, -1;
	@%p319 bra 	$L__BB0_31;
	ld.shared.u8 	%rs469, [%r4+-8];
$L__BB0_76:
	cvt.s16.s8 	%rs265, %rs469;
	setp.lt.s16 	%p320, %rs265, 1;
	@%p320 bra 	$L__BB0_80;
	ld.shared.u64 	%rd10, [%r4];
$L__BB0_78:
	cvt.u32.u16 	%r1156, %rs469;
	and.b32  	%r1157, %r1156, 255;
	mul.wide.u32 	%rd213, %r1157, 4;
	add.s64 	%rd214, %rd10, %rd213;
	ld.u32 	%r1158, [%rd214+-4];
	setp.ne.s32 	%p321, %r1158, 0;
	@%p321 bra 	$L__BB0_80;
	cvt.s16.s8 	%rs266, %rs469;
	add.s16 	%rs469, %rs469, -1;
	st.shared.u8 	[%r4+-8], %rs469;
	setp.gt.s16 	%p322, %rs266, 1;
	@%p322 bra 	$L__BB0_78;
$L__BB0_80:
	ld.shared.u64 	%rd215, [%r3+8];
	add.s16 	%rs267, %rs4, -1;
	shr.u16 	%rs268, %rs267, 5;
	cvt.u32.u16 	%r1159, %rs268;
	mul.wide.u32 	%rd216, %r1159, 4;
	add.s64 	%rd217, %rd215, %rd216;
	ld.u32 	%r1160, [%rd217];
	and.b16  	%rs269, %rs267, 31;
	cvt.u32.u16 	%r1161, %rs269;
	shr.u32 	%r1162, %r1160, %r1161;
	and.b32  	%r1163, %r1162, 1;
	setp.eq.b32 	%p323, %r1163, 1;
	not.pred 	%p324, %p323;
	@%p324 bra 	$L__BB0_220;
	and.b16  	%rs270, %rs469, 255;
	setp.ne.s16 	%p325, %rs270, 0;
	ld.shared.u8 	%rs271, [_ZZ9kernelenkPcPjE2sg_$_0];
	setp.ne.s16 	%p326, %rs271, 0;
	and.pred  	%p327, %p325, %p326;
	@%p327 bra 	$L__BB0_117;
	mov.b16 	%rs474, 0;
	st.shared.u8 	[%r6+-8], %rs474;
	bra.uni 	$L__BB0_164;
$L__BB0_83:
	setp.lt.u16 	%p221, %rs26, 3;
	mov.pred 	%p942, 0;
	mov.b32 	%r2866, 0;
	mov.u32 	%r2870, %r2831;
	@%p221 bra 	$L__BB0_96;
	mov.pred 	%p942, 0;
	mov.b32 	%r2871, 0;
	mov.u32 	%r2870, %r2831;
$L__BB0_85:
	.pragma "nounroll";
	mul.wide.u32 	%rd199, %r2870, 4;
	add.s64 	%rd16, %rd11, %rd199;
	ld.u32 	%r127, [%rd16];
	setp.eq.s32 	%p223, %r2871, 0;
	shl.b32 	%r875, %r2871, 2;
	mov.u32 	%r876, _ZZ9kernelenkPcPjE1s;
	add.s32 	%r877, %r876, %r875;
	add.s32 	%r128, %r877, 3584;
	mov.b32 	%r2873, 0;
	@%p223 bra 	$L__BB0_87;
	ld.shared.u32 	%r878, [%r128+-4];
	shr.u32 	%r2873, %r878, %r25;
$L__BB0_87:
	setp.eq.s32 	%p224, %r2871, %r27;
	mov.b32 	%r2874, 0;
	@%p224 bra 	$L__BB0_89;
	ld.shared.u32 	%r880, [%r128];
	shl.b32 	%r2874, %r880, %r24;
$L__BB0_89:
	or.b32  	%r882, %r2874, %r2873;
	sub.s32 	%r883, %r127, %r882;
	setp.lt.u32 	%p225, %r127, %r882;
	add.s32 	%r884, %r883, -1;
	setp.ge.u32 	%p226, %r884, %r127;
	selp.s32 	%r885, -1, 0, %p942;
	add.s32 	%r886, %r883, %r885;
	selp.u32 	%r887, -1, 0, %p225;
	selp.u32 	%r888, -1, 0, %p226;
	selp.b32 	%r889, %r888, %r887, %p942;
	and.b32  	%r890, %r889, 1;
	setp.eq.b32 	%p32, %r890, 1;
	shl.b32 	%r891, %r2870, 2;
	add.s32 	%r133, %r7, %r891;
	st.shared.u32 	[%r133], %r886;
	add.s32 	%r892, %r2871, 1;
	ld.u32 	%r134, [%rd16+4];
	ld.shared.u32 	%r135, [%r128];
	setp.eq.s32 	%p227, %r892, %r27;
	mov.b32 	%r2875, 0;
	@%p227 bra 	$L__BB0_91;
	ld.shared.u32 	%r893, [%r128+4];
	shl.b32 	%r2875, %r893, %r24;
$L__BB0_91:
	shr.u32 	%r895, %r135, %r25;
	or.b32  	%r896, %r2875, %r895;
	sub.s32 	%r897, %r134, %r896;
	setp.lt.u32 	%p228, %r134, %r896;
	add.s32 	%r898, %r897, -1;
	setp.ge.u32 	%p229, %r898, %r134;
	selp.s32 	%r899, -1, 0, %p32;
	add.s32 	%r900, %r897, %r899;
	selp.u32 	%r901, -1, 0, %p228;
	selp.u32 	%r902, -1, 0, %p229;
	selp.b32 	%r903, %r902, %r901, %p32;
	and.b32  	%r904, %r903, 1;
	setp.eq.b32 	%p33, %r904, 1;
	st.shared.u32 	[%r133+4], %r900;
	add.s32 	%r905, %r2871, 2;
	ld.u32 	%r138, [%rd16+8];
	ld.shared.u32 	%r139, [%r128+4];
	setp.eq.s32 	%p230, %r905, %r27;
	mov.b32 	%r2876, 0;
	@%p230 bra 	$L__BB0_93;
	ld.shared.u32 	%r906, [%r128+8];
	shl.b32 	%r2876, %r906, %r24;
$L__BB0_93:
	shr.u32 	%r908, %r139, %r25;
	or.b32  	%r909, %r2876, %r908;
	sub.s32 	%r910, %r138, %r909;
	setp.lt.u32 	%p231, %r138, %r909;
	add.s32 	%r911, %r910, -1;
	setp.ge.u32 	%p232, %r911, %r138;
	selp.s32 	%r912, -1, 0, %p33;
	add.s32 	%r913, %r910, %r912;
	selp.u32 	%r914, -1, 0, %p231;
	selp.u32 	%r915, -1, 0, %p232;
	selp.b32 	%r916, %r915, %r914, %p33;
	and.b32  	%r917, %r916, 1;
	setp.eq.b32 	%p34, %r917, 1;
	st.shared.u32 	[%r133+8], %r913;
	add.s32 	%r918, %r2871, 3;
	ld.u32 	%r142, [%rd16+12];
	ld.shared.u32 	%r143, [%r128+8];
	setp.eq.s32 	%p233, %r918, %r27;
	mov.b32 	%r2877, 0;
	@%p233 bra 	$L__BB0_95;
	ld.shared.u32 	%r919, [%r128+12];
	shl.b32 	%r2877, %r919, %r24;
$L__BB0_95:
	shr.u32 	%r920, %r143, %r25;
	or.b32  	%r921, %r2877, %r920;
	sub.s32 	%r922, %r142, %r921;
	setp.lt.u32 	%p234, %r142, %r921;
	add.s32 	%r923, %r922, -1;
	setp.ge.u32 	%p235, %r923, %r142;
	selp.s32 	%r924, -1, 0, %p34;
	add.s32 	%r925, %r922, %r924;
	selp.u32 	%r926, -1, 0, %p234;
	selp.u32 	%r927, -1, 0, %p235;
	selp.b32 	%r928, %r927, %r926, %p34;
	and.b32  	%r929, %r928, 1;
	setp.eq.b32 	%p942, %r929, 1;
	st.shared.u32 	[%r133+12], %r925;
	add.s32 	%r2871, %r2871, 4;
	add.s32 	%r2870, %r2871, %r2831;
	setp.eq.s32 	%p236, %r2871, %r17;
	mov.u32 	%r2866, %r17;
	@%p236 bra 	$L__BB0_96;
	bra.uni 	$L__BB0_85;
$L__BB0_96:
	setp.eq.s32 	%p237, %r16, 0;
	@%p237 bra 	$L__BB0_111;
	setp.eq.s32 	%p239, %r15, 0;
	@%p239 bra 	$L__BB0_105;
	mul.wide.u32 	%rd200, %r2870, 4;
	add.s64 	%rd15, %rd11, %rd200;
	ld.u32 	%r100, [%rd15];
	setp.eq.s32 	%p240, %r2866, 0;
	shl.b32 	%r932, %r2866, 2;
	mov.u32 	%r933, _ZZ9kernelenkPcPjE1s;
	add.s32 	%r934, %r933, %r932;
	add.s32 	%r101, %r934, 3584;
	mov.b32 	%r2862, 0;
	@%p240 bra 	$L__BB0_100;
	ld.shared.u32 	%r935, [%r101+-4];
	shr.u32 	%r2862, %r935, %r25;
$L__BB0_100:
	setp.eq.s32 	%p241, %r2866, %r27;
	mov.b32 	%r2863, 0;
	@%p241 bra 	$L__BB0_102;
	ld.shared.u32 	%r937, [%r101];
	shl.b32 	%r2863, %r937, %r24;
$L__BB0_102:
	or.b32  	%r939, %r2863, %r2862;
	sub.s32 	%r940, %r100, %r939;
	setp.lt.u32 	%p242, %r100, %r939;
	add.s32 	%r941, %r940, -1;
	setp.ge.u32 	%p243, %r941, %r100;
	selp.s32 	%r942, -1, 0, %p942;
	add.s32 	%r943, %r940, %r942;
	selp.u32 	%r944, -1, 0, %p242;
	selp.u32 	%r945, -1, 0, %p243;
	selp.b32 	%r946, %r945, %r944, %p942;
	and.b32  	%r947, %r946, 1;
	setp.eq.b32 	%p25, %r947, 1;
	shl.b32 	%r948, %r2870, 2;
	add.s32 	%r106, %r7, %r948;
	st.shared.u32 	[%r106], %r943;
	add.s32 	%r949, %r2866, 1;
	ld.u32 	%r107, [%rd15+4];
	ld.shared.u32 	%r108, [%r101];
	setp.eq.s32 	%p244, %r949, %r27;
	mov.b32 	%r2864, 0;
	@%p244 bra 	$L__BB0_104;
	ld.shared.u32 	%r950, [%r101+4];
	shl.b32 	%r2864, %r950, %r24;
$L__BB0_104:
	shr.u32 	%r951, %r108, %r25;
	or.b32  	%r952, %r2864, %r951;
	sub.s32 	%r953, %r107, %r952;
	setp.lt.u32 	%p245, %r107, %r952;
	add.s32 	%r954, %r953, -1;
	setp.ge.u32 	%p246, %r954, %r107;
	selp.s32 	%r955, -1, 0, %p25;
	add.s32 	%r956, %r953, %r955;
	selp.u32 	%r957, -1, 0, %p245;
	selp.u32 	%r958, -1, 0, %p246;
	selp.b32 	%r959, %r958, %r957, %p25;
	and.b32  	%r960, %r959, 1;
	setp.eq.b32 	%p942, %r960, 1;
	st.shared.u32 	[%r106+4], %r956;
	add.s32 	%r2870, %r2870, 2;
	add.s32 	%r2866, %r2866, 2;
$L__BB0_105:
	setp.eq.s32 	%p247, %r18, 0;
	@%p247 bra 	$L__BB0_111;
	mul.wide.u32 	%rd201, %r2870, 4;
	add.s64 	%rd202, %rd11, %rd201;
	ld.u32 	%r116, [%rd202];
	setp.eq.s32 	%p248, %r2866, 0;
	shl.b32 	%r962, %r2866, 2;
	mov.u32 	%r963, _ZZ9kernelenkPcPjE1s;
	add.s32 	%r964, %r963, %r962;
	add.s32 	%r117, %r964, 3584;
	mov.b32 	%r2868, 0;
	@%p248 bra 	$L__BB0_108;
	ld.shared.u32 	%r965, [%r117+-4];
	shr.u32 	%r2868, %r965, %r25;
$L__BB0_108:
	setp.eq.s32 	%p249, %r2866, %r27;
	mov.b32 	%r2869, 0;
	@%p249 bra 	$L__BB0_110;
	ld.shared.u32 	%r967, [%r117];
	shl.b32 	%r2869, %r967, %r24;
$L__BB0_110:
	or.b32  	%r968, %r2869, %r2868;
	sub.s32 	%r969, %r116, %r968;
	setp.lt.u32 	%p250, %r116, %r968;
	add.s32 	%r970, %r969, -1;
	setp.ge.u32 	%p251, %r970, %r116;
	selp.s32 	%r971, -1, 0, %p942;
	add.s32 	%r972, %r969, %r971;
	selp.u32 	%r973, -1, 0, %p250;
	selp.u32 	%r974, -1, 0, %p251;
	selp.b32 	%r975, %r974, %r973, %p942;
	and.b32  	%r976, %r975, 1;
	setp.eq.b32 	%p942, %r976, 1;
	shl.b32 	%r977, %r2870, 2;
	add.s32 	%r978, %r7, %r977;
	st.shared.u32 	[%r978], %r972;
	add.s32 	%r2870, %r2870, 1;
$L__BB0_111:
	cvt.s8.s32 	%rs467, %r2870;
	cvt.s16.s8 	%rs256, %rs460;
	setp.le.s16 	%p309, %rs256, %rs467;
	not.pred 	%p310, %p942;
	or.pred  	%p311, %p309, %p310;
	@%p311 bra 	$L__BB0_114;
	and.b32  	%r2878, %r2870, 255;
$L__BB0_113:
	mul.wide.u32 	%rd208, %r2878, 4;
	add.s64 	%rd209, %rd11, %rd208;
	ld.u32 	%r1147, [%rd209];
	setp.eq.s32 	%p942, %r1147, 0;
	add.s32 	%r1148, %r1147, -1;
	shl.b32 	%r1149, %r2878, 2;
	add.s32 	%r1150, %r7, %r1149;
	st.shared.u32 	[%r1150], %r1148;
	add.s32 	%r2878, %r2878, 1;
	cvt.s8.s32 	%rs467, %r2878;
	setp.gt.s16 	%p313, %rs256, %rs467;
	and.pred  	%p314, %p313, %p942;
	@%p314 bra 	$L__BB0_113;
$L__BB0_114:
	cvt.s16.s8 	%rs258, %rs465;
	cvt.s16.s8 	%rs260, %rs467;
	setp.lt.s16 	%p315, %rs260, %rs258;
	or.pred  	%p316, %p942, %p315;
	@%p316 bra 	$L__BB0_116;
$L__BB0_115:
	cvt.s16.s8 	%rs261, %rs467;
	add.s16 	%rs467, %rs467, -1;
	cvt.u32.u16 	%r1151, %rs467;
	and.b32  	%r1152, %r1151, 255;
	and.b16  	%rs262, %rs467, 255;
	mul.wide.u16 	%r1153, %rs262, 4;
	add.s32 	%r1154, %r7, %r1153;
	ld.shared.u32 	%r1155, [%r1154];
	ld.shared.u64 	%rd210, [%r4];
	mul.wide.u32 	%rd211, %r1152, 4;
	add.s64 	%rd212, %rd210, %rd211;
	st.u32 	[%rd212], %r1155;
	cvt.s16.s8 	%rs263, %rs465;
	setp.gt.s16 	%p317, %rs261, %rs263;
	@%p317 bra 	$L__BB0_115;
$L__BB0_116:
	setp.gt.u32 	%p318, %r2832, 1;
	mov.u32 	%r2832, %r24;
	@%p318 bra 	$L__BB0_32;
	bra.uni 	$L__BB0_74;
$L__BB0_117:
	add.s16 	%rs44, %rs271, %rs469;
	cvt.s16.s8 	%rs273, %rs44;
	st.shared.u8 	[%r6+-8], %rs44;
	setp.lt.s16 	%p328, %rs273, 1;
	@%p328 bra 	$L__BB0_125;
	and.b16  	%rs45, %rs44, 3;
	and.b16  	%rs275, %rs44, 255;
	setp.lt.u16 	%p329, %rs275, 4;
	mov.b16 	%rs470, 0;
	@%p329 bra 	$L__BB0_121;
	and.b16  	%rs470, %rs44, 124;
	mov.b16 	%rs471, 0;
$L__BB0_120:
	ld.shared.u64 	%rd218, [%r6];
	cvt.u32.u16 	%r1164, %rs471;
	and.b32  	%r1165, %r1164, 255;
	mul.wide.u32 	%rd219, %r1165, 4;
	add.s64 	%rd220, %rd218, %rd219;
	mov.b32 	%r1166, 0;
	st.u32 	[%rd220], %r1166;
	ld.shared.u64 	%rd221, [%r6];
	add.s64 	%rd222, %rd221, %rd219;
	st.u32 	[%rd222+4], %r1166;
	ld.shared.u64 	%rd223, [%r6];
	add.s64 	%rd224, %rd223, %rd219;
	st.u32 	[%rd224+8], %r1166;
	ld.shared.u64 	%rd225, [%r6];
	add.s64 	%rd226, %rd225, %rd219;
	st.u32 	[%rd226+12], %r1166;
	add.s16 	%rs471, %rs471, 4;
	and.b16  	%rs277, %rs471, 255;
	setp.eq.s16 	%p330, %rs277, %rs470;
	@%p330 bra 	$L__BB0_121;
	bra.uni 	$L__BB0_120;
$L__BB0_121:
	setp.eq.s16 	%p331, %rs45, 0;
	@%p331 bra 	$L__BB0_125;
	ld.shared.u64 	%rd227, [%r6];
	cvt.u64.u16 	%rd17, %rs470;
	cvt.u32.u16 	%r1167, %rs470;
	mul.wide.u32 	%rd228, %r1167, 4;
	add.s64 	%rd229, %rd227, %rd228;
	mov.b32 	%r1168, 0;
	st.u32 	[%rd229], %r1168;
	setp.eq.s16 	%p332, %rs45, 1;
	@%p332 bra 	$L__BB0_125;
	ld.shared.u64 	%rd230, [%r6];
	shl.b64 	%rd231, %rd17, 2;
	add.s64 	%rd232, %rd230, %rd231;
	mov.b32 	%r1169, 0;
	st.u32 	[%rd232+4], %r1169;
	setp.eq.s16 	%p333, %rs45, 2;
	@%p333 bra 	$L__BB0_125;
	ld.shared.u64 	%rd233, [%r6];
	add.s64 	%rd235, %rd233, %rd231;
	mov.b32 	%r1170, 0;
	st.u32 	[%rd235+8], %r1170;
$L__BB0_125:
	cvt.s16.s8 	%rs278, %rs469;
	setp.lt.s16 	%p334, %rs278, 1;
	@%p334 bra 	$L__BB0_162;
	cvt.s16.s8 	%rs279, %rs271;
	setp.lt.s16 	%p335, %rs279, 1;
	cvt.u64.u16 	%rd236, %rs271;
	cvt.s64.s8 	%rd18, %rd236;
	@%p335 bra 	$L__BB0_142;
	cvt.u32.u16 	%r1189, %rs469;
	and.b32  	%r150, %r1189, 255;
	cvt.u32.u16 	%r1190, %rs271;
	and.b16  	%rs284, %rs271, 7;
	and.b16  	%rs48, %rs271, 3;
	and.b32  	%r151, %r1190, 7;
	and.b32  	%r152, %r1190, 120;
	add.s16 	%rs49, %rs284, -1;
	and.b16  	%rs50, %rs271, 1;
	mov.b32 	%r2879, 0;
$L__BB0_128:
	ld.shared.u64 	%rd283, [%r4];
	cvt.u64.u32 	%rd19, %r2879;
	mul.wide.u32 	%rd284, %r2879, 4;
	add.s64 	%rd285, %rd283, %rd284;
	ld.u32 	%r154, [%rd285];
	setp.eq.s32 	%p348, %r154, 0;
	@%p348 bra 	$L__BB0_141;
	setp.lt.u16 	%p349, %rs271, 8;
	mov.b32 	%r2884, 0;
	mov.u32 	%r2883, %r2884;
	@%p349 bra 	$L__BB0_132;
	mov.b32 	%r2880, 0;
	mov.u32 	%r2883, %r2880;
$L__BB0_131:
	.pragma "nounroll";
	cvt.u32.u64 	%r1193, %rd19;
	shl.b32 	%r1194, %r2880, 2;
	mov.u32 	%r1195, _ZZ9kernelenkPcPjE1s;
	add.s32 	%r1196, %r1195, %r1194;
	ld.shared.u32 	%r1197, [%r1196+3588];
	ld.shared.u64 	%rd286, [%r6];
	add.s32 	%r1198, %r2880, %r1193;
	mul.wide.u32 	%rd287, %r1198, 4;
	add.s64 	%rd288, %rd286, %rd287;
	ld.u32 	%r1199, [%rd288];
	mad.lo.s32 	%r1200, %r1197, %r154, %r1199;
	add.s32 	%r1202, %r1200, %r2883;
	setp.eq.s32 	%p350, %r1202, -1;
	selp.b32 	%r1203, 0, %r1202, %p350;
	st.u32 	[%rd288], %r1203;
	selp.u32 	%r1204, 1, 0, %p350;
	ld.shared.u32 	%r1205, [%r1196+3592];
	ld.shared.u64 	%rd289, [%r6];
	add.s64 	%rd290, %rd289, %rd287;
	ld.u32 	%r1206, [%rd290+4];
	mad.lo.s32 	%r1207, %r1205, %r154, %r1206;
	add.s32 	%r1209, %r1207, %r1204;
	setp.eq.s32 	%p351, %r1209, -1;
	selp.b32 	%r1210, 0, %r1209, %p351;
	st.u32 	[%rd290+4], %r1210;
	selp.u32 	%r1211, 1, 0, %p351;
	ld.shared.u32 	%r1212, [%r1196+3596];
	ld.shared.u64 	%rd291, [%r6];
	add.s64 	%rd292, %rd291, %rd287;
	ld.u32 	%r1213, [%rd292+8];
	mad.lo.s32 	%r1214, %r1212, %r154, %r1213;
	add.s32 	%r1216, %r1214, %r1211;
	setp.eq.s32 	%p352, %r1216, -1;
	selp.b32 	%r1217, 0, %r1216, %p352;
	st.u32 	[%rd292+8], %r1217;
	selp.u32 	%r1218, 1, 0, %p352;
	ld.shared.u32 	%r1219, [%r1196+3600];
	ld.shared.u64 	%rd293, [%r6];
	add.s64 	%rd294, %rd293, %rd287;
	ld.u32 	%r1220, [%rd294+12];
	mad.lo.s32 	%r1221, %r1219, %r154, %r1220;
	add.s32 	%r1223, %r1221, %r1218;
	setp.eq.s32 	%p353, %r1223, -1;
	selp.b32 	%r1224, 0, %r1223, %p353;
	st.u32 	[%rd294+12], %r1224;
	selp.u32 	%r1225, 1, 0, %p353;
	ld.shared.u32 	%r1226, [%r1196+3604];
	ld.shared.u64 	%rd295, [%r6];
	add.s64 	%rd296, %rd295, %rd287;
	ld.u32 	%r1227, [%rd296+16];
	mad.lo.s32 	%r1228, %r1226, %r154, %r1227;
	add.s32 	%r1230, %r1228, %r1225;
	setp.eq.s32 	%p354, %r1230, -1;
	selp.b32 	%r1231, 0, %r1230, %p354;
	st.u32 	[%rd296+16], %r1231;
	selp.u32 	%r1232, 1, 0, %p354;
	ld.shared.u32 	%r1233, [%r1196+3608];
	ld.shared.u64 	%rd297, [%r6];
	add.s64 	%rd298, %rd297, %rd287;
	ld.u32 	%r1234, [%rd298+20];
	mad.lo.s32 	%r1235, %r1233, %r154, %r1234;
	add.s32 	%r1237, %r1235, %r1232;
	setp.eq.s32 	%p355, %r1237, -1;
	selp.b32 	%r1238, 0, %r1237, %p355;
	st.u32 	[%rd298+20], %r1238;
	selp.u32 	%r1239, 1, 0, %p355;
	ld.shared.u32 	%r1240, [%r1196+3612];
	ld.shared.u64 	%rd299, [%r6];
	add.s64 	%rd300, %rd299, %rd287;
	ld.u32 	%r1241, [%rd300+24];
	mad.lo.s32 	%r1242, %r1240, %r154, %r1241;
	add.s32 	%r1244, %r1242, %r1239;
	setp.eq.s32 	%p356, %r1244, -1;
	selp.b32 	%r1245, 0, %r1244, %p356;
	st.u32 	[%rd300+24], %r1245;
	selp.u32 	%r1246, 1, 0, %p356;
	ld.shared.u32 	%r1247, [%r1196+3616];
	ld.shared.u64 	%rd301, [%r6];
	add.s64 	%rd302, %rd301, %rd287;
	ld.u32 	%r1248, [%rd302+28];
	mad.lo.s32 	%r1249, %r1247, %r154, %r1248;
	add.s32 	%r1251, %r1249, %r1246;
	setp.eq.s32 	%p357, %r1251, -1;
	selp.b32 	%r1252, 0, %r1251, %p357;
	st.u32 	[%rd302+28], %r1252;
	selp.u32 	%r2883, 1, 0, %p357;
	add.s32 	%r2880, %r2880, 8;
	setp.ne.s32 	%p358, %r2880, %r152;
	mov.u32 	%r2884, %r152;
	@%p358 bra 	$L__BB0_131;
$L__BB0_132:
	setp.eq.s32 	%p359, %r151, 0;
	@%p359 bra 	$L__BB0_140;
	setp.lt.u16 	%p360, %rs49, 3;
	@%p360 bra 	$L__BB0_135;
	cvt.u32.u64 	%r1253, %rd19;
	shl.b32 	%r1254, %r2884, 2;
	mov.u32 	%r1255, _ZZ9kernelenkPcPjE1s;
	add.s32 	%r1256, %r1255, %r1254;
	ld.shared.u32 	%r1257, [%r1256+3588];
	ld.shared.u64 	%rd303, [%r6];
	add.s32 	%r1258, %r2884, %r1253;
	mul.wide.u32 	%rd304, %r1258, 4;
	add.s64 	%rd305, %rd303, %rd304;
	ld.u32 	%r1259, [%rd305];
	mad.lo.s32 	%r1260, %r1257, %r154, %r1259;
	add.s32 	%r1262, %r1260, %r2883;
	setp.eq.s32 	%p361, %r1262, -1;
	selp.b32 	%r1263, 0, %r1262, %p361;
	st.u32 	[%rd305], %r1263;
	selp.u32 	%r1264, 1, 0, %p361;
	ld.shared.u32 	%r1265, [%r1256+3592];
	ld.shared.u64 	%rd306, [%r6];
	cvt.u64.u32 	%rd307, %r2884;
	add.s64 	%rd308, %rd307, %rd19;
	shl.b64 	%rd309, %rd308, 2;
	add.s64 	%rd310, %rd306, %rd309;
	ld.u32 	%r1266, [%rd310+4];
	mad.lo.s32 	%r1267, %r1265, %r154, %r1266;
	add.s32 	%r1269, %r1267, %r1264;
	setp.eq.s32 	%p362, %r1269, -1;
	selp.b32 	%r1270, 0, %r1269, %p362;
	st.u32 	[%rd310+4], %r1270;
	selp.u32 	%r1271, 1, 0, %p362;
	ld.shared.u32 	%r1272, [%r1256+3596];
	ld.shared.u64 	%rd311, [%r6];
	add.s64 	%rd312, %rd311, %rd309;
	ld.u32 	%r1273, [%rd312+8];
	mad.lo.s32 	%r1274, %r1272, %r154, %r1273;
	add.s32 	%r1276, %r1274, %r1271;
	setp.eq.s32 	%p363, %r1276, -1;
	selp.b32 	%r1277, 0, %r1276, %p363;
	st.u32 	[%rd312+8], %r1277;
	selp.u32 	%r1278, 1, 0, %p363;
	ld.shared.u32 	%r1279, [%r1256+3600];
	ld.shared.u64 	%rd313, [%r6];
	add.s64 	%rd314, %rd313, %rd309;
	ld.u32 	%r1280, [%rd314+12];
	mad.lo.s32 	%r1281, %r1279, %r154, %r1280;
	add.s32 	%r1283, %r1281, %r1278;
	setp.eq.s32 	%p364, %r1283, -1;
	selp.b32 	%r1284, 0, %r1283, %p364;
	st.u32 	[%rd314+12], %r1284;
	selp.u32 	%r2883, 1, 0, %p364;
	add.s32 	%r2884, %r2884, 4;
$L__BB0_135:
	setp.eq.s16 	%p365, %rs48, 0;
	@%p365 bra 	$L__BB0_140;
	setp.eq.s16 	%p366, %rs48, 1;
	@%p366 bra 	$L__BB0_138;
	cvt.u32.u64 	%r1285, %rd19;
	shl.b32 	%r1286, %r2884, 2;
	mov.u32 	%r1287, _ZZ9kernelenkPcPjE1s;
	add.s32 	%r1288, %r1287, %r1286;
	ld.shared.u32 	%r1289, [%r1288+3588];
	ld.shared.u64 	%rd315, [%r6];
	add.s32 	%r1290, %r2884, %r1285;
	mul.wide.u32 	%rd316, %r1290, 4;
	add.s64 	%rd317, %rd315, %rd316;
	ld.u32 	%r1291, [%rd317];
	mad.lo.s32 	%r1292, %r1289, %r154, %r1291;
	add.s32 	%r1294, %r1292, %r2883;
	setp.eq.s32 	%p367, %r1294, -1;
	selp.b32 	%r1295, 0, %r1294, %p367;
	st.u32 	[%rd317], %r1295;
	selp.u32 	%r1296, 1, 0, %p367;
	ld.shared.u32 	%r1297, [%r1288+3592];
	ld.shared.u64 	%rd318, [%r6];
	cvt.u64.u32 	%rd319, %r2884;
	add.s64 	%rd320, %rd319, %rd19;
	shl.b64 	%rd321, %rd320, 2;
	add.s64 	%rd322, %rd318, %rd321;
	ld.u32 	%r1298, [%rd322+4];
	mad.lo.s32 	%r1299, %r1297, %r154, %r1298;
	add.s32 	%r1301, %r1299, %r1296;
	setp.eq.s32 	%p368, %r1301, -1;
	selp.b32 	%r1302, 0, %r1301, %p368;
	st.u32 	[%rd322+4], %r1302;
	selp.u32 	%r2883, 1, 0, %p368;
	add.s32 	%r2884, %r2884, 2;
$L__BB0_138:
	setp.eq.s16 	%p369, %rs50, 0;
	@%p369 bra 	$L__BB0_140;
	cvt.u32.u64 	%r1303, %rd19;
	shl.b32 	%r1304, %r2884, 2;
	mov.u32 	%r1305, _ZZ9kernelenkPcPjE1s;
	add.s32 	%r1306, %r1305, %r1304;
	ld.shared.u32 	%r1307, [%r1306+3588];
	ld.shared.u64 	%rd323, [%r6];
	add.s32 	%r1308, %r2884, %r1303;
	mul.wide.u32 	%rd324, %r1308, 4;
	add.s64 	%rd325, %rd323, %rd324;
	ld.u32 	%r1309, [%rd325];
	mad.lo.s32 	%r1310, %r1307, %r154, %r1309;
	add.s32 	%r1312, %r1310, %r2883;
	setp.eq.s32 	%p370, %r1312, -1;
	selp.b32 	%r1313, 0, %r1312, %p370;
	st.u32 	[%rd325], %r1313;
$L__BB0_140:
	ld.shared.u64 	%rd326, [%r6];
	add.s64 	%rd327, %rd19, %rd18;
	shl.b64 	%rd328, %rd327, 2;
	add.s64 	%rd329, %rd326, %rd328;
	mov.b32 	%r1314, 0;
	st.u32 	[%rd329], %r1314;
$L__BB0_141:
	cvt.u32.u64 	%r1315, %rd19;
	add.s32 	%r2879, %r1315, 1;
	setp.eq.s32 	%p371, %r2879, %r150;
	@%p371 bra 	$L__BB0_162;
	bra.uni 	$L__BB0_128;
$L__BB0_142:
	and.b16  	%rs51, %rs469, 3;
	setp.lt.u16 	%p336, %rs270, 4;
	mov.b16 	%rs473, 0;
	@%p336 bra 	$L__BB0_153;
	and.b16  	%rs473, %rs469, 124;
	mov.b16 	%rs472, 0;
$L__BB0_144:
	ld.shared.u64 	%rd694, [%r4];
	cvt.u64.u16 	%rd237, %rs472;
	and.b64  	%rd21, %rd237, 255;
	cvt.u32.u16 	%r1171, %rs472;
	and.b32  	%r1172, %r1171, 255;
	mul.wide.u32 	%rd238, %r1172, 4;
	add.s64 	%rd239, %rd694, %rd238;
	ld.u32 	%r1173, [%rd239];
	setp.eq.s32 	%p337, %r1173, 0;
	@%p337 bra 	$L__BB0_146;
	ld.shared.u64 	%rd240, [%r6];
	add.s64 	%rd241, %rd21, %rd18;
	shl.b64 	%rd242, %rd241, 2;
	add.s64 	%rd243, %rd240, %rd242;
	mov.b32 	%r1174, 0;
	st.u32 	[%rd243], %r1174;
	ld.shared.u64 	%rd694, [%r4];
$L__BB0_146:
	shl.b64 	%rd244, %rd21, 2;
	add.s64 	%rd245, %rd694, %rd244;
	ld.u32 	%r1175, [%rd245+4];
	setp.eq.s32 	%p338, %r1175, 0;
	@%p338 bra 	$L__BB0_148;
	ld.shared.u64 	%rd246, [%r6];
	add.s64 	%rd247, %rd21, %rd18;
	shl.b64 	%rd248, %rd247, 2;
	add.s64 	%rd249, %rd246, %rd248;
	mov.b32 	%r1176, 0;
	st.u32 	[%rd249+4], %r1176;
	ld.shared.u64 	%rd694, [%r4];
$L__BB0_148:
	add.s64 	%rd251, %rd694, %rd244;
	ld.u32 	%r1177, [%rd251+8];
	setp.eq.s32 	%p339, %r1177, 0;
	@%p339 bra 	$L__BB0_150;
	ld.shared.u64 	%rd252, [%r6];
	add.s64 	%rd253, %rd21, %rd18;
	shl.b64 	%rd254, %rd253, 2;
	add.s64 	%rd255, %rd252, %rd254;
	mov.b32 	%r1178, 0;
	st.u32 	[%rd255+8], %r1178;
	ld.shared.u64 	%rd694, [%r4];
$L__BB0_150:
	add.s64 	%rd257, %rd694, %rd244;
	ld.u32 	%r1179, [%rd257+12];
	setp.eq.s32 	%p340, %r1179, 0;
	@%p340 bra 	$L__BB0_152;
	ld.shared.u64 	%rd258, [%r6];
	add.s64 	%rd259, %rd21, %rd18;
	shl.b64 	%rd260, %rd259, 2;
	add.s64 	%rd261, %rd258, %rd260;
	mov.b32 	%r1180, 0;
	st.u32 	[%rd261+12], %r1180;
$L__BB0_152:
	add.s16 	%rs472, %rs472, 4;
	and.b16  	%rs283, %rs472, 255;
	setp.ne.s16 	%p341, %rs283, %rs473;
	@%p341 bra 	$L__BB0_144;
$L__BB0_153:
	setp.eq.s16 	%p342, %rs51, 0;
	@%p342 bra 	$L__BB0_162;
	ld.shared.u64 	%rd262, [%r4];
	cvt.u64.u16 	%rd28, %rs473;
	cvt.u32.u16 	%r1181, %rs473;
	mul.wide.u32 	%rd263, %r1181, 4;
	add.s64 	%rd264, %rd262, %rd263;
	ld.u32 	%r1182, [%rd264];
	setp.eq.s32 	%p343, %r1182, 0;
	@%p343 bra 	$L__BB0_156;
	ld.shared.u64 	%rd265, [%r6];
	add.s64 	%rd266, %rd28, %rd18;
	shl.b64 	%rd267, %rd266, 2;
	add.s64 	%rd268, %rd265, %rd267;
	mov.b32 	%r1183, 0;
	st.u32 	[%rd268], %r1183;
$L__BB0_156:
	setp.eq.s16 	%p344, %rs51, 1;
	@%p344 bra 	$L__BB0_162;
	ld.shared.u64 	%rd269, [%r4];
	shl.b64 	%rd270, %rd28, 2;
	add.s64 	%rd271, %rd269, %rd270;
	ld.u32 	%r1184, [%rd271+4];
	setp.eq.s32 	%p345, %r1184, 0;
	@%p345 bra 	$L__BB0_159;
	ld.shared.u64 	%rd272, [%r6];
	add.s64 	%rd273, %rd28, %rd18;
	shl.b64 	%rd274, %rd273, 2;
	add.s64 	%rd275, %rd272, %rd274;
	mov.b32 	%r1185, 0;
	st.u32 	[%rd275+4], %r1185;
$L__BB0_159:
	setp.eq.s16 	%p346, %rs51, 2;
	@%p346 bra 	$L__BB0_162;
	ld.shared.u64 	%rd276, [%r4];
	add.s64 	%rd278, %rd276, %rd270;
	ld.u32 	%r1186, [%rd278+8];
	setp.eq.s32 	%p347, %r1186, 0;
	@%p347 bra 	$L__BB0_162;
	ld.shared.u64 	%rd279, [%r6];
	add.s64 	%rd280, %rd28, %rd18;
	shl.b64 	%rd281, %rd280, 2;
	add.s64 	%rd282, %rd279, %rd281;
	mov.b32 	%r1187, 0;
	st.u32 	[%rd282+8], %r1187;
$L__BB0_162:
	ld.shared.u64 	%rd330, [%r6];
	ld.shared.u8 	%rs474, [%r6+-8];
	cvt.u32.u16 	%r1316, %rs474;
	cvt.s32.s8 	%r1317, %r1316;
	mul.wide.s32 	%rd331, %r1317, 4;
	add.s64 	%rd332, %rd330, %rd331;
	ld.u32 	%r1318, [%rd332+-4];
	setp.ne.s32 	%p372, %r1318, 0;
	@%p372 bra 	$L__BB0_164;
	add.s16 	%rs474, %rs474, -1;
	st.shared.u8 	[%r6+-8], %rs474;
$L__BB0_164:
	st.shared.u8 	[%r4+-8], %rs474;
	cvt.s16.s8 	%rs288, %rs474;
	setp.lt.s16 	%p373, %rs288, 1;
	mov.u16 	%rs469, %rs474;
	@%p373 bra 	$L__BB0_168;
	mov.b16 	%rs475, 0;
$L__BB0_166:
	ld.shared.u64 	%rd333, [%r6];
	cvt.u32.u16 	%r1319, %rs475;
	and.b32  	%r1320, %r1319, 255;
	mul.wide.u32 	%rd334, %r1320, 4;
	add.s64 	%rd335, %rd333, %rd334;
	ld.u32 	%r1321, [%rd335];
	ld.shared.u64 	%rd336, [%r4];
	add.s64 	%rd337, %rd336, %rd334;
	st.u32 	[%rd337], %r1321;
	add.s16 	%rs290, %rs475, 1;
	cvt.s16.s8 	%rs475, %rs290;
	ld.shared.s8 	%rs469, [%r4+-8];
	setp.lt.s16 	%p374, %rs475, %rs469;
	@%p374 bra 	$L__BB0_166;
	ld.shared.u8 	%rs474, [%r6+-8];
$L__BB0_168:
	ld.shared.s8 	%rs67, [_ZZ9kernelenkPcPjE2sp_$_0];
	cvt.s16.s8 	%rs291, %rs474;
	setp.lt.s16 	%p375, %rs291, %rs67;
	@%p375 bra 	$L__BB0_220;
	ld.shared.u64 	%rd338, [%r4];
	cvt.u32.u16 	%r1322, %rs469;
	cvt.s32.s8 	%r1323, %r1322;
	mul.wide.s32 	%rd339, %r1323, 4;
	add.s64 	%rd340, %rd338, %rd339;
	mov.b32 	%r1324, 0;
	st.u32 	[%rd340], %r1324;
	ld.shared.u8 	%rs292, [%r4+-8];
	add.s16 	%rs469, %rs292, 1;
	st.shared.u8 	[%r4+-8], %rs469;
	sub.s16 	%rs293, %rs474, %rs67;
	add.s16 	%rs294, %rs293, 1;
	cvt.s16.s8 	%rs479, %rs294;
	setp.lt.s16 	%p376, %rs479, 1;
	setp.lt.s16 	%p377, %rs67, 0;
	or.pred  	%p378, %p376, %p377;
	@%p378 bra 	$L__BB0_216;
	cvt.u32.u16 	%r1325, %rs293;
	and.b32  	%r2888, %r1325, 255;
	add.s16 	%rs296, %rs67, 1;
	cvt.u32.u16 	%r1326, %rs296;
	and.b16  	%rs70, %rs296, 3;
	cvt.u32.u16 	%r1327, %rs70;
	add.s32 	%r171, %r1327, -1;
	and.b16  	%rs297, %rs296, 7;
	and.b32  	%r172, %r1326, 3;
	and.b32  	%r173, %r1326, 252;
	and.b32  	%r174, %r1327, 1;
	and.b32  	%r175, %r1326, 7;
	and.b32  	%r176, %r1326, 248;
	add.s16 	%rs71, %rs297, -1;
$L__BB0_171:
	mov.b32 	%r2889, 32;
$L__BB0_172:
	add.s32 	%r180, %r2889, -1;
	ld.shared.u64 	%rd30, [%r4];
	setp.ne.s32 	%p379, %r180, 0;
	sub.s32 	%r181, 33, %r2889;
	ld.shared.u8 	%r183, [_ZZ9kernelenkPcPjE2sp_$_0];
	@%p379 bra 	$L__BB0_224;
	setp.lt.u16 	%p415, %rs67, 7;
	mov.pred 	%p956, 0;
	mov.b32 	%r2908, 0;
	mov.u32 	%r2927, %r2888;
	@%p415 bra 	$L__BB0_192;
	mov.pred 	%p956, 0;
	mov.b32 	%r2890, 0;
	mov.u32 	%r2927, %r2888;
$L__BB0_175:
	.pragma "nounroll";
	mul.wide.u32 	%rd345, %r2927, 4;
	add.s64 	%rd31, %rd30, %rd345;
	ld.u32 	%r186, [%rd31];
	setp.eq.s32 	%p417, %r2890, %r183;
	shl.b32 	%r1441, %r2890, 2;
	mov.u32 	%r1442, _ZZ9kernelenkPcPjE1s;
	add.s32 	%r1443, %r1442, %r1441;
	add.s32 	%r187, %r1443, 3584;
	mov.b32 	%r2892, 0;
	@%p417 bra 	$L__BB0_177;
	ld.shared.u32 	%r2892, [%r187];
$L__BB0_177:
	sub.s32 	%r1445, %r186, %r2892;
	setp.lt.u32 	%p418, %r186, %r2892;
	add.s32 	%r1446, %r1445, -1;
	setp.ge.u32 	%p419, %r1446, %r186;
	selp.s32 	%r1447, -1, 0, %p956;
	add.s32 	%r1448, %r1445, %r1447;
	selp.u32 	%r1449, -1, 0, %p418;
	selp.u32 	%r1450, -1, 0, %p419;
	selp.b32 	%r1451, %r1450, %r1449, %p956;
	and.b32  	%r1452, %r1451, 1;
	setp.eq.b32 	%p39, %r1452, 1;
	shl.b32 	%r1453, %r2927, 2;
	add.s32 	%r190, %r7, %r1453;
	st.shared.u32 	[%r190], %r1448;
	add.s32 	%r1454, %r2890, 1;
	ld.u32 	%r191, [%rd31+4];
	setp.eq.s32 	%p420, %r1454, %r183;
	mov.b32 	%r2893, 0;
	@%p420 bra 	$L__BB0_179;
	ld.shared.u32 	%r2893, [%r187+4];
$L__BB0_179:
	sub.s32 	%r1456, %r191, %r2893;
	setp.lt.u32 	%p421, %r191, %r2893;
	add.s32 	%r1457, %r1456, -1;
	setp.ge.u32 	%p422, %r1457, %r191;
	selp.s32 	%r1458, -1, 0, %p39;
	add.s32 	%r1459, %r1456, %r1458;
	selp.u32 	%r1460, -1, 0, %p421;
	selp.u32 	%r1461, -1, 0, %p422;
	selp.b32 	%r1462, %r1461, %r1460, %p39;
	and.b32  	%r1463, %r1462, 1;
	setp.eq.b32 	%p40, %r1463, 1;
	st.shared.u32 	[%r190+4], %r1459;
	add.s32 	%r1464, %r2890, 2;
	ld.u32 	%r194, [%rd31+8];
	setp.eq.s32 	%p423, %r1464, %r183;
	mov.b32 	%r2894, 0;
	@%p423 bra 	$L__BB0_181;
	ld.shared.u32 	%r2894, [%r187+8];
$L__BB0_181:
	sub.s32 	%r1466, %r194, %r2894;
	setp.lt.u32 	%p424, %r194, %r2894;
	add.s32 	%r1467, %r1466, -1;
	setp.ge.u32 	%p425, %r1467, %r194;
	selp.s32 	%r1468, -1, 0, %p40;
	add.s32 	%r1469, %r1466, %r1468;
	selp.u32 	%r1470, -1, 0, %p424;
	selp.u32 	%r1471, -1, 0, %p425;
	selp.b32 	%r1472, %r1471, %r1470, %p40;
	and.b32  	%r1473, %r1472, 1;
	setp.eq.b32 	%p41, %r1473, 1;
	st.shared.u32 	[%r190+8], %r1469;
	add.s32 	%r1474, %r2890, 3;
	ld.u32 	%r197, [%rd31+12];
	setp.eq.s32 	%p426, %r1474, %r183;
	mov.b32 	%r2895, 0;
	@%p426 bra 	$L__BB0_183;
	ld.shared.u32 	%r2895, [%r187+12];
$L__BB0_183:
	sub.s32 	%r1476, %r197, %r2895;
	setp.lt.u32 	%p427, %r197, %r2895;
	add.s32 	%r1477, %r1476, -1;
	setp.ge.u32 	%p428, %r1477, %r197;
	selp.s32 	%r1478, -1, 0, %p41;
	add.s32 	%r1479, %r1476, %r1478;
	selp.u32 	%r1480, -1, 0, %p427;
	selp.u32 	%r1481, -1, 0, %p428;
	selp.b32 	%r1482, %r1481, %r1480, %p41;
	and.b32  	%r1483, %r1482, 1;
	setp.eq.b32 	%p42, %r1483, 1;
	st.shared.u32 	[%r190+12], %r1479;
	add.s32 	%r1484, %r2890, 4;
	ld.u32 	%r200, [%rd31+16];
	setp.eq.s32 	%p429, %r1484, %r183;
	mov.b32 	%r2896, 0;
	@%p429 bra 	$L__BB0_185;
	ld.shared.u32 	%r2896, [%r187+16];
$L__BB0_185:
	sub.s32 	%r1486, %r200, %r2896;
	setp.lt.u32 	%p430, %r200, %r2896;
	add.s32 	%r1487, %r1486, -1;
	setp.ge.u32 	%p431, %r1487, %r200;
	selp.s32 	%r1488, -1, 0, %p42;
	add.s32 	%r1489, %r1486, %r1488;
	selp.u32 	%r1490, -1, 0, %p430;
	selp.u32 	%r1491, -1, 0, %p431;
	selp.b32 	%r1492, %r1491, %r1490, %p42;
	and.b32  	%r1493, %r1492, 1;
	setp.eq.b32 	%p43, %r1493, 1;
	st.shared.u32 	[%r190+16], %r1489;
	add.s32 	%r1494, %r2890, 5;
	ld.u32 	%r203, [%rd31+20];
	setp.eq.s32 	%p432, %r1494, %r183;
	mov.b32 	%r2897, 0;
	@%p432 bra 	$L__BB0_187;
	ld.shared.u32 	%r2897, [%r187+20];
$L__BB0_187:
	sub.s32 	%r1496, %r203, %r2897;
	setp.lt.u32 	%p433, %r203, %r2897;
	add.s32 	%r1497, %r1496, -1;
	setp.ge.u32 	%p434, %r1497, %r203;
	selp.s32 	%r1498, -1, 0, %p43;
	add.s32 	%r1499, %r1496, %r1498;
	selp.u32 	%r1500, -1, 0, %p433;
	selp.u32 	%r1501, -1, 0, %p434;
	selp.b32 	%r1502, %r1501, %r1500, %p43;
	and.b32  	%r1503, %r1502, 1;
	setp.eq.b32 	%p44, %r1503, 1;
	st.shared.u32 	[%r190+20], %r1499;
	add.s32 	%r1504, %r2890, 6;
	ld.u32 	%r206, [%rd31+24];
	setp.eq.s32 	%p435, %r1504, %r183;
	mov.b32 	%r2898, 0;
	@%p435 bra 	$L__BB0_189;
	ld.shared.u32 	%r2898, [%r187+24];
$L__BB0_189:
	sub.s32 	%r1506, %r206, %r2898;
	setp.lt.u32 	%p436, %r206, %r2898;
	add.s32 	%r1507, %r1506, -1;
	setp.ge.u32 	%p437, %r1507, %r206;
	selp.s32 	%r1508, -1, 0, %p44;
	add.s32 	%r1509, %r1506, %r1508;
	selp.u32 	%r1510, -1, 0, %p436;
	selp.u32 	%r1511, -1, 0, %p437;
	selp.b32 	%r1512, %r1511, %r1510, %p44;
	and.b32  	%r1513, %r1512, 1;
	setp.eq.b32 	%p45, %r1513, 1;
	st.shared.u32 	[%r190+24], %r1509;
	add.s32 	%r1514, %r2890, 7;
	ld.u32 	%r209, [%rd31+28];
	setp.eq.s32 	%p438, %r1514, %r183;
	mov.b32 	%r2899, 0;
	@%p438 bra 	$L__BB0_191;
	ld.shared.u32 	%r2899, [%r187+28];
$L__BB0_191:
	sub.s32 	%r1515, %r209, %r2899;
	setp.lt.u32 	%p439, %r209, %r2899;
	add.s32 	%r1516, %r1515, -1;
	setp.ge.u32 	%p440, %r1516, %r209;
	selp.s32 	%r1517, -1, 0, %p45;
	add.s32 	%r1518, %r1515, %r1517;
	selp.u32 	%r1519, -1, 0, %p439;
	selp.u32 	%r1520, -1, 0, %p440;
	selp.b32 	%r1521, %r1520, %r1519, %p45;
	and.b32  	%r1522, %r1521, 1;
	setp.eq.b32 	%p956, %r1522, 1;
	st.shared.u32 	[%r190+28], %r1518;
	add.s32 	%r2890, %r2890, 8;
	add.s32 	%r2927, %r2927, 8;
	setp.ne.s32 	%p441, %r2890, %r176;
	mov.u32 	%r2908, %r176;
	@%p441 bra 	$L__BB0_175;
$L__BB0_192:
	setp.eq.s32 	%p442, %r175, 0;
	@%p442 bra 	$L__BB0_252;
	setp.lt.u16 	%p444, %rs71, 3;
	@%p444 bra 	$L__BB0_203;
	mul.wide.u32 	%rd346, %r2927, 4;
	add.s64 	%rd32, %rd30, %rd346;
	ld.u32 	%r217, [%rd32];
	setp.eq.s32 	%p445, %r2908, %r183;
	shl.b32 	%r1525, %r2908, 2;
	mov.u32 	%r1526, _ZZ9kernelenkPcPjE1s;
	add.s32 	%r1527, %r1526, %r1525;
	add.s32 	%r218, %r1527, 3584;
	mov.b32 	%r2903, 0;
	@%p445 bra 	$L__BB0_196;
	ld.shared.u32 	%r2903, [%r218];
$L__BB0_196:
	sub.s32 	%r1529, %r217, %r2903;
	setp.lt.u32 	%p446, %r217, %r2903;
	add.s32 	%r1530, %r1529, -1;
	setp.ge.u32 	%p447, %r1530, %r217;
	selp.s32 	%r1531, -1, 0, %p956;
	add.s32 	%r1532, %r1529, %r1531;
	selp.u32 	%r1533, -1, 0, %p446;
	selp.u32 	%r1534, -1, 0, %p447;
	selp.b32 	%r1535, %r1534, %r1533, %p956;
	and.b32  	%r1536, %r1535, 1;
	setp.eq.b32 	%p49, %r1536, 1;
	shl.b32 	%r1537, %r2927, 2;
	add.s32 	%r221, %r7, %r1537;
	st.shared.u32 	[%r221], %r1532;
	add.s32 	%r1538, %r2908, 1;
	ld.u32 	%r222, [%rd32+4];
	setp.eq.s32 	%p448, %r1538, %r183;
	mov.b32 	%r2904, 0;
	@%p448 bra 	$L__BB0_198;
	ld.shared.u32 	%r2904, [%r218+4];
$L__BB0_198:
	sub.s32 	%r1540, %r222, %r2904;
	setp.lt.u32 	%p449, %r222, %r2904;
	add.s32 	%r1541, %r1540, -1;
	setp.ge.u32 	%p450, %r1541, %r222;
	selp.s32 	%r1542, -1, 0, %p49;
	add.s32 	%r1543, %r1540, %r1542;
	selp.u32 	%r1544, -1, 0, %p449;
	selp.u32 	%r1545, -1, 0, %p450;
	selp.b32 	%r1546, %r1545, %r1544, %p49;
	and.b32  	%r1547, %r1546, 1;
	setp.eq.b32 	%p50, %r1547, 1;
	st.shared.u32 	[%r221+4], %r1543;
	add.s32 	%r1548, %r2908, 2;
	ld.u32 	%r225, [%rd32+8];
	setp.eq.s32 	%p451, %r1548, %r183;
	mov.b32 	%r2905, 0;
	@%p451 bra 	$L__BB0_200;
	ld.shared.u32 	%r2905, [%r218+8];
$L__BB0_200:
	sub.s32 	%r1550, %r225, %r2905;
	setp.lt.u32 	%p452, %r225, %r2905;
	add.s32 	%r1551, %r1550, -1;
	setp.ge.u32 	%p453, %r1551, %r225;
	selp.s32 	%r1552, -1, 0, %p50;
	add.s32 	%r1553, %r1550, %r1552;
	selp.u32 	%r1554, -1, 0, %p452;
	selp.u32 	%r1555, -1, 0, %p453;
	selp.b32 	%r1556, %r1555, %r1554, %p50;
	and.b32  	%r1557, %r1556, 1;
	setp.eq.b32 	%p51, %r1557, 1;
	st.shared.u32 	[%r221+8], %r1553;
	add.s32 	%r1558, %r2908, 3;
	ld.u32 	%r228, [%rd32+12];
	setp.eq.s32 	%p454, %r1558, %r183;
	mov.b32 	%r2906, 0;
	@%p454 bra 	$L__BB0_202;
	ld.shared.u32 	%r2906, [%r218+12];
$L__BB0_202:
	sub.s32 	%r1559, %r228, %r2906;
	setp.lt.u32 	%p455, %r228, %r2906;
	add.s32 	%r1560, %r1559, -1;
	setp.ge.u32 	%p456, %r1560, %r228;
	selp.s32 	%r1561, -1, 0, %p51;
	add.s32 	%r1562, %r1559, %r1561;
	selp.u32 	%r1563, -1, 0, %p455;
	selp.u32 	%r1564, -1, 0, %p456;
	selp.b32 	%r1565, %r1564, %r1563, %p51;
	and.b32  	%r1566, %r1565, 1;
	setp.eq.b32 	%p956, %r1566, 1;
	st.shared.u32 	[%r221+12], %r1562;
	add.s32 	%r2927, %r2927, 4;
	add.s32 	%r2908, %r2908, 4;
$L__BB0_203:
	setp.eq.s16 	%p457, %rs70, 0;
	@%p457 bra 	$L__BB0_252;
	setp.eq.s32 	%p459, %r171, 0;
	@%p459 bra 	$L__BB0_210;
	mul.wide.u32 	%rd347, %r2927, 4;
	add.s64 	%rd33, %rd30, %rd347;
	ld.u32 	%r236, [%rd33];
	setp.eq.s32 	%p460, %r2908, %r183;
	shl.b32 	%r1569, %r2908, 2;
	mov.u32 	%r1570, _ZZ9kernelenkPcPjE1s;
	add.s32 	%r1571, %r1570, %r1569;
	add.s32 	%r237, %r1571, 3584;
	mov.b32 	%r2910, 0;
	@%p460 bra 	$L__BB0_207;
	ld.shared.u32 	%r2910, [%r237];
$L__BB0_207:
	sub.s32 	%r1573, %r236, %r2910;
	setp.lt.u32 	%p461, %r236, %r2910;
	add.s32 	%r1574, %r1573, -1;
	setp.ge.u32 	%p462, %r1574, %r236;
	selp.s32 	%r1575, -1, 0, %p956;
	add.s32 	%r1576, %r1573, %r1575;
	selp.u32 	%r1577, -1, 0, %p461;
	selp.u32 	%r1578, -1, 0, %p462;
	selp.b32 	%r1579, %r1578, %r1577, %p956;
	and.b32  	%r1580, %r1579, 1;
	setp.eq.b32 	%p55, %r1580, 1;
	shl.b32 	%r1581, %r2927, 2;
	add.s32 	%r240, %r7, %r1581;
	st.shared.u32 	[%r240], %r1576;
	add.s32 	%r1582, %r2908, 1;
	ld.u32 	%r241, [%rd33+4];
	setp.eq.s32 	%p463, %r1582, %r183;
	mov.b32 	%r2911, 0;
	@%p463 bra 	$L__BB0_209;
	ld.shared.u32 	%r2911, [%r237+4];
$L__BB0_209:
	sub.s32 	%r1583, %r241, %r2911;
	setp.lt.u32 	%p464, %r241, %r2911;
	add.s32 	%r1584, %r1583, -1;
	setp.ge.u32 	%p465, %r1584, %r241;
	selp.s32 	%r1585, -1, 0, %p55;
	add.s32 	%r1586, %r1583, %r1585;
	selp.u32 	%r1587, -1, 0, %p464;
	selp.u32 	%r1588, -1, 0, %p465;
	selp.b32 	%r1589, %r1588, %r1587, %p55;
	and.b32  	%r1590, %r1589, 1;
	setp.eq.b32 	%p956, %r1590, 1;
	st.shared.u32 	[%r240+4], %r1586;
	add.s32 	%r2927, %r2927, 2;
	add.s32 	%r2908, %r2908, 2;
$L__BB0_210:
	setp.eq.s32 	%p466, %r174, 0;
	@%p466 bra 	$L__BB0_252;
	mul.wide.u32 	%rd348, %r2927, 4;
	add.s64 	%rd349, %rd30, %rd348;
	ld.u32 	%r249, [%rd349];
	setp.eq.s32 	%p467, %r2908, %r183;
	mov.b32 	%r2915, 0;
	@%p467 bra 	$L__BB0_213;
	shl.b32 	%r1592, %r2908, 2;
	mov.u32 	%r1593, _ZZ9kernelenkPcPjE1s;
	add.s32 	%r1594, %r1593, %r1592;
	ld.shared.u32 	%r2915, [%r1594+3584];
$L__BB0_213:
	sub.s32 	%r1595, %r249, %r2915;
	setp.lt.u32 	%p468, %r249, %r2915;
	add.s32 	%r1596, %r1595, -1;
	setp.ge.u32 	%p469, %r1596, %r249;
	selp.s32 	%r1597, -1, 0, %p956;
	add.s32 	%r1598, %r1595, %r1597;
	selp.u32 	%r1599, -1, 0, %p468;
	selp.u32 	%r1600, -1, 0, %p469;
	selp.b32 	%r1601, %r1600, %r1599, %p956;
	and.b32  	%r1602, %r1601, 1;
	setp.eq.b32 	%p956, %r1602, 1;
	shl.b32 	%r1603, %r2927, 2;
	add.s32 	%r1604, %r7, %r1603;
	st.shared.u32 	[%r1604], %r1598;
	add.s32 	%r2927, %r2927, 1;
	bra.uni 	$L__BB0_252;
$L__BB0_214:
	cvt.s16.s8 	%rs306, %rs479;
	setp.gt.s16 	%p480, %rs306, 1;
	add.s32 	%r2888, %r2888, -1;
	add.s16 	%rs479, %rs479, -1;
	@%p480 bra 	$L__BB0_171;
	ld.shared.u8 	%rs469, [%r4+-8];
$L__BB0_216:
	cvt.s16.s8 	%rs307, %rs469;
	setp.lt.s16 	%p481, %rs307, 1;
	@%p481 bra 	$L__BB0_220;
	ld.shared.u64 	%rd29, [%r4];
	mov.u16 	%rs482, %rs469;
$L__BB0_218:
	cvt.u32.u16 	%r1614, %rs482;
	and.b32  	%r1615, %r1614, 255;
	mul.wide.u32 	%rd355, %r1615, 4;
	add.s64 	%rd356, %rd29, %rd355;
	ld.u32 	%r1616, [%rd356+-4];
	setp.ne.s32 	%p482, %r1616, 0;
	mov.u16 	%rs469, %rs482;
	@%p482 bra 	$L__BB0_220;
	and.b16  	%rs309, %rs482, 255;
	add.s16 	%rs482, %rs482, -1;
	st.shared.u8 	[%r4+-8], %rs482;
	setp.gt.u16 	%p483, %rs309, 1;
	mov.b16 	%rs469, 0;
	@%p483 bra 	$L__BB0_218;
$L__BB0_220:
	add.s16 	%rs454, %rs4, -1;
	setp.gt.s16 	%p484, %rs4, 1;
	@%p484 bra 	$L__BB0_2;
$L__BB0_221:
	mov.b16 	%rs310, 1;
	st.shared.u8 	[%r4+8], %rs310;
	ld.shared.u64 	%rd357, [%r4+16];
	mov.b32 	%r1617, 1;
	st.u32 	[%rd357], %r1617;
	ld.shared.u64 	%rd358, [%r3+8];
	ld.shared.s8 	%rs311, [%r3];
	cvt.s32.s16 	%r1618, %rs311;
	mul.wide.s32 	%rd359, %r1618, 4;
	add.s64 	%rd360, %rd358, %rd359;
	ld.u32 	%r1619, [%rd360+-4];
	setp.eq.s32 	%p485, %r1619, 0;
	clz.b32 	%r1620, %r1619;
	cvt.u16.u32 	%rs312, %r1620;
	sub.s16 	%rs313, 32, %rs312;
	selp.b16 	%rs314, 0, %rs313, %p485;
	shl.b16 	%rs315, %rs311, 5;
	add.s16 	%rs316, %rs315, %rs314;
	add.s16 	%rs485, %rs316, -32;
	setp.lt.s16 	%p486, %rs485, 1;
	ld.shared.u8 	%rs514, [%r4+8];
	@%p486 bra 	$L__BB0_475;
$L__BB0_222:
	mov.u16 	%rs88, %rs485;
	and.b16  	%rs317, %rs514, 255;
	setp.ne.s16 	%p487, %rs317, 0;
	@%p487 bra 	$L__BB0_258;
	mov.b16 	%rs491, 0;
	st.shared.u8 	[%r6+-8], %rs491;
	bra.uni 	$L__BB0_278;
$L__BB0_224:
	setp.lt.u16 	%p382, %rs67, 3;
	mov.pred 	%p956, 0;
	mov.b32 	%r2923, 0;
	mov.u32 	%r2927, %r2888;
	@%p382 bra 	$L__BB0_237;
	mov.pred 	%p956, 0;
	mov.b32 	%r2928, 0;
	mov.u32 	%r2927, %r2888;
$L__BB0_226:
	.pragma "nounroll";
	mul.wide.u32 	%rd341, %r2927, 4;
	add.s64 	%rd35, %rd30, %rd341;
	ld.u32 	%r283, [%rd35];
	setp.eq.s32 	%p384, %r2928, 0;
	shl.b32 	%r1333, %r2928, 2;
	mov.u32 	%r1334, _ZZ9kernelenkPcPjE1s;
	add.s32 	%r1335, %r1334, %r1333;
	add.s32 	%r284, %r1335, 3584;
	mov.b32 	%r2930, 0;
	@%p384 bra 	$L__BB0_228;
	ld.shared.u32 	%r1336, [%r284+-4];
	shr.u32 	%r2930, %r1336, %r181;
$L__BB0_228:
	setp.eq.s32 	%p385, %r2928, %r183;
	mov.b32 	%r2931, 0;
	@%p385 bra 	$L__BB0_230;
	ld.shared.u32 	%r1338, [%r284];
	shl.b32 	%r2931, %r1338, %r180;
$L__BB0_230:
	or.b32  	%r1340, %r2931, %r2930;
	sub.s32 	%r1341, %r283, %r1340;
	setp.lt.u32 	%p386, %r283, %r1340;
	add.s32 	%r1342, %r1341, -1;
	setp.ge.u32 	%p387, %r1342, %r283;
	selp.s32 	%r1343, -1, 0, %p956;
	add.s32 	%r1344, %r1341, %r1343;
	selp.u32 	%r1345, -1, 0, %p386;
	selp.u32 	%r1346, -1, 0, %p387;
	selp.b32 	%r1347, %r1346, %r1345, %p956;
	and.b32  	%r1348, %r1347, 1;
	setp.eq.b32 	%p69, %r1348, 1;
	shl.b32 	%r1349, %r2927, 2;
	add.s32 	%r289, %r7, %r1349;
	st.shared.u32 	[%r289], %r1344;
	add.s32 	%r1350, %r2928, 1;
	ld.u32 	%r290, [%rd35+4];
	ld.shared.u32 	%r291, [%r284];
	setp.eq.s32 	%p388, %r1350, %r183;
	mov.b32 	%r2932, 0;
	@%p388 bra 	$L__BB0_232;
	ld.shared.u32 	%r1351, [%r284+4];
	shl.b32 	%r2932, %r1351, %r180;
$L__BB0_232:
	shr.u32 	%r1353, %r291, %r181;
	or.b32  	%r1354, %r2932, %r1353;
	sub.s32 	%r1355, %r290, %r1354;
	setp.lt.u32 	%p389, %r290, %r1354;
	add.s32 	%r1356, %r1355, -1;
	setp.ge.u32 	%p390, %r1356, %r290;
	selp.s32 	%r1357, -1, 0, %p69;
	add.s32 	%r1358, %r1355, %r1357;
	selp.u32 	%r1359, -1, 0, %p389;
	selp.u32 	%r1360, -1, 0, %p390;
	selp.b32 	%r1361, %r1360, %r1359, %p69;
	and.b32  	%r1362, %r1361, 1;
	setp.eq.b32 	%p70, %r1362, 1;
	st.shared.u32 	[%r289+4], %r1358;
	add.s32 	%r1363, %r2928, 2;
	ld.u32 	%r294, [%rd35+8];
	ld.shared.u32 	%r295, [%r284+4];
	setp.eq.s32 	%p391, %r1363, %r183;
	mov.b32 	%r2933, 0;
	@%p391 bra 	$L__BB0_234;
	ld.shared.u32 	%r1364, [%r284+8];
	shl.b32 	%r2933, %r1364, %r180;
$L__BB0_234:
	shr.u32 	%r1366, %r295, %r181;
	or.b32  	%r1367, %r2933, %r1366;
	sub.s32 	%r1368, %r294, %r1367;
	setp.lt.u32 	%p392, %r294, %r1367;
	add.s32 	%r1369, %r1368, -1;
	setp.ge.u32 	%p393, %r1369, %r294;
	selp.s32 	%r1370, -1, 0, %p70;
	add.s32 	%r1371, %r1368, %r1370;
	selp.u32 	%r1372, -1, 0, %p392;
	selp.u32 	%r1373, -1, 0, %p393;
	selp.b32 	%r1374, %r1373, %r1372, %p70;
	and.b32  	%r1375, %r1374, 1;
	setp.eq.b32 	%p71, %r1375, 1;
	st.shared.u32 	[%r289+8], %r1371;
	add.s32 	%r1376, %r2928, 3;
	ld.u32 	%r298, [%rd35+12];
	ld.shared.u32 	%r299, [%r284+8];
	setp.eq.s32 	%p394, %r1376, %r183;
	mov.b32 	%r2934, 0;
	@%p394 bra 	$L__BB0_236;
	ld.shared.u32 	%r1377, [%r284+12];
	shl.b32 	%r2934, %r1377, %r180;
$L__BB0_236:
	shr.u32 	%r1378, %r299, %r181;
	or.b32  	%r1379, %r2934, %r1378;
	sub.s32 	%r1380, %r298, %r1379;
	setp.lt.u32 	%p395, %r298, %r1379;
	add.s32 	%r1381, %r1380, -1;
	setp.ge.u32 	%p396, %r1381, %r298;
	selp.s32 	%r1382, -1, 0, %p71;
	add.s32 	%r1383, %r1380, %r1382;
	selp.u32 	%r1384, -1, 0, %p395;
	selp.u32 	%r1385, -1, 0, %p396;
	selp.b32 	%r1386, %r1385, %r1384, %p71;
	and.b32  	%r1387, %r1386, 1;
	setp.eq.b32 	%p956, %r1387, 1;
	st.shared.u32 	[%r289+12], %r1383;
	add.s32 	%r2928, %r2928, 4;
	add.s32 	%r2927, %r2928, %r2888;
	setp.eq.s32 	%p397, %r2928, %r173;
	mov.u32 	%r2923, %r173;
	@%p397 bra 	$L__BB0_237;
	bra.uni 	$L__BB0_226;
$L__BB0_237:
	setp.eq.s32 	%p398, %r172, 0;
	@%p398 bra 	$L__BB0_252;
	setp.eq.s32 	%p400, %r171, 0;
	@%p400 bra 	$L__BB0_246;
	mul.wide.u32 	%rd342, %r2927, 4;
	add.s64 	%rd34, %rd30, %rd342;
	ld.u32 	%r256, [%rd34];
	setp.eq.s32 	%p401, %r2923, 0;
	shl.b32 	%r1390, %r2923, 2;
	mov.u32 	%r1391, _ZZ9kernelenkPcPjE1s;
	add.s32 	%r1392, %r1391, %r1390;
	add.s32 	%r257, %r1392, 3584;
	mov.b32 	%r2919, 0;
	@%p401 bra 	$L__BB0_241;
	ld.shared.u32 	%r1393, [%r257+-4];
	shr.u32 	%r2919, %r1393, %r181;
$L__BB0_241:
	setp.eq.s32 	%p402, %r2923, %r183;
	mov.b32 	%r2920, 0;
	@%p402 bra 	$L__BB0_243;
	ld.shared.u32 	%r1395, [%r257];
	shl.b32 	%r2920, %r1395, %r180;
$L__BB0_243:
	or.b32  	%r1397, %r2920, %r2919;
	sub.s32 	%r1398, %r256, %r1397;
	setp.lt.u32 	%p403, %r256, %r1397;
	add.s32 	%r1399, %r1398, -1;
	setp.ge.u32 	%p404, %r1399, %r256;
	selp.s32 	%r1400, -1, 0, %p956;
	add.s32 	%r1401, %r1398, %r1400;
	selp.u32 	%r1402, -1, 0, %p403;
	selp.u32 	%r1403, -1, 0, %p404;
	selp.b32 	%r1404, %r1403, %r1402, %p956;
	and.b32  	%r1405, %r1404, 1;
	setp.eq.b32 	%p62, %r1405, 1;
	shl.b32 	%r1406, %r2927, 2;
	add.s32 	%r262, %r7, %r1406;
	st.shared.u32 	[%r262], %r1401;
	add.s32 	%r1407, %r2923, 1;
	ld.u32 	%r263, [%rd34+4];
	ld.shared.u32 	%r264, [%r257];
	setp.eq.s32 	%p405, %r1407, %r183;
	mov.b32 	%r2921, 0;
	@%p405 bra 	$L__BB0_245;
	ld.shared.u32 	%r1408, [%r257+4];
	shl.b32 	%r2921, %r1408, %r180;
$L__BB0_245:
	shr.u32 	%r1409, %r264, %r181;
	or.b32  	%r1410, %r2921, %r1409;
	sub.s32 	%r1411, %r263, %r1410;
	setp.lt.u32 	%p406, %r263, %r1410;
	add.s32 	%r1412, %r1411, -1;
	setp.ge.u32 	%p407, %r1412, %r263;
	selp.s32 	%r1413, -1, 0, %p62;
	add.s32 	%r1414, %r1411, %r1413;
	selp.u32 	%r1415, -1, 0, %p406;
	selp.u32 	%r1416, -1, 0, %p407;
	selp.b32 	%r1417, %r1416, %r1415, %p62;
	and.b32  	%r1418, %r1417, 1;
	setp.eq.b32 	%p956, %r1418, 1;
	st.shared.u32 	[%r262+4], %r1414;
	add.s32 	%r2927, %r2927, 2;
	add.s32 	%r2923, %r2923, 2;
$L__BB0_246:
	setp.eq.s32 	%p408, %r174, 0;
	@%p408 bra 	$L__BB0_252;
	mul.wide.u32 	%rd343, %r2927, 4;
	add.s64 	%rd344, %rd30, %rd343;
	ld.u32 	%r272, [%rd344];
	setp.eq.s32 	%p409, %r2923, 0;
	shl.b32 	%r1420, %r2923, 2;
	mov.u32 	%r1421, _ZZ9kernelenkPcPjE1s;
	add.s32 	%r1422, %r1421, %r1420;
	add.s32 	%r273, %r1422, 3584;
	mov.b32 	%r2925, 0;
	@%p409 bra 	$L__BB0_249;
	ld.shared.u32 	%r1423, [%r273+-4];
	shr.u32 	%r2925, %r1423, %r181;
$L__BB0_249:
	setp.eq.s32 	%p410, %r2923, %r183;
	mov.b32 	%r2926, 0;
	@%p410 bra 	$L__BB0_251;
	ld.shared.u32 	%r1425, [%r273];
	shl.b32 	%r2926, %r1425, %r180;
$L__BB0_251:
	or.b32  	%r1426, %r2926, %r2925;
	sub.s32 	%r1427, %r272, %r1426;
	setp.lt.u32 	%p411, %r272, %r1426;
	add.s32 	%r1428, %r1427, -1;
	setp.ge.u32 	%p412, %r1428, %r272;
	selp.s32 	%r1429, -1, 0, %p956;
	add.s32 	%r1430, %r1427, %r1429;
	selp.u32 	%r1431, -1, 0, %p411;
	selp.u32 	%r1432, -1, 0, %p412;
	selp.b32 	%r1433, %r1432, %r1431, %p956;
	and.b32  	%r1434, %r1433, 1;
	setp.eq.b32 	%p956, %r1434, 1;
	shl.b32 	%r1435, %r2927, 2;
	add.s32 	%r1436, %r7, %r1435;
	st.shared.u32 	[%r1436], %r1430;
	add.s32 	%r2927, %r2927, 1;
$L__BB0_252:
	cvt.s8.s32 	%rs481, %r2927;
	cvt.s16.s8 	%rs298, %rs474;
	setp.le.s16 	%p470, %rs298, %rs481;
	not.pred 	%p471, %p956;
	or.pred  	%p472, %p470, %p471;
	@%p472 bra 	$L__BB0_255;
	and.b32  	%r2935, %r2927, 255;
$L__BB0_254:
	mul.wide.u32 	%rd350, %r2935, 4;
	add.s64 	%rd351, %rd30, %rd350;
	ld.u32 	%r1605, [%rd351];
	setp.eq.s32 	%p956, %r1605, 0;
	add.s32 	%r1606, %r1605, -1;
	shl.b32 	%r1607, %r2935, 2;
	add.s32 	%r1608, %r7, %r1607;
	st.shared.u32 	[%r1608], %r1606;
	add.s32 	%r2935, %r2935, 1;
	cvt.s8.s32 	%rs481, %r2935;
	setp.gt.s16 	%p474, %rs298, %rs481;
	and.pred  	%p475, %p474, %p956;
	@%p475 bra 	$L__BB0_254;
$L__BB0_255:
	cvt.s16.s8 	%rs300, %rs479;
	cvt.s16.s8 	%rs302, %rs481;
	setp.lt.s16 	%p476, %rs302, %rs300;
	or.pred  	%p477, %p956, %p476;
	@%p477 bra 	$L__BB0_257;
$L__BB0_256:
	cvt.s16.s8 	%rs303, %rs481;
	add.s16 	%rs481, %rs481, -1;
	cvt.u32.u16 	%r1609, %rs481;
	and.b32  	%r1610, %r1609, 255;
	and.b16  	%rs304, %rs481, 255;
	mul.wide.u16 	%r1611, %rs304, 4;
	add.s32 	%r1612, %r7, %r1611;
	ld.shared.u32 	%r1613, [%r1612];
	ld.shared.u64 	%rd352, [%r4];
	mul.wide.u32 	%rd353, %r1610, 4;
	add.s64 	%rd354, %rd352, %rd353;
	st.u32 	[%rd354], %r1613;
	cvt.s16.s8 	%rs305, %rs479;
	setp.gt.s16 	%p478, %rs303, %rs305;
	@%p478 bra 	$L__BB0_256;
$L__BB0_257:
	setp.gt.u32 	%p479, %r2889, 1;
	mov.u32 	%r2889, %r180;
	@%p479 bra 	$L__BB0_172;
	bra.uni 	$L__BB0_214;
$L__BB0_258:
	shl.b16 	%rs89, %rs514, 1;
	cvt.s16.s8 	%rs318, %rs89;
	st.shared.u8 	[%r6+-8], %rs89;
	setp.lt.s16 	%p488, %rs318, 1;
	@%p488 bra 	$L__BB0_264;
	and.b16  	%rs320, %rs89, 255;
	setp.lt.u16 	%p489, %rs320, 4;
	mov.b16 	%rs486, 0;
	@%p489 bra 	$L__BB0_262;
	and.b16  	%rs486, %rs89, 124;
	mov.b16 	%rs487, 0;
$L__BB0_261:
	ld.shared.u64 	%rd361, [%r6];
	cvt.u32.u16 	%r1621, %rs487;
	and.b32  	%r1622, %r1621, 255;
	mul.wide.u32 	%rd362, %r1622, 4;
	add.s64 	%rd363, %rd361, %rd362;
	mov.b32 	%r1623, 0;
	st.u32 	[%rd363], %r1623;
	ld.shared.u64 	%rd364, [%r6];
	add.s64 	%rd365, %rd364, %rd362;
	st.u32 	[%rd365+4], %r1623;
	ld.shared.u64 	%rd366, [%r6];
	add.s64 	%rd367, %rd366, %rd362;
	st.u32 	[%rd367+8], %r1623;
	ld.shared.u64 	%rd368, [%r6];
	add.s64 	%rd369, %rd368, %rd362;
	st.u32 	[%rd369+12], %r1623;
	add.s16 	%rs487, %rs487, 4;
	and.b16  	%rs322, %rs487, 255;
	setp.eq.s16 	%p490, %rs322, %rs486;
	@%p490 bra 	$L__BB0_262;
	bra.uni 	$L__BB0_261;
$L__BB0_262:
	and.b16  	%rs323, %rs514, 1;
	setp.eq.b16 	%p491, %rs323, 1;
	not.pred 	%p492, %p491;
	@%p492 bra 	$L__BB0_264;
	ld.shared.u64 	%rd370, [%r6];
	cvt.u32.u16 	%r1624, %rs486;
	mul.wide.u32 	%rd371, %r1624, 4;
	add.s64 	%rd372, %rd370, %rd371;
	mov.b32 	%r1625, 0;
	st.u32 	[%rd372], %r1625;
	ld.shared.u64 	%rd373, [%r6];
	add.s64 	%rd374, %rd373, %rd371;
	st.u32 	[%rd374+4], %r1625;
$L__BB0_264:
	cvt.s16.s8 	%rs324, %rs514;
	setp.lt.s16 	%p493, %rs324, 1;
	@%p493 bra 	$L__BB0_276;
	and.b16  	%rs92, %rs514, 3;
	and.b16  	%rs93, %rs514, 124;
	mov.b16 	%rs488, 0;
$L__BB0_266:
	ld.shared.u64 	%rd375, [%r4+16];
	cvt.u64.u16 	%rd376, %rs488;
	and.b64  	%rd36, %rd376, 255;
	cvt.u32.u16 	%r1626, %rs488;
	and.b32  	%r1627, %r1626, 255;
	mul.wide.u32 	%rd377, %r1627, 4;
	add.s64 	%rd378, %rd375, %rd377;
	ld.u32 	%r306, [%rd378];
	setp.eq.s32 	%p494, %r306, 0;
	@%p494 bra 	$L__BB0_275;
	setp.lt.u16 	%p495, %rs317, 4;
	mov.b16 	%rs490, 0;
	mov.b32 	%r2937, 0;
	@%p495 bra 	$L__BB0_270;
	mov.b16 	%rs489, 0;
	mov.b32 	%r2937, 0;
$L__BB0_269:
	ld.shared.u64 	%rd379, [%r4+16];
	cvt.u32.u16 	%r1630, %rs489;
	and.b32  	%r1631, %r1630, 255;
	mul.wide.u32 	%rd380, %r1631, 4;
	add.s64 	%rd381, %rd379, %rd380;
	ld.u32 	%r1632, [%rd381];
	ld.shared.u64 	%rd382, [%r6];
	add.s16 	%rs329, %rs489, %rs488;
	cvt.u32.u16 	%r1633, %rs329;
	and.b32  	%r1634, %r1633, 255;
	mul.wide.u32 	%rd383, %r1634, 4;
	add.s64 	%rd384, %rd382, %rd383;
	ld.u32 	%r1635, [%rd384];
	mad.lo.s32 	%r1636, %r1632, %r306, %r1635;
	add.s32 	%r1638, %r1636, %r2937;
	setp.eq.s32 	%p496, %r1638, -1;
	selp.b32 	%r1639, 0, %r1638, %p496;
	st.u32 	[%rd384], %r1639;
	selp.u32 	%r1640, 1, 0, %p496;
	ld.shared.u64 	%rd385, [%r4+16];
	add.s64 	%rd386, %rd385, %rd380;
	ld.u32 	%r1641, [%rd386+4];
	ld.shared.u64 	%rd387, [%r6];
	add.s64 	%rd388, %rd387, %rd383;
	ld.u32 	%r1642, [%rd388+4];
	mad.lo.s32 	%r1643, %r1641, %r306, %r1642;
	add.s32 	%r1645, %r1643, %r1640;
	setp.eq.s32 	%p497, %r1645, -1;
	selp.b32 	%r1646, 0, %r1645, %p497;
	st.u32 	[%rd388+4], %r1646;
	selp.u32 	%r1647, 1, 0, %p497;
	ld.shared.u64 	%rd389, [%r4+16];
	add.s64 	%rd390, %rd389, %rd380;
	ld.u32 	%r1648, [%rd390+8];
	ld.shared.u64 	%rd391, [%r6];
	add.s64 	%rd392, %rd391, %rd383;
	ld.u32 	%r1649, [%rd392+8];
	mad.lo.s32 	%r1650, %r1648, %r306, %r1649;
	add.s32 	%r1652, %r1650, %r1647;
	setp.eq.s32 	%p498, %r1652, -1;
	selp.b32 	%r1653, 0, %r1652, %p498;
	st.u32 	[%rd392+8], %r1653;
	selp.u32 	%r1654, 1, 0, %p498;
	ld.shared.u64 	%rd393, [%r4+16];
	add.s64 	%rd394, %rd393, %rd380;
	ld.u32 	%r1655, [%rd394+12];
	ld.shared.u64 	%rd395, [%r6];
	add.s64 	%rd396, %rd395, %rd383;
	ld.u32 	%r1656, [%rd396+12];
	mad.lo.s32 	%r1657, %r1655, %r306, %r1656;
	add.s32 	%r1659, %r1657, %r1654;
	setp.eq.s32 	%p499, %r1659, -1;
	selp.b32 	%r1660, 0, %r1659, %p499;
	st.u32 	[%rd396+12], %r1660;
	selp.u32 	%r2937, 1, 0, %p499;
	add.s16 	%rs489, %rs489, 4;
	and.b16  	%rs330, %rs489, 255;
	setp.ne.s16 	%p500, %rs330, %rs93;
	mov.u16 	%rs490, %rs93;
	@%p500 bra 	$L__BB0_269;
$L__BB0_270:
	setp.eq.s16 	%p501, %rs92, 0;
	ld.shared.u64 	%rd696, [%r6];
	@%p501 bra 	$L__BB0_274;
	setp.eq.s16 	%p502, %rs92, 1;
	ld.shared.u64 	%rd397, [%r4+16];
	cvt.u64.u16 	%rd38, %rs490;
	cvt.u32.u16 	%r1661, %rs490;
	mul.wide.u32 	%rd398, %r1661, 4;
	add.s64 	%rd399, %rd397, %rd398;
	ld.u32 	%r1662, [%rd399];
	add.s16 	%rs331, %rs490, %rs488;
	cvt.u32.u16 	%r1663, %rs331;
	and.b32  	%r1664, %r1663, 255;
	mul.wide.u32 	%rd400, %r1664, 4;
	add.s64 	%rd401, %rd696, %rd400;
	ld.u32 	%r1665, [%rd401];
	mad.lo.s32 	%r1666, %r1662, %r306, %r1665;
	add.s32 	%r310, %r1666, %r2937;
	setp.eq.s32 	%p503, %r310, -1;
	selp.b32 	%r1668, 0, %r310, %p503;
	st.u32 	[%rd401], %r1668;
	ld.shared.u64 	%rd696, [%r6];
	@%p502 bra 	$L__BB0_274;
	setp.eq.s16 	%p505, %rs92, 2;
	selp.u32 	%r1669, 1, 0, %p503;
	ld.shared.u64 	%rd402, [%r4+16];
	shl.b64 	%rd403, %rd38, 2;
	add.s64 	%rd404, %rd402, %rd403;
	ld.u32 	%r1670, [%rd404+4];
	add.s64 	%rd40, %rd38, %rd36;
	shl.b64 	%rd405, %rd40, 2;
	add.s64 	%rd406, %rd696, %rd405;
	ld.u32 	%r1671, [%rd406+4];
	mad.lo.s32 	%r1672, %r1670, %r306, %r1671;
	add.s32 	%r311, %r1672, %r1669;
	setp.eq.s32 	%p506, %r311, -1;
	selp.b32 	%r1674, 0, %r311, %p506;
	st.u32 	[%rd406+4], %r1674;
	ld.shared.u64 	%rd696, [%r6];
	@%p505 bra 	$L__BB0_274;
	selp.u32 	%r1675, 1, 0, %p506;
	ld.shared.u64 	%rd407, [%r4+16];
	add.s64 	%rd409, %rd407, %rd403;
	ld.u32 	%r1676, [%rd409+8];
	add.s64 	%rd411, %rd696, %rd405;
	ld.u32 	%r1677, [%rd411+8];
	mad.lo.s32 	%r1678, %r1676, %r306, %r1677;
	add.s32 	%r1680, %r1678, %r1675;
	setp.eq.s32 	%p508, %r1680, -1;
	selp.b32 	%r1681, 0, %r1680, %p508;
	st.u32 	[%rd411+8], %r1681;
	ld.shared.u64 	%rd696, [%r6];
$L__BB0_274:
	add.s16 	%rs332, %rs488, %rs514;
	cvt.u32.u16 	%r1682, %rs332;
	and.b32  	%r1683, %r1682, 255;
	mul.wide.u32 	%rd412, %r1683, 4;
	add.s64 	%rd413, %rd696, %rd412;
	mov.b32 	%r1684, 0;
	st.u32 	[%rd413], %r1684;
$L__BB0_275:
	add.s16 	%rs333, %rs488, 1;
	cvt.s16.s8 	%rs488, %rs333;
	setp.lt.s16 	%p509, %rs488, %rs324;
	@%p509 bra 	$L__BB0_266;
$L__BB0_276:
	ld.shared.u64 	%rd414, [%r6];
	ld.shared.u8 	%rs491, [%r6+-8];
	cvt.u32.u16 	%r1685, %rs491;
	cvt.s32.s8 	%r1686, %r1685;
	mul.wide.s32 	%rd415, %r1686, 4;
	add.s64 	%rd416, %rd414, %rd415;
	ld.u32 	%r1687, [%rd416+-4];
	setp.ne.s32 	%p510, %r1687, 0;
	@%p510 bra 	$L__BB0_278;
	add.s16 	%rs491, %rs491, -1;
	st.shared.u8 	[%r6+-8], %rs491;
$L__BB0_278:
	st.shared.u8 	[%r4+8], %rs491;
	cvt.s16.s8 	%rs336, %rs491;
	setp.lt.s16 	%p511, %rs336, 1;
	mov.u16 	%rs514, %rs491;
	@%p511 bra 	$L__BB0_282;
	mov.b16 	%rs492, 0;
$L__BB0_280:
	ld.shared.u64 	%rd417, [%r6];
	cvt.u32.u16 	%r1688, %rs492;
	and.b32  	%r1689, %r1688, 255;
	mul.wide.u32 	%rd418, %r1689, 4;
	add.s64 	%rd419, %rd417, %rd418;
	ld.u32 	%r1690, [%rd419];
	ld.shared.u64 	%rd420, [%r4+16];
	add.s64 	%rd421, %rd420, %rd418;
	st.u32 	[%rd421], %r1690;
	add.s16 	%rs338, %rs492, 1;
	cvt.s16.s8 	%rs492, %rs338;
	ld.shared.s8 	%rs514, [%r4+8];
	setp.lt.s16 	%p512, %rs492, %rs514;
	@%p512 bra 	$L__BB0_280;
	ld.shared.u8 	%rs491, [%r6+-8];
$L__BB0_282:
	ld.shared.s8 	%rs110, [_ZZ9kernelenkPcPjE2sp_$_0];
	cvt.s16.s8 	%rs339, %rs491;
	setp.lt.s16 	%p513, %rs339, %rs110;
	@%p513 bra 	$L__BB0_334;
	ld.shared.u64 	%rd422, [%r4+16];
	cvt.u32.u16 	%r1691, %rs514;
	cvt.s32.s8 	%r1692, %r1691;
	mul.wide.s32 	%rd423, %r1692, 4;
	add.s64 	%rd424, %rd422, %rd423;
	mov.b32 	%r1693, 0;
	st.u32 	[%rd424], %r1693;
	ld.shared.u8 	%rs340, [%r4+8];
	add.s16 	%rs514, %rs340, 1;
	st.shared.u8 	[%r4+8], %rs514;
	sub.s16 	%rs341, %rs491, %rs110;
	add.s16 	%rs342, %rs341, 1;
	cvt.s16.s8 	%rs496, %rs342;
	setp.lt.s16 	%p514, %rs496, 1;
	setp.lt.s16 	%p515, %rs110, 0;
	or.pred  	%p516, %p514, %p515;
	@%p516 bra 	$L__BB0_330;
	cvt.u32.u16 	%r1694, %rs341;
	and.b32  	%r2938, %r1694, 255;
	add.s16 	%rs344, %rs110, 1;
	cvt.u32.u16 	%r1695, %rs344;
	and.b16  	%rs113, %rs344, 3;
	cvt.u32.u16 	%r1696, %rs113;
	add.s32 	%r313, %r1696, -1;
	and.b16  	%rs345, %rs344, 7;
	and.b32  	%r314, %r1695, 3;
	and.b32  	%r315, %r1695, 252;
	and.b32  	%r316, %r1696, 1;
	and.b32  	%r317, %r1695, 7;
	and.b32  	%r318, %r1695, 248;
	add.s16 	%rs114, %rs345, -1;
$L__BB0_285:
	mov.b32 	%r2939, 32;
$L__BB0_286:
	add.s32 	%r322, %r2939, -1;
	ld.shared.u64 	%rd45, [%r4+16];
	setp.ne.s32 	%p517, %r322, 0;
	sub.s32 	%r323, 33, %r2939;
	ld.shared.u8 	%r325, [_ZZ9kernelenkPcPjE2sp_$_0];
	@%p517 bra 	$L__BB0_337;
	setp.lt.u16 	%p553, %rs110, 7;
	mov.pred 	%p970, 0;
	mov.b32 	%r2958, 0;
	mov.u32 	%r2977, %r2938;
	@%p553 bra 	$L__BB0_306;
	mov.pred 	%p970, 0;
	mov.b32 	%r2940, 0;
	mov.u32 	%r2977, %r2938;
$L__BB0_289:
	.pragma "nounroll";
	mul.wide.u32 	%rd429, %r2977, 4;
	add.s64 	%rd46, %rd45, %rd429;
	ld.u32 	%r328, [%rd46];
	setp.eq.s32 	%p555, %r2940, %r325;
	shl.b32 	%r1810, %r2940, 2;
	mov.u32 	%r1811, _ZZ9kernelenkPcPjE1s;
	add.s32 	%r1812, %r1811, %r1810;
	add.s32 	%r329, %r1812, 3584;
	mov.b32 	%r2942, 0;
	@%p555 bra 	$L__BB0_291;
	ld.shared.u32 	%r2942, [%r329];
$L__BB0_291:
	sub.s32 	%r1814, %r328, %r2942;
	setp.lt.u32 	%p556, %r328, %r2942;
	add.s32 	%r1815, %r1814, -1;
	setp.ge.u32 	%p557, %r1815, %r328;
	selp.s32 	%r1816, -1, 0, %p970;
	add.s32 	%r1817, %r1814, %r1816;
	selp.u32 	%r1818, -1, 0, %p556;
	selp.u32 	%r1819, -1, 0, %p557;
	selp.b32 	%r1820, %r1819, %r1818, %p970;
	and.b32  	%r1821, %r1820, 1;
	setp.eq.b32 	%p76, %r1821, 1;
	shl.b32 	%r1822, %r2977, 2;
	add.s32 	%r332, %r7, %r1822;
	st.shared.u32 	[%r332], %r1817;
	add.s32 	%r1823, %r2940, 1;
	ld.u32 	%r333, [%rd46+4];
	setp.eq.s32 	%p558, %r1823, %r325;
	mov.b32 	%r2943, 0;
	@%p558 bra 	$L__BB0_293;
	ld.shared.u32 	%r2943, [%r329+4];
$L__BB0_293:
	sub.s32 	%r1825, %r333, %r2943;
	setp.lt.u32 	%p559, %r333, %r2943;
	add.s32 	%r1826, %r1825, -1;
	setp.ge.u32 	%p560, %r1826, %r333;
	selp.s32 	%r1827, -1, 0, %p76;
	add.s32 	%r1828, %r1825, %r1827;
	selp.u32 	%r1829, -1, 0, %p559;
	selp.u32 	%r1830, -1, 0, %p560;
	selp.b32 	%r1831, %r1830, %r1829, %p76;
	and.b32  	%r1832, %r1831, 1;
	setp.eq.b32 	%p77, %r1832, 1;
	st.shared.u32 	[%r332+4], %r1828;
	add.s32 	%r1833, %r2940, 2;
	ld.u32 	%r336, [%rd46+8];
	setp.eq.s32 	%p561, %r1833, %r325;
	mov.b32 	%r2944, 0;
	@%p561 bra 	$L__BB0_295;
	ld.shared.u32 	%r2944, [%r329+8];
$L__BB0_295:
	sub.s32 	%r1835, %r336, %r2944;
	setp.lt.u32 	%p562, %r336, %r2944;
	add.s32 	%r1836, %r1835, -1;
	setp.ge.u32 	%p563, %r1836, %r336;
	selp.s32 	%r1837, -1, 0, %p77;
	add.s32 	%r1838, %r1835, %r1837;
	selp.u32 	%r1839, -1, 0, %p562;
	selp.u32 	%r1840, -1, 0, %p563;
	selp.b32 	%r1841, %r1840, %r1839, %p77;
	and.b32  	%r1842, %r1841, 1;
	setp.eq.b32 	%p78, %r1842, 1;
	st.shared.u32 	[%r332+8], %r1838;
	add.s32 	%r1843, %r2940, 3;
	ld.u32 	%r339, [%rd46+12];
	setp.eq.s32 	%p564, %r1843, %r325;
	mov.b32 	%r2945, 0;
	@%p564 bra 	$L__BB0_297;
	ld.shared.u32 	%r2945, [%r329+12];
$L__BB0_297:
	sub.s32 	%r1845, %r339, %r2945;
	setp.lt.u32 	%p565, %r339, %r2945;
	add.s32 	%r1846, %r1845, -1;
	setp.ge.u32 	%p566, %r1846, %r339;
	selp.s32 	%r1847, -1, 0, %p78;
	add.s32 	%r1848, %r1845, %r1847;
	selp.u32 	%r1849, -1, 0, %p565;
	selp.u32 	%r1850, -1, 0, %p566;
	selp.b32 	%r1851, %r1850, %r1849, %p78;
	and.b32  	%r1852, %r1851, 1;
	setp.eq.b32 	%p79, %r1852, 1;
	st.shared.u32 	[%r332+12], %r1848;
	add.s32 	%r1853, %r2940, 4;
	ld.u32 	%r342, [%rd46+16];
	setp.eq.s32 	%p567, %r1853, %r325;
	mov.b32 	%r2946, 0;
	@%p567 bra 	$L__BB0_299;
	ld.shared.u32 	%r2946, [%r329+16];
$L__BB0_299:
	sub.s32 	%r1855, %r342, %r2946;
	setp.lt.u32 	%p568, %r342, %r2946;
	add.s32 	%r1856, %r1855, -1;
	setp.ge.u32 	%p569, %r1856, %r342;
	selp.s32 	%r1857, -1, 0, %p79;
	add.s32 	%r1858, %r1855, %r1857;
	selp.u32 	%r1859, -1, 0, %p568;
	selp.u32 	%r1860, -1, 0, %p569;
	selp.b32 	%r1861, %r1860, %r1859, %p79;
	and.b32  	%r1862, %r1861, 1;
	setp.eq.b32 	%p80, %r1862, 1;
	st.shared.u32 	[%r332+16], %r1858;
	add.s32 	%r1863, %r2940, 5;
	ld.u32 	%r345, [%rd46+20];
	setp.eq.s32 	%p570, %r1863, %r325;
	mov.b32 	%r2947, 0;
	@%p570 bra 	$L__BB0_301;
	ld.shared.u32 	%r2947, [%r329+20];
$L__BB0_301:
	sub.s32 	%r1865, %r345, %r2947;
	setp.lt.u32 	%p571, %r345, %r2947;
	add.s32 	%r1866, %r1865, -1;
	setp.ge.u32 	%p572, %r1866, %r345;
	selp.s32 	%r1867, -1, 0, %p80;
	add.s32 	%r1868, %r1865, %r1867;
	selp.u32 	%r1869, -1, 0, %p571;
	selp.u32 	%r1870, -1, 0, %p572;
	selp.b32 	%r1871, %r1870, %r1869, %p80;
	and.b32  	%r1872, %r1871, 1;
	setp.eq.b32 	%p81, %r1872, 1;
	st.shared.u32 	[%r332+20], %r1868;
	add.s32 	%r1873, %r2940, 6;
	ld.u32 	%r348, [%rd46+24];
	setp.eq.s32 	%p573, %r1873, %r325;
	mov.b32 	%r2948, 0;
	@%p573 bra 	$L__BB0_303;
	ld.shared.u32 	%r2948, [%r329+24];
$L__BB0_303:
	sub.s32 	%r1875, %r348, %r2948;
	setp.lt.u32 	%p574, %r348, %r2948;
	add.s32 	%r1876, %r1875, -1;
	setp.ge.u32 	%p575, %r1876, %r348;
	selp.s32 	%r1877, -1, 0, %p81;
	add.s32 	%r1878, %r1875, %r1877;
	selp.u32 	%r1879, -1, 0, %p574;
	selp.u32 	%r1880, -1, 0, %p575;
	selp.b32 	%r1881, %r1880, %r1879, %p81;
	and.b32  	%r1882, %r1881, 1;
	setp.eq.b32 	%p82, %r1882, 1;
	st.shared.u32 	[%r332+24], %r1878;
	add.s32 	%r1883, %r2940, 7;
	ld.u32 	%r351, [%rd46+28];
	setp.eq.s32 	%p576, %r1883, %r325;
	mov.b32 	%r2949, 0;
	@%p576 bra 	$L__BB0_305;
	ld.shared.u32 	%r2949, [%r329+28];
$L__BB0_305:
	sub.s32 	%r1884, %r351, %r2949;
	setp.lt.u32 	%p577, %r351, %r2949;
	add.s32 	%r1885, %r1884, -1;
	setp.ge.u32 	%p578, %r1885, %r351;
	selp.s32 	%r1886, -1, 0, %p82;
	add.s32 	%r1887, %r1884, %r1886;
	selp.u32 	%r1888, -1, 0, %p577;
	selp.u32 	%r1889, -1, 0, %p578;
	selp.b32 	%r1890, %r1889, %r1888, %p82;
	and.b32  	%r1891, %r1890, 1;
	setp.eq.b32 	%p970, %r1891, 1;
	st.shared.u32 	[%r332+28], %r1887;
	add.s32 	%r2940, %r2940, 8;
	add.s32 	%r2977, %r2977, 8;
	setp.ne.s32 	%p579, %r2940, %r318;
	mov.u32 	%r2958, %r318;
	@%p579 bra 	$L__BB0_289;
$L__BB0_306:
	setp.eq.s32 	%p580, %r317, 0;
	@%p580 bra 	$L__BB0_365;
	setp.lt.u16 	%p582, %rs114, 3;
	@%p582 bra 	$L__BB0_317;
	mul.wide.u32 	%rd430, %r2977, 4;
	add.s64 	%rd47, %rd45, %rd430;
	ld.u32 	%r359, [%rd47];
	setp.eq.s32 	%p583, %r2958, %r325;
	shl.b32 	%r1894, %r2958, 2;
	mov.u32 	%r1895, _ZZ9kernelenkPcPjE1s;
	add.s32 	%r1896, %r1895, %r1894;
	add.s32 	%r360, %r1896, 3584;
	mov.b32 	%r2953, 0;
	@%p583 bra 	$L__BB0_310;
	ld.shared.u32 	%r2953, [%r360];
$L__BB0_310:
	sub.s32 	%r1898, %r359, %r2953;
	setp.lt.u32 	%p584, %r359, %r2953;
	add.s32 	%r1899, %r1898, -1;
	setp.ge.u32 	%p585, %r1899, %r359;
	selp.s32 	%r1900, -1, 0, %p970;
	add.s32 	%r1901, %r1898, %r1900;
	selp.u32 	%r1902, -1, 0, %p584;
	selp.u32 	%r1903, -1, 0, %p585;
	selp.b32 	%r1904, %r1903, %r1902, %p970;
	and.b32  	%r1905, %r1904, 1;
	setp.eq.b32 	%p86, %r1905, 1;
	shl.b32 	%r1906, %r2977, 2;
	add.s32 	%r363, %r7, %r1906;
	st.shared.u32 	[%r363], %r1901;
	add.s32 	%r1907, %r2958, 1;
	ld.u32 	%r364, [%rd47+4];
	setp.eq.s32 	%p586, %r1907, %r325;
	mov.b32 	%r2954, 0;
	@%p586 bra 	$L__BB0_312;
	ld.shared.u32 	%r2954, [%r360+4];
$L__BB0_312:
	sub.s32 	%r1909, %r364, %r2954;
	setp.lt.u32 	%p587, %r364, %r2954;
	add.s32 	%r1910, %r1909, -1;
	setp.ge.u32 	%p588, %r1910, %r364;
	selp.s32 	%r1911, -1, 0, %p86;
	add.s32 	%r1912, %r1909, %r1911;
	selp.u32 	%r1913, -1, 0, %p587;
	selp.u32 	%r1914, -1, 0, %p588;
	selp.b32 	%r1915, %r1914, %r1913, %p86;
	and.b32  	%r1916, %r1915, 1;
	setp.eq.b32 	%p87, %r1916, 1;
	st.shared.u32 	[%r363+4], %r1912;
	add.s32 	%r1917, %r2958, 2;
	ld.u32 	%r367, [%rd47+8];
	setp.eq.s32 	%p589, %r1917, %r325;
	mov.b32 	%r2955, 0;
	@%p589 bra 	$L__BB0_314;
	ld.shared.u32 	%r2955, [%r360+8];
$L__BB0_314:
	sub.s32 	%r1919, %r367, %r2955;
	setp.lt.u32 	%p590, %r367, %r2955;
	add.s32 	%r1920, %r1919, -1;
	setp.ge.u32 	%p591, %r1920, %r367;
	selp.s32 	%r1921, -1, 0, %p87;
	add.s32 	%r1922, %r1919, %r1921;
	selp.u32 	%r1923, -1, 0, %p590;
	selp.u32 	%r1924, -1, 0, %p591;
	selp.b32 	%r1925, %r1924, %r1923, %p87;
	and.b32  	%r1926, %r1925, 1;
	setp.eq.b32 	%p88, %r1926, 1;
	st.shared.u32 	[%r363+8], %r1922;
	add.s32 	%r1927, %r2958, 3;
	ld.u32 	%r370, [%rd47+12];
	setp.eq.s32 	%p592, %r1927, %r325;
	mov.b32 	%r2956, 0;
	@%p592 bra 	$L__BB0_316;
	ld.shared.u32 	%r2956, [%r360+12];
$L__BB0_316:
	sub.s32 	%r1928, %r370, %r2956;
	setp.lt.u32 	%p593, %r370, %r2956;
	add.s32 	%r1929, %r1928, -1;
	setp.ge.u32 	%p594, %r1929, %r370;
	selp.s32 	%r1930, -1, 0, %p88;
	add.s32 	%r1931, %r1928, %r1930;
	selp.u32 	%r1932, -1, 0, %p593;
	selp.u32 	%r1933, -1, 0, %p594;
	selp.b32 	%r1934, %r1933, %r1932, %p88;
	and.b32  	%r1935, %r1934, 1;
	setp.eq.b32 	%p970, %r1935, 1;
	st.shared.u32 	[%r363+12], %r1931;
	add.s32 	%r2977, %r2977, 4;
	add.s32 	%r2958, %r2958, 4;
$L__BB0_317:
	setp.eq.s16 	%p595, %rs113, 0;
	@%p595 bra 	$L__BB0_365;
	setp.eq.s32 	%p597, %r313, 0;
	@%p597 bra 	$L__BB0_324;
	mul.wide.u32 	%rd431, %r2977, 4;
	add.s64 	%rd48, %rd45, %rd431;
	ld.u32 	%r378, [%rd48];
	setp.eq.s32 	%p598, %r2958, %r325;
	shl.b32 	%r1938, %r2958, 2;
	mov.u32 	%r1939, _ZZ9kernelenkPcPjE1s;
	add.s32 	%r1940, %r1939, %r1938;
	add.s32 	%r379, %r1940, 3584;
	mov.b32 	%r2960, 0;
	@%p598 bra 	$L__BB0_321;
	ld.shared.u32 	%r2960, [%r379];
$L__BB0_321:
	sub.s32 	%r1942, %r378, %r2960;
	setp.lt.u32 	%p599, %r378, %r2960;
	add.s32 	%r1943, %r1942, -1;
	setp.ge.u32 	%p600, %r1943, %r378;
	selp.s32 	%r1944, -1, 0, %p970;
	add.s32 	%r1945, %r1942, %r1944;
	selp.u32 	%r1946, -1, 0, %p599;
	selp.u32 	%r1947, -1, 0, %p600;
	selp.b32 	%r1948, %r1947, %r1946, %p970;
	and.b32  	%r1949, %r1948, 1;
	setp.eq.b32 	%p92, %r1949, 1;
	shl.b32 	%r1950, %r2977, 2;
	add.s32 	%r382, %r7, %r1950;
	st.shared.u32 	[%r382], %r1945;
	add.s32 	%r1951, %r2958, 1;
	ld.u32 	%r383, [%rd48+4];
	setp.eq.s32 	%p601, %r1951, %r325;
	mov.b32 	%r2961, 0;
	@%p601 bra 	$L__BB0_323;
	ld.shared.u32 	%r2961, [%r379+4];
$L__BB0_323:
	sub.s32 	%r1952, %r383, %r2961;
	setp.lt.u32 	%p602, %r383, %r2961;
	add.s32 	%r1953, %r1952, -1;
	setp.ge.u32 	%p603, %r1953, %r383;
	selp.s32 	%r1954, -1, 0, %p92;
	add.s32 	%r1955, %r1952, %r1954;
	selp.u32 	%r1956, -1, 0, %p602;
	selp.u32 	%r1957, -1, 0, %p603;
	selp.b32 	%r1958, %r1957, %r1956, %p92;
	and.b32  	%r1959, %r1958, 1;
	setp.eq.b32 	%p970, %r1959, 1;
	st.shared.u32 	[%r382+4], %r1955;
	add.s32 	%r2977, %r2977, 2;
	add.s32 	%r2958, %r2958, 2;
$L__BB0_324:
	setp.eq.s32 	%p604, %r316, 0;
	@%p604 bra 	$L__BB0_365;
	mul.wide.u32 	%rd432, %r2977, 4;
	add.s64 	%rd433, %rd45, %rd432;
	ld.u32 	%r391, [%rd433];
	setp.eq.s32 	%p605, %r2958, %r325;
	mov.b32 	%r2965, 0;
	@%p605 bra 	$L__BB0_327;
	shl.b32 	%r1961, %r2958, 2;
	mov.u32 	%r1962, _ZZ9kernelenkPcPjE1s;
	add.s32 	%r1963, %r1962, %r1961;
	ld.shared.u32 	%r2965, [%r1963+3584];
$L__BB0_327:
	sub.s32 	%r1964, %r391, %r2965;
	setp.lt.u32 	%p606, %r391, %r2965;
	add.s32 	%r1965, %r1964, -1;
	setp.ge.u32 	%p607, %r1965, %r391;
	selp.s32 	%r1966, -1, 0, %p970;
	add.s32 	%r1967, %r1964, %r1966;
	selp.u32 	%r1968, -1, 0, %p606;
	selp.u32 	%r1969, -1, 0, %p607;
	selp.b32 	%r1970, %r1969, %r1968, %p970;
	and.b32  	%r1971, %r1970, 1;
	setp.eq.b32 	%p970, %r1971, 1;
	shl.b32 	%r1972, %r2977, 2;
	add.s32 	%r1973, %r7, %r1972;
	st.shared.u32 	[%r1973], %r1967;
	add.s32 	%r2977, %r2977, 1;
	bra.uni 	$L__BB0_365;
$L__BB0_328:
	cvt.s16.s8 	%rs354, %rs496;
	setp.gt.s16 	%p618, %rs354, 1;
	add.s32 	%r2938, %r2938, -1;
	add.s16 	%rs496, %rs496, -1;
	@%p618 bra 	$L__BB0_285;
	ld.shared.u8 	%rs514, [%r4+8];
$L__BB0_330:
	cvt.s16.s8 	%rs355, %rs514;
	setp.lt.s16 	%p619, %rs355, 1;
	@%p619 bra 	$L__BB0_334;
	ld.shared.u64 	%rd44, [%r4+16];
$L__BB0_332:
	cvt.u32.u16 	%r1983, %rs514;
	and.b32  	%r1984, %r1983, 255;
	mul.wide.u32 	%rd439, %r1984, 4;
	add.s64 	%rd440, %rd44, %rd439;
	ld.u32 	%r1985, [%rd440+-4];
	setp.ne.s32 	%p620, %r1985, 0;
	@%p620 bra 	$L__BB0_334;
	cvt.s16.s8 	%rs356, %rs514;
	add.s16 	%rs514, %rs514, -1;
	st.shared.u8 	[%r4+8], %rs514;
	setp.gt.s16 	%p621, %rs356, 1;
	@%p621 bra 	$L__BB0_332;
$L__BB0_334:
	ld.shared.u64 	%rd441, [%r3+8];
	add.s16 	%rs357, %rs88, -1;
	shr.u16 	%rs358, %rs357, 5;
	cvt.u32.u16 	%r1986, %rs358;
	mul.wide.u32 	%rd442, %r1986, 4;
	add.s64 	%rd443, %rd441, %rd442;
	ld.u32 	%r1987, [%rd443];
	and.b16  	%rs359, %rs357, 31;
	cvt.u32.u16 	%r1988, %rs359;
	shr.u32 	%r1989, %r1987, %r1988;
	and.b32  	%r1990, %r1989, 1;
	setp.eq.b32 	%p622, %r1990, 1;
	not.pred 	%p623, %p622;
	@%p623 bra 	$L__BB0_474;
	and.b16  	%rs360, %rs514, 255;
	setp.ne.s16 	%p624, %rs360, 0;
	ld.shared.u8 	%rs361, [_ZZ9kernelenkPcPjE2sy_$_0];
	setp.ne.s16 	%p625, %rs361, 0;
	and.pred  	%p626, %p624, %p625;
	@%p626 bra 	$L__BB0_371;
	mov.b16 	%rs505, 0;
	st.shared.u8 	[%r6+-8], %rs505;
	bra.uni 	$L__BB0_418;
$L__BB0_337:
	setp.lt.u16 	%p520, %rs110, 3;
	mov.pred 	%p970, 0;
	mov.b32 	%r2973, 0;
	mov.u32 	%r2977, %r2938;
	@%p520 bra 	$L__BB0_350;
	mov.pred 	%p970, 0;
	mov.b32 	%r2978, 0;
	mov.u32 	%r2977, %r2938;
$L__BB0_339:
	.pragma "nounroll";
	mul.wide.u32 	%rd425, %r2977, 4;
	add.s64 	%rd50, %rd45, %rd425;
	ld.u32 	%r425, [%rd50];
	setp.eq.s32 	%p522, %r2978, 0;
	shl.b32 	%r1702, %r2978, 2;
	mov.u32 	%r1703, _ZZ9kernelenkPcPjE1s;
	add.s32 	%r1704, %r1703, %r1702;
	add.s32 	%r426, %r1704, 3584;
	mov.b32 	%r2980, 0;
	@%p522 bra 	$L__BB0_341;
	ld.shared.u32 	%r1705, [%r426+-4];
	shr.u32 	%r2980, %r1705, %r323;
$L__BB0_341:
	setp.eq.s32 	%p523, %r2978, %r325;
	mov.b32 	%r2981, 0;
	@%p523 bra 	$L__BB0_343;
	ld.shared.u32 	%r1707, [%r426];
	shl.b32 	%r2981, %r1707, %r322;
$L__BB0_343:
	or.b32  	%r1709, %r2981, %r2980;
	sub.s32 	%r1710, %r425, %r1709;
	setp.lt.u32 	%p524, %r425, %r1709;
	add.s32 	%r1711, %r1710, -1;
	setp.ge.u32 	%p525, %r1711, %r425;
	selp.s32 	%r1712, -1, 0, %p970;
	add.s32 	%r1713, %r1710, %r1712;
	selp.u32 	%r1714, -1, 0, %p524;
	selp.u32 	%r1715, -1, 0, %p525;
	selp.b32 	%r1716, %r1715, %r1714, %p970;
	and.b32  	%r1717, %r1716, 1;
	setp.eq.b32 	%p106, %r1717, 1;
	shl.b32 	%r1718, %r2977, 2;
	add.s32 	%r431, %r7, %r1718;
	st.shared.u32 	[%r431], %r1713;
	add.s32 	%r1719, %r2978, 1;
	ld.u32 	%r432, [%rd50+4];
	ld.shared.u32 	%r433, [%r426];
	setp.eq.s32 	%p526, %r1719, %r325;
	mov.b32 	%r2982, 0;
	@%p526 bra 	$L__BB0_345;
	ld.shared.u32 	%r1720, [%r426+4];
	shl.b32 	%r2982, %r1720, %r322;
$L__BB0_345:
	shr.u32 	%r1722, %r433, %r323;
	or.b32  	%r1723, %r2982, %r1722;
	sub.s32 	%r1724, %r432, %r1723;
	setp.lt.u32 	%p527, %r432, %r1723;
	add.s32 	%r1725, %r1724, -1;
	setp.ge.u32 	%p528, %r1725, %r432;
	selp.s32 	%r1726, -1, 0, %p106;
	add.s32 	%r1727, %r1724, %r1726;
	selp.u32 	%r1728, -1, 0, %p527;
	selp.u32 	%r1729, -1, 0, %p528;
	selp.b32 	%r1730, %r1729, %r1728, %p106;
	and.b32  	%r1731, %r1730, 1;
	setp.eq.b32 	%p107, %r1731, 1;
	st.shared.u32 	[%r431+4], %r1727;
	add.s32 	%r1732, %r2978, 2;
	ld.u32 	%r436, [%rd50+8];
	ld.shared.u32 	%r437, [%r426+4];
	setp.eq.s32 	%p529, %r1732, %r325;
	mov.b32 	%r2983, 0;
	@%p529 bra 	$L__BB0_347;
	ld.shared.u32 	%r1733, [%r426+8];
	shl.b32 	%r2983, %r1733, %r322;
$L__BB0_347:
	shr.u32 	%r1735, %r437, %r323;
	or.b32  	%r1736, %r2983, %r1735;
	sub.s32 	%r1737, %r436, %r1736;
	setp.lt.u32 	%p530, %r436, %r1736;
	add.s32 	%r1738, %r1737, -1;
	setp.ge.u32 	%p531, %r1738, %r436;
	selp.s32 	%r1739, -1, 0, %p107;
	add.s32 	%r1740, %r1737, %r1739;
	selp.u32 	%r1741, -1, 0, %p530;
	selp.u32 	%r1742, -1, 0, %p531;
	selp.b32 	%r1743, %r1742, %r1741, %p107;
	and.b32  	%r1744, %r1743, 1;
	setp.eq.b32 	%p108, %r1744, 1;
	st.shared.u32 	[%r431+8], %r1740;
	add.s32 	%r1745, %r2978, 3;
	ld.u32 	%r440, [%rd50+12];
	ld.shared.u32 	%r441, [%r426+8];
	setp.eq.s32 	%p532, %r1745, %r325;
	mov.b32 	%r2984, 0;
	@%p532 bra 	$L__BB0_349;
	ld.shared.u32 	%r1746, [%r426+12];
	shl.b32 	%r2984, %r1746, %r322;
$L__BB0_349:
	shr.u32 	%r1747, %r441, %r323;
	or.b32  	%r1748, %r2984, %r1747;
	sub.s32 	%r1749, %r440, %r1748;
	setp.lt.u32 	%p533, %r440, %r1748;
	add.s32 	%r1750, %r1749, -1;
	setp.ge.u32 	%p534, %r1750, %r440;
	selp.s32 	%r1751, -1, 0, %p108;
	add.s32 	%r1752, %r1749, %r1751;
	selp.u32 	%r1753, -1, 0, %p533;
	selp.u32 	%r1754, -1, 0, %p534;
	selp.b32 	%r1755, %r1754, %r1753, %p108;
	and.b32  	%r1756, %r1755, 1;
	setp.eq.b32 	%p970, %r1756, 1;
	st.shared.u32 	[%r431+12], %r1752;
	add.s32 	%r2978, %r2978, 4;
	add.s32 	%r2977, %r2978, %r2938;
	setp.eq.s32 	%p535, %r2978, %r315;
	mov.u32 	%r2973, %r315;
	@%p535 bra 	$L__BB0_350;
	bra.uni 	$L__BB0_339;
$L__BB0_350:
	setp.eq.s32 	%p536, %r314, 0;
	@%p536 bra 	$L__BB0_365;
	setp.eq.s32 	%p538, %r313, 0;
	@%p538 bra 	$L__BB0_359;
	mul.wide.u32 	%rd426, %r2977, 4;
	add.s64 	%rd49, %rd45, %rd426;
	ld.u32 	%r398, [%rd49];
	setp.eq.s32 	%p539, %r2973, 0;
	shl.b32 	%r1759, %r2973, 2;
	mov.u32 	%r1760, _ZZ9kernelenkPcPjE1s;
	add.s32 	%r1761, %r1760, %r1759;
	add.s32 	%r399, %r1761, 3584;
	mov.b32 	%r2969, 0;
	@%p539 bra 	$L__BB0_354;
	ld.shared.u32 	%r1762, [%r399+-4];
	shr.u32 	%r2969, %r1762, %r323;
$L__BB0_354:
	setp.eq.s32 	%p540, %r2973, %r325;
	mov.b32 	%r2970, 0;
	@%p540 bra 	$L__BB0_356;
	ld.shared.u32 	%r1764, [%r399];
	shl.b32 	%r2970, %r1764, %r322;
$L__BB0_356:
	or.b32  	%r1766, %r2970, %r2969;
	sub.s32 	%r1767, %r398, %r1766;
	setp.lt.u32 	%p541, %r398, %r1766;
	add.s32 	%r1768, %r1767, -1;
	setp.ge.u32 	%p542, %r1768, %r398;
	selp.s32 	%r1769, -1, 0, %p970;
	add.s32 	%r1770, %r1767, %r1769;
	selp.u32 	%r1771, -1, 0, %p541;
	selp.u32 	%r1772, -1, 0, %p542;
	selp.b32 	%r1773, %r1772, %r1771, %p970;
	and.b32  	%r1774, %r1773, 1;
	setp.eq.b32 	%p99, %r1774, 1;
	shl.b32 	%r1775, %r2977, 2;
	add.s32 	%r404, %r7, %r1775;
	st.shared.u32 	[%r404], %r1770;
	add.s32 	%r1776, %r2973, 1;
	ld.u32 	%r405, [%rd49+4];
	ld.shared.u32 	%r406, [%r399];
	setp.eq.s32 	%p543, %r1776, %r325;
	mov.b32 	%r2971, 0;
	@%p543 bra 	$L__BB0_358;
	ld.shared.u32 	%r1777, [%r399+4];
	shl.b32 	%r2971, %r1777, %r322;
$L__BB0_358:
	shr.u32 	%r1778, %r406, %r323;
	or.b32  	%r1779, %r2971, %r1778;
	sub.s32 	%r1780, %r405, %r1779;
	setp.lt.u32 	%p544, %r405, %r1779;
	add.s32 	%r1781, %r1780, -1;
	setp.ge.u32 	%p545, %r1781, %r405;
	selp.s32 	%r1782, -1, 0, %p99;
	add.s32 	%r1783, %r1780, %r1782;
	selp.u32 	%r1784, -1, 0, %p544;
	selp.u32 	%r1785, -1, 0, %p545;
	selp.b32 	%r1786, %r1785, %r1784, %p99;
	and.b32  	%r1787, %r1786, 1;
	setp.eq.b32 	%p970, %r1787, 1;
	st.shared.u32 	[%r404+4], %r1783;
	add.s32 	%r2977, %r2977, 2;
	add.s32 	%r2973, %r2973, 2;
$L__BB0_359:
	setp.eq.s32 	%p546, %r316, 0;
	@%p546 bra 	$L__BB0_365;
	mul.wide.u32 	%rd427, %r2977, 4;
	add.s64 	%rd428, %rd45, %rd427;
	ld.u32 	%r414, [%rd428];
	setp.eq.s32 	%p547, %r2973, 0;
	shl.b32 	%r1789, %r2973, 2;
	mov.u32 	%r1790, _ZZ9kernelenkPcPjE1s;
	add.s32 	%r1791, %r1790, %r1789;
	add.s32 	%r415, %r1791, 3584;
	mov.b32 	%r2975, 0;
	@%p547 bra 	$L__BB0_362;
	ld.shared.u32 	%r1792, [%r415+-4];
	shr.u32 	%r2975, %r1792, %r323;
$L__BB0_362:
	setp.eq.s32 	%p548, %r2973, %r325;
	mov.b32 	%r2976, 0;
	@%p548 bra 	$L__BB0_364;
	ld.shared.u32 	%r1794, [%r415];
	shl.b32 	%r2976, %r1794, %r322;
$L__BB0_364:
	or.b32  	%r1795, %r2976, %r2975;
	sub.s32 	%r1796, %r414, %r1795;
	setp.lt.u32 	%p549, %r414, %r1795;
	add.s32 	%r1797, %r1796, -1;
	setp.ge.u32 	%p550, %r1797, %r414;
	selp.s32 	%r1798, -1, 0, %p970;
	add.s32 	%r1799, %r1796, %r1798;
	selp.u32 	%r1800, -1, 0, %p549;
	selp.u32 	%r1801, -1, 0, %p550;
	selp.b32 	%r1802, %r1801, %r1800, %p970;
	and.b32  	%r1803, %r1802, 1;
	setp.eq.b32 	%p970, %r1803, 1;
	shl.b32 	%r1804, %r2977, 2;
	add.s32 	%r1805, %r7, %r1804;
	st.shared.u32 	[%r1805], %r1799;
	add.s32 	%r2977, %r2977, 1;
$L__BB0_365:
	cvt.s8.s32 	%rs498, %r2977;
	cvt.s16.s8 	%rs346, %rs491;
	setp.le.s16 	%p608, %rs346, %rs498;
	not.pred 	%p609, %p970;
	or.pred  	%p610, %p608, %p609;
	@%p610 bra 	$L__BB0_368;
	and.b32  	%r2985, %r2977, 255;
$L__BB0_367:
	mul.wide.u32 	%rd434, %r2985, 4;
	add.s64 	%rd435, %rd45, %rd434;
	ld.u32 	%r1974, [%rd435];
	setp.eq.s32 	%p970, %r1974, 0;
	add.s32 	%r1975, %r1974, -1;
	shl.b32 	%r1976, %r2985, 2;
	add.s32 	%r1977, %r7, %r1976;
	st.shared.u32 	[%r1977], %r1975;
	add.s32 	%r2985, %r2985, 1;
	cvt.s8.s32 	%rs498, %r2985;
	setp.gt.s16 	%p612, %rs346, %rs498;
	and.pred  	%p613, %p612, %p970;
	@%p613 bra 	$L__BB0_367;
$L__BB0_368:
	cvt.s16.s8 	%rs348, %rs496;
	cvt.s16.s8 	%rs350, %rs498;
	setp.lt.s16 	%p614, %rs350, %rs348;
	or.pred  	%p615, %p970, %p614;
	@%p615 bra 	$L__BB0_370;
$L__BB0_369:
	cvt.s16.s8 	%rs351, %rs498;
	add.s16 	%rs498, %rs498, -1;
	cvt.u32.u16 	%r1978, %rs498;
	and.b32  	%r1979, %r1978, 255;
	and.b16  	%rs352, %rs498, 255;
	mul.wide.u16 	%r1980, %rs352, 4;
	add.s32 	%r1981, %r7, %r1980;
	ld.shared.u32 	%r1982, [%r1981];
	ld.shared.u64 	%rd436, [%r4+16];
	mul.wide.u32 	%rd437, %r1979, 4;
	add.s64 	%rd438, %rd436, %rd437;
	st.u32 	[%rd438], %r1982;
	cvt.s16.s8 	%rs353, %rs496;
	setp.gt.s16 	%p616, %rs351, %rs353;
	@%p616 bra 	$L__BB0_369;
$L__BB0_370:
	setp.gt.u32 	%p617, %r2939, 1;
	mov.u32 	%r2939, %r322;
	@%p617 bra 	$L__BB0_286;
	bra.uni 	$L__BB0_328;
$L__BB0_371:
	add.s16 	%rs128, %rs361, %rs514;
	cvt.s16.s8 	%rs363, %rs128;
	st.shared.u8 	[%r6+-8], %rs128;
	setp.lt.s16 	%p627, %rs363, 1;
	@%p627 bra 	$L__BB0_379;
	and.b16  	%rs129, %rs128, 3;
	and.b16  	%rs365, %rs128, 255;
	setp.lt.u16 	%p628, %rs365, 4;
	mov.b16 	%rs501, 0;
	@%p628 bra 	$L__BB0_375;
	and.b16  	%rs501, %rs128, 124;
	mov.b16 	%rs502, 0;
$L__BB0_374:
	ld.shared.u64 	%rd444, [%r6];
	cvt.u32.u16 	%r1991, %rs502;
	and.b32  	%r1992, %r1991, 255;
	mul.wide.u32 	%rd445, %r1992, 4;
	add.s64 	%rd446, %rd444, %rd445;
	mov.b32 	%r1993, 0;
	st.u32 	[%rd446], %r1993;
	ld.shared.u64 	%rd447, [%r6];
	add.s64 	%rd448, %rd447, %rd445;
	st.u32 	[%rd448+4], %r1993;
	ld.shared.u64 	%rd449, [%r6];
	add.s64 	%rd450, %rd449, %rd445;
	st.u32 	[%rd450+8], %r1993;
	ld.shared.u64 	%rd451, [%r6];
	add.s64 	%rd452, %rd451, %rd445;
	st.u32 	[%rd452+12], %r1993;
	add.s16 	%rs502, %rs502, 4;
	and.b16  	%rs367, %rs502, 255;
	setp.eq.s16 	%p629, %rs367, %rs501;
	@%p629 bra 	$L__BB0_375;
	bra.uni 	$L__BB0_374;
$L__BB0_375:
	setp.eq.s16 	%p630, %rs129, 0;
	@%p630 bra 	$L__BB0_379;
	ld.shared.u64 	%rd453, [%r6];
	cvt.u64.u16 	%rd51, %rs501;
	cvt.u32.u16 	%r1994, %rs501;
	mul.wide.u32 	%rd454, %r1994, 4;
	add.s64 	%rd455, %rd453, %rd454;
	mov.b32 	%r1995, 0;
	st.u32 	[%rd455], %r1995;
	setp.eq.s16 	%p631, %rs129, 1;
	@%p631 bra 	$L__BB0_379;
	ld.shared.u64 	%rd456, [%r6];
	shl.b64 	%rd457, %rd51, 2;
	add.s64 	%rd458, %rd456, %rd457;
	mov.b32 	%r1996, 0;
	st.u32 	[%rd458+4], %r1996;
	setp.eq.s16 	%p632, %rs129, 2;
	@%p632 bra 	$L__BB0_379;
	ld.shared.u64 	%rd459, [%r6];
	add.s64 	%rd461, %rd459, %rd457;
	mov.b32 	%r1997, 0;
	st.u32 	[%rd461+8], %r1997;
$L__BB0_379:
	cvt.s16.s8 	%rs368, %rs514;
	setp.lt.s16 	%p633, %rs368, 1;
	@%p633 bra 	$L__BB0_416;
	cvt.s16.s8 	%rs369, %rs361;
	setp.lt.s16 	%p634, %rs369, 1;
	cvt.u64.u16 	%rd462, %rs361;
	cvt.s64.s8 	%rd52, %rd462;
	@%p634 bra 	$L__BB0_396;
	cvt.u32.u16 	%r2016, %rs514;
	and.b32  	%r448, %r2016, 255;
	cvt.u32.u16 	%r2017, %rs361;
	and.b16  	%rs374, %rs361, 7;
	and.b16  	%rs132, %rs361, 3;
	and.b32  	%r449, %r2017, 7;
	and.b32  	%r450, %r2017, 120;
	add.s16 	%rs133, %rs374, -1;
	and.b16  	%rs134, %rs361, 1;
	mov.b32 	%r2986, 0;
$L__BB0_382:
	ld.shared.u64 	%rd509, [%r4+16];
	cvt.u64.u32 	%rd53, %r2986;
	mul.wide.u32 	%rd510, %r2986, 4;
	add.s64 	%rd511, %rd509, %rd510;
	ld.u32 	%r452, [%rd511];
	setp.eq.s32 	%p647, %r452, 0;
	@%p647 bra 	$L__BB0_395;
	setp.lt.u16 	%p648, %rs361, 8;
	mov.b32 	%r2991, 0;
	mov.u32 	%r2990, %r2991;
	@%p648 bra 	$L__BB0_386;
	mov.b32 	%r2987, 0;
	mov.u32 	%r2990, %r2987;
$L__BB0_385:
	.pragma "nounroll";
	cvt.u32.u64 	%r2020, %rd53;
	shl.b32 	%r2021, %r2987, 2;
	mov.u32 	%r2022, _ZZ9kernelenkPcPjE1s;
	add.s32 	%r2023, %r2022, %r2021;
	ld.shared.u32 	%r2024, [%r2023+3592];
	ld.shared.u64 	%rd512, [%r6];
	add.s32 	%r2025, %r2987, %r2020;
	mul.wide.u32 	%rd513, %r2025, 4;
	add.s64 	%rd514, %rd512, %rd513;
	ld.u32 	%r2026, [%rd514];
	mad.lo.s32 	%r2027, %r2024, %r452, %r2026;
	add.s32 	%r2029, %r2027, %r2990;
	setp.eq.s32 	%p649, %r2029, -1;
	selp.b32 	%r2030, 0, %r2029, %p649;
	st.u32 	[%rd514], %r2030;
	selp.u32 	%r2031, 1, 0, %p649;
	ld.shared.u32 	%r2032, [%r2023+3596];
	ld.shared.u64 	%rd515, [%r6];
	add.s64 	%rd516, %rd515, %rd513;
	ld.u32 	%r2033, [%rd516+4];
	mad.lo.s32 	%r2034, %r2032, %r452, %r2033;
	add.s32 	%r2036, %r2034, %r2031;
	setp.eq.s32 	%p650, %r2036, -1;
	selp.b32 	%r2037, 0, %r2036, %p650;
	st.u32 	[%rd516+4], %r2037;
	selp.u32 	%r2038, 1, 0, %p650;
	ld.shared.u32 	%r2039, [%r2023+3600];
	ld.shared.u64 	%rd517, [%r6];
	add.s64 	%rd518, %rd517, %rd513;
	ld.u32 	%r2040, [%rd518+8];
	mad.lo.s32 	%r2041, %r2039, %r452, %r2040;
	add.s32 	%r2043, %r2041, %r2038;
	setp.eq.s32 	%p651, %r2043, -1;
	selp.b32 	%r2044, 0, %r2043, %p651;
	st.u32 	[%rd518+8], %r2044;
	selp.u32 	%r2045, 1, 0, %p651;
	ld.shared.u32 	%r2046, [%r2023+3604];
	ld.shared.u64 	%rd519, [%r6];
	add.s64 	%rd520, %rd519, %rd513;
	ld.u32 	%r2047, [%rd520+12];
	mad.lo.s32 	%r2048, %r2046, %r452, %r2047;
	add.s32 	%r2050, %r2048, %r2045;
	setp.eq.s32 	%p652, %r2050, -1;
	selp.b32 	%r2051, 0, %r2050, %p652;
	st.u32 	[%rd520+12], %r2051;
	selp.u32 	%r2052, 1, 0, %p652;
	ld.shared.u32 	%r2053, [%r2023+3608];
	ld.shared.u64 	%rd521, [%r6];
	add.s64 	%rd522, %rd521, %rd513;
	ld.u32 	%r2054, [%rd522+16];
	mad.lo.s32 	%r2055, %r2053, %r452, %r2054;
	add.s32 	%r2057, %r2055, %r2052;
	setp.eq.s32 	%p653, %r2057, -1;
	selp.b32 	%r2058, 0, %r2057, %p653;
	st.u32 	[%rd522+16], %r2058;
	selp.u32 	%r2059, 1, 0, %p653;
	ld.shared.u32 	%r2060, [%r2023+3612];
	ld.shared.u64 	%rd523, [%r6];
	add.s64 	%rd524, %rd523, %rd513;
	ld.u32 	%r2061, [%rd524+20];
	mad.lo.s32 	%r2062, %r2060, %r452, %r2061;
	add.s32 	%r2064, %r2062, %r2059;
	setp.eq.s32 	%p654, %r2064, -1;
	selp.b32 	%r2065, 0, %r2064, %p654;
	st.u32 	[%rd524+20], %r2065;
	selp.u32 	%r2066, 1, 0, %p654;
	ld.shared.u32 	%r2067, [%r2023+3616];
	ld.shared.u64 	%rd525, [%r6];
	add.s64 	%rd526, %rd525, %rd513;
	ld.u32 	%r2068, [%rd526+24];
	mad.lo.s32 	%r2069, %r2067, %r452, %r2068;
	add.s32 	%r2071, %r2069, %r2066;
	setp.eq.s32 	%p655, %r2071, -1;
	selp.b32 	%r2072, 0, %r2071, %p655;
	st.u32 	[%rd526+24], %r2072;
	selp.u32 	%r2073, 1, 0, %p655;
	ld.shared.u32 	%r2074, [%r2023+3620];
	ld.shared.u64 	%rd527, [%r6];
	add.s64 	%rd528, %rd527, %rd513;
	ld.u32 	%r2075, [%rd528+28];
	mad.lo.s32 	%r2076, %r2074, %r452, %r2075;
	add.s32 	%r2078, %r2076, %r2073;
	setp.eq.s32 	%p656, %r2078, -1;
	selp.b32 	%r2079, 0, %r2078, %p656;
	st.u32 	[%rd528+28], %r2079;
	selp.u32 	%r2990, 1, 0, %p656;
	add.s32 	%r2987, %r2987, 8;
	setp.ne.s32 	%p657, %r2987, %r450;
	mov.u32 	%r2991, %r450;
	@%p657 bra 	$L__BB0_385;
$L__BB0_386:
	setp.eq.s32 	%p658, %r449, 0;
	@%p658 bra 	$L__BB0_394;
	setp.lt.u16 	%p659, %rs133, 3;
	@%p659 bra 	$L__BB0_389;
	cvt.u32.u64 	%r2080, %rd53;
	shl.b32 	%r2081, %r2991, 2;
	mov.u32 	%r2082, _ZZ9kernelenkPcPjE1s;
	add.s32 	%r2083, %r2082, %r2081;
	ld.shared.u32 	%r2084, [%r2083+3592];
	ld.shared.u64 	%rd529, [%r6];
	add.s32 	%r2085, %r2991, %r2080;
	mul.wide.u32 	%rd530, %r2085, 4;
	add.s64 	%rd531, %rd529, %rd530;
	ld.u32 	%r2086, [%rd531];
	mad.lo.s32 	%r2087, %r2084, %r452, %r2086;
	add.s32 	%r2089, %r2087, %r2990;
	setp.eq.s32 	%p660, %r2089, -1;
	selp.b32 	%r2090, 0, %r2089, %p660;
	st.u32 	[%rd531], %r2090;
	selp.u32 	%r2091, 1, 0, %p660;
	ld.shared.u32 	%r2092, [%r2083+3596];
	ld.shared.u64 	%rd532, [%r6];
	cvt.u64.u32 	%rd533, %r2991;
	add.s64 	%rd534, %rd533, %rd53;
	shl.b64 	%rd535, %rd534, 2;
	add.s64 	%rd536, %rd532, %rd535;
	ld.u32 	%r2093, [%rd536+4];
	mad.lo.s32 	%r2094, %r2092, %r452, %r2093;
	add.s32 	%r2096, %r2094, %r2091;
	setp.eq.s32 	%p661, %r2096, -1;
	selp.b32 	%r2097, 0, %r2096, %p661;
	st.u32 	[%rd536+4], %r2097;
	selp.u32 	%r2098, 1, 0, %p661;
	ld.shared.u32 	%r2099, [%r2083+3600];
	ld.shared.u64 	%rd537, [%r6];
	add.s64 	%rd538, %rd537, %rd535;
	ld.u32 	%r2100, [%rd538+8];
	mad.lo.s32 	%r2101, %r2099, %r452, %r2100;
	add.s32 	%r2103, %r2101, %r2098;
	setp.eq.s32 	%p662, %r2103, -1;
	selp.b32 	%r2104, 0, %r2103, %p662;
	st.u32 	[%rd538+8], %r2104;
	selp.u32 	%r2105, 1, 0, %p662;
	ld.shared.u32 	%r2106, [%r2083+3604];
	ld.shared.u64 	%rd539, [%r6];
	add.s64 	%rd540, %rd539, %rd535;
	ld.u32 	%r2107, [%rd540+12];
	mad.lo.s32 	%r2108, %r2106, %r452, %r2107;
	add.s32 	%r2110, %r2108, %r2105;
	setp.eq.s32 	%p663, %r2110, -1;
	selp.b32 	%r2111, 0, %r2110, %p663;
	st.u32 	[%rd540+12], %r2111;
	selp.u32 	%r2990, 1, 0, %p663;
	add.s32 	%r2991, %r2991, 4;
$L__BB0_389:
	setp.eq.s16 	%p664, %rs132, 0;
	@%p664 bra 	$L__BB0_394;
	setp.eq.s16 	%p665, %rs132, 1;
	@%p665 bra 	$L__BB0_392;
	cvt.u32.u64 	%r2112, %rd53;
	shl.b32 	%r2113, %r2991, 2;
	mov.u32 	%r2114, _ZZ9kernelenkPcPjE1s;
	add.s32 	%r2115, %r2114, %r2113;
	ld.shared.u32 	%r2116, [%r2115+3592];
	ld.shared.u64 	%rd541, [%r6];
	add.s32 	%r2117, %r2991, %r2112;
	mul.wide.u32 	%rd542, %r2117, 4;
	add.s64 	%rd543, %rd541, %rd542;
	ld.u32 	%r2118, [%rd543];
	mad.lo.s32 	%r2119, %r2116, %r452, %r2118;
	add.s32 	%r2121, %r2119, %r2990;
	setp.eq.s32 	%p666, %r2121, -1;
	selp.b32 	%r2122, 0, %r2121, %p666;
	st.u32 	[%rd543], %r2122;
	selp.u32 	%r2123, 1, 0, %p666;
	ld.shared.u32 	%r2124, [%r2115+3596];
	ld.shared.u64 	%rd544, [%r6];
	cvt.u64.u32 	%rd545, %r2991;
	add.s64 	%rd546, %rd545, %rd53;
	shl.b64 	%rd547, %rd546, 2;
	add.s64 	%rd548, %rd544, %rd547;
	ld.u32 	%r2125, [%rd548+4];
	mad.lo.s32 	%r2126, %r2124, %r452, %r2125;
	add.s32 	%r2128, %r2126, %r2123;
	setp.eq.s32 	%p667, %r2128, -1;
	selp.b32 	%r2129, 0, %r2128, %p667;
	st.u32 	[%rd548+4], %r2129;
	selp.u32 	%r2990, 1, 0, %p667;
	add.s32 	%r2991, %r2991, 2;
$L__BB0_392:
	setp.eq.s16 	%p668, %rs134, 0;
	@%p668 bra 	$L__BB0_394;
	cvt.u32.u64 	%r2130, %rd53;
	shl.b32 	%r2131, %r2991, 2;
	mov.u32 	%r2132, _ZZ9kernelenkPcPjE1s;
	add.s32 	%r2133, %r2132, %r2131;
	ld.shared.u32 	%r2134, [%r2133+3592];
	ld.shared.u64 	%rd549, [%r6];
	add.s32 	%r2135, %r2991, %r2130;
	mul.wide.u32 	%rd550, %r2135, 4;
	add.s64 	%rd551, %rd549, %rd550;
	ld.u32 	%r2136, [%rd551];
	mad.lo.s32 	%r2137, %r2134, %r452, %r2136;
	add.s32 	%r2139, %r2137, %r2990;
	setp.eq.s32 	%p669, %r2139, -1;
	selp.b32 	%r2140, 0, %r2139, %p669;
	st.u32 	[%rd551], %r2140;
$L__BB0_394:
	ld.shared.u64 	%rd552, [%r6];
	add.s64 	%rd553, %rd53, %rd52;
	shl.b64 	%rd554, %rd553, 2;
	add.s64 	%rd555, %rd552, %rd554;
	mov.b32 	%r2141, 0;
	st.u32 	[%rd555], %r2141;
$L__BB0_395:
	cvt.u32.u64 	%r2142, %rd53;
	add.s32 	%r2986, %r2142, 1;
	setp.eq.s32 	%p670, %r2986, %r448;
	@%p670 bra 	$L__BB0_416;
	bra.uni 	$L__BB0_382;
$L__BB0_396:
	and.b16  	%rs135, %rs514, 3;
	setp.lt.u16 	%p635, %rs360, 4;
	mov.b16 	%rs504, 0;
	@%p635 bra 	$L__BB0_407;
	and.b16  	%rs504, %rs514, 124;
	mov.b16 	%rs503, 0;
$L__BB0_398:
	ld.shared.u64 	%rd698, [%r4+16];
	cvt.u64.u16 	%rd463, %rs503;
	and.b64  	%rd55, %rd463, 255;
	cvt.u32.u16 	%r1998, %rs503;
	and.b32  	%r1999, %r1998, 255;
	mul.wide.u32 	%rd464, %r1999, 4;
	add.s64 	%rd465, %rd698, %rd464;
	ld.u32 	%r2000, [%rd465];
	setp.eq.s32 	%p636, %r2000, 0;
	@%p636 bra 	$L__BB0_400;
	ld.shared.u64 	%rd466, [%r6];
	add.s64 	%rd467, %rd55, %rd52;
	shl.b64 	%rd468, %rd467, 2;
	add.s64 	%rd469, %rd466, %rd468;
	mov.b32 	%r2001, 0;
	st.u32 	[%rd469], %r2001;
	ld.shared.u64 	%rd698, [%r4+16];
$L__BB0_400:
	shl.b64 	%rd470, %rd55, 2;
	add.s64 	%rd471, %rd698, %rd470;
	ld.u32 	%r2002, [%rd471+4];
	setp.eq.s32 	%p637, %r2002, 0;
	@%p637 bra 	$L__BB0_402;
	ld.shared.u64 	%rd472, [%r6];
	add.s64 	%rd473, %rd55, %rd52;
	shl.b64 	%rd474, %rd473, 2;
	add.s64 	%rd475, %rd472, %rd474;
	mov.b32 	%r2003, 0;
	st.u32 	[%rd475+4], %r2003;
	ld.shared.u64 	%rd698, [%r4+16];
$L__BB0_402:
	add.s64 	%rd477, %rd698, %rd470;
	ld.u32 	%r2004, [%rd477+8];
	setp.eq.s32 	%p638, %r2004, 0;
	@%p638 bra 	$L__BB0_404;
	ld.shared.u64 	%rd478, [%r6];
	add.s64 	%rd479, %rd55, %rd52;
	shl.b64 	%rd480, %rd479, 2;
	add.s64 	%rd481, %rd478, %rd480;
	mov.b32 	%r2005, 0;
	st.u32 	[%rd481+8], %r2005;
	ld.shared.u64 	%rd698, [%r4+16];
$L__BB0_404:
	add.s64 	%rd483, %rd698, %rd470;
	ld.u32 	%r2006, [%rd483+12];
	setp.eq.s32 	%p639, %r2006, 0;
	@%p639 bra 	$L__BB0_406;
	ld.shared.u64 	%rd484, [%r6];
	add.s64 	%rd485, %rd55, %rd52;
	shl.b64 	%rd486, %rd485, 2;
	add.s64 	%rd487, %rd484, %rd486;
	mov.b32 	%r2007, 0;
	st.u32 	[%rd487+12], %r2007;
$L__BB0_406:
	add.s16 	%rs503, %rs503, 4;
	and.b16  	%rs373, %rs503, 255;
	setp.ne.s16 	%p640, %rs373, %rs504;
	@%p640 bra 	$L__BB0_398;
$L__BB0_407:
	setp.eq.s16 	%p641, %rs135, 0;
	@%p641 bra 	$L__BB0_416;
	ld.shared.u64 	%rd488, [%r4+16];
	cvt.u64.u16 	%rd62, %rs504;
	cvt.u32.u16 	%r2008, %rs504;
	mul.wide.u32 	%rd489, %r2008, 4;
	add.s64 	%rd490, %rd488, %rd489;
	ld.u32 	%r2009, [%rd490];
	setp.eq.s32 	%p642, %r2009, 0;
	@%p642 bra 	$L__BB0_410;
	ld.shared.u64 	%rd491, [%r6];
	add.s64 	%rd492, %rd62, %rd52;
	shl.b64 	%rd493, %rd492, 2;
	add.s64 	%rd494, %rd491, %rd493;
	mov.b32 	%r2010, 0;
	st.u32 	[%rd494], %r2010;
$L__BB0_410:
	setp.eq.s16 	%p643, %rs135, 1;
	@%p643 bra 	$L__BB0_416;
	ld.shared.u64 	%rd495, [%r4+16];
	shl.b64 	%rd496, %rd62, 2;
	add.s64 	%rd497, %rd495, %rd496;
	ld.u32 	%r2011, [%rd497+4];
	setp.eq.s32 	%p644, %r2011, 0;
	@%p644 bra 	$L__BB0_413;
	ld.shared.u64 	%rd498, [%r6];
	add.s64 	%rd499, %rd62, %rd52;
	shl.b64 	%rd500, %rd499, 2;
	add.s64 	%rd501, %rd498, %rd500;
	mov.b32 	%r2012, 0;
	st.u32 	[%rd501+4], %r2012;
$L__BB0_413:
	setp.eq.s16 	%p645, %rs135, 2;
	@%p645 bra 	$L__BB0_416;
	ld.shared.u64 	%rd502, [%r4+16];
	add.s64 	%rd504, %rd502, %rd496;
	ld.u32 	%r2013, [%rd504+8];
	setp.eq.s32 	%p646, %r2013, 0;
	@%p646 bra 	$L__BB0_416;
	ld.shared.u64 	%rd505, [%r6];
	add.s64 	%rd506, %rd62, %rd52;
	shl.b64 	%rd507, %rd506, 2;
	add.s64 	%rd508, %rd505, %rd507;
	mov.b32 	%r2014, 0;
	st.u32 	[%rd508+8], %r2014;
$L__BB0_416:
	ld.shared.u64 	%rd556, [%r6];
	ld.shared.u8 	%rs505, [%r6+-8];
	cvt.u32.u16 	%r2143, %rs505;
	cvt.s32.s8 	%r2144, %r2143;
	mul.wide.s32 	%rd557, %r2144, 4;
	add.s64 	%rd558, %rd556, %rd557;
	ld.u32 	%r2145, [%rd558+-4];
	setp.ne.s32 	%p671, %r2145, 0;
	@%p671 bra 	$L__BB0_418;
	add.s16 	%rs505, %rs505, -1;
	st.shared.u8 	[%r6+-8], %rs505;
$L__BB0_418:
	st.shared.u8 	[%r4+8], %rs505;
	cvt.s16.s8 	%rs378, %rs505;
	setp.lt.s16 	%p672, %rs378, 1;
	mov.u16 	%rs514, %rs505;
	@%p672 bra 	$L__BB0_422;
	mov.b16 	%rs506, 0;
$L__BB0_420:
	ld.shared.u64 	%rd559, [%r6];
	cvt.u32.u16 	%r2146, %rs506;
	and.b32  	%r2147, %r2146, 255;
	mul.wide.u32 	%rd560, %r2147, 4;
	add.s64 	%rd561, %rd559, %rd560;
	ld.u32 	%r2148, [%rd561];
	ld.shared.u64 	%rd562, [%r4+16];
	add.s64 	%rd563, %rd562, %rd560;
	st.u32 	[%rd563], %r2148;
	add.s16 	%rs380, %rs506, 1;
	cvt.s16.s8 	%rs506, %rs380;
	ld.shared.s8 	%rs514, [%r4+8];
	setp.lt.s16 	%p673, %rs506, %rs514;
	@%p673 bra 	$L__BB0_420;
	ld.shared.u8 	%rs505, [%r6+-8];
$L__BB0_422:
	ld.shared.s8 	%rs151, [_ZZ9kernelenkPcPjE2sp_$_0];
	cvt.s16.s8 	%rs381, %rs505;
	setp.lt.s16 	%p674, %rs381, %rs151;
	@%p674 bra 	$L__BB0_474;
	ld.shared.u64 	%rd564, [%r4+16];
	cvt.u32.u16 	%r2149, %rs514;
	cvt.s32.s8 	%r2150, %r2149;
	mul.wide.s32 	%rd565, %r2150, 4;
	add.s64 	%rd566, %rd564, %rd565;
	mov.b32 	%r2151, 0;
	st.u32 	[%rd566], %r2151;
	ld.shared.u8 	%rs382, [%r4+8];
	add.s16 	%rs514, %rs382, 1;
	st.shared.u8 	[%r4+8], %rs514;
	sub.s16 	%rs383, %rs505, %rs151;
	add.s16 	%rs384, %rs383, 1;
	cvt.s16.s8 	%rs510, %rs384;
	setp.lt.s16 	%p675, %rs510, 1;
	setp.lt.s16 	%p676, %rs151, 0;
	or.pred  	%p677, %p675, %p676;
	@%p677 bra 	$L__BB0_470;
	cvt.u32.u16 	%r2152, %rs383;
	and.b32  	%r2995, %r2152, 255;
	add.s16 	%rs386, %rs151, 1;
	cvt.u32.u16 	%r2153, %rs386;
	and.b16  	%rs154, %rs386, 3;
	cvt.u32.u16 	%r2154, %rs154;
	add.s32 	%r469, %r2154, -1;
	and.b16  	%rs387, %rs386, 7;
	and.b32  	%r470, %r2153, 3;
	and.b32  	%r471, %r2153, 252;
	and.b32  	%r472, %r2154, 1;
	and.b32  	%r473, %r2153, 7;
	and.b32  	%r474, %r2153, 248;
	add.s16 	%rs155, %rs387, -1;
$L__BB0_425:
	mov.b32 	%r2996, 32;
$L__BB0_426:
	add.s32 	%r478, %r2996, -1;
	ld.shared.u64 	%rd64, [%r4+16];
	setp.ne.s32 	%p678, %r478, 0;
	sub.s32 	%r479, 33, %r2996;
	ld.shared.u8 	%r481, [_ZZ9kernelenkPcPjE2sp_$_0];
	@%p678 bra 	$L__BB0_478;
	setp.lt.u16 	%p714, %rs151, 7;
	mov.pred 	%p984, 0;
	mov.b32 	%r3015, 0;
	mov.u32 	%r3034, %r2995;
	@%p714 bra 	$L__BB0_446;
	mov.pred 	%p984, 0;
	mov.b32 	%r2997, 0;
	mov.u32 	%r3034, %r2995;
$L__BB0_429:
	.pragma "nounroll";
	mul.wide.u32 	%rd571, %r3034, 4;
	add.s64 	%rd65, %rd64, %rd571;
	ld.u32 	%r484, [%rd65];
	setp.eq.s32 	%p716, %r2997, %r481;
	shl.b32 	%r2268, %r2997, 2;
	mov.u32 	%r2269, _ZZ9kernelenkPcPjE1s;
	add.s32 	%r2270, %r2269, %r2268;
	add.s32 	%r485, %r2270, 3584;
	mov.b32 	%r2999, 0;
	@%p716 bra 	$L__BB0_431;
	ld.shared.u32 	%r2999, [%r485];
$L__BB0_431:
	sub.s32 	%r2272, %r484, %r2999;
	setp.lt.u32 	%p717, %r484, %r2999;
	add.s32 	%r2273, %r2272, -1;
	setp.ge.u32 	%p718, %r2273, %r484;
	selp.s32 	%r2274, -1, 0, %p984;
	add.s32 	%r2275, %r2272, %r2274;
	selp.u32 	%r2276, -1, 0, %p717;
	selp.u32 	%r2277, -1, 0, %p718;
	selp.b32 	%r2278, %r2277, %r2276, %p984;
	and.b32  	%r2279, %r2278, 1;
	setp.eq.b32 	%p113, %r2279, 1;
	shl.b32 	%r2280, %r3034, 2;
	add.s32 	%r488, %r7, %r2280;
	st.shared.u32 	[%r488], %r2275;
	add.s32 	%r2281, %r2997, 1;
	ld.u32 	%r489, [%rd65+4];
	setp.eq.s32 	%p719, %r2281, %r481;
	mov.b32 	%r3000, 0;
	@%p719 bra 	$L__BB0_433;
	ld.shared.u32 	%r3000, [%r485+4];
$L__BB0_433:
	sub.s32 	%r2283, %r489, %r3000;
	setp.lt.u32 	%p720, %r489, %r3000;
	add.s32 	%r2284, %r2283, -1;
	setp.ge.u32 	%p721, %r2284, %r489;
	selp.s32 	%r2285, -1, 0, %p113;
	add.s32 	%r2286, %r2283, %r2285;
	selp.u32 	%r2287, -1, 0, %p720;
	selp.u32 	%r2288, -1, 0, %p721;
	selp.b32 	%r2289, %r2288, %r2287, %p113;
	and.b32  	%r2290, %r2289, 1;
	setp.eq.b32 	%p114, %r2290, 1;
	st.shared.u32 	[%r488+4], %r2286;
	add.s32 	%r2291, %r2997, 2;
	ld.u32 	%r492, [%rd65+8];
	setp.eq.s32 	%p722, %r2291, %r481;
	mov.b32 	%r3001, 0;
	@%p722 bra 	$L__BB0_435;
	ld.shared.u32 	%r3001, [%r485+8];
$L__BB0_435:
	sub.s32 	%r2293, %r492, %r3001;
	setp.lt.u32 	%p723, %r492, %r3001;
	add.s32 	%r2294, %r2293, -1;
	setp.ge.u32 	%p724, %r2294, %r492;
	selp.s32 	%r2295, -1, 0, %p114;
	add.s32 	%r2296, %r2293, %r2295;
	selp.u32 	%r2297, -1, 0, %p723;
	selp.u32 	%r2298, -1, 0, %p724;
	selp.b32 	%r2299, %r2298, %r2297, %p114;
	and.b32  	%r2300, %r2299, 1;
	setp.eq.b32 	%p115, %r2300, 1;
	st.shared.u32 	[%r488+8], %r2296;
	add.s32 	%r2301, %r2997, 3;
	ld.u32 	%r495, [%rd65+12];
	setp.eq.s32 	%p725, %r2301, %r481;
	mov.b32 	%r3002, 0;
	@%p725 bra 	$L__BB0_437;
	ld.shared.u32 	%r3002, [%r485+12];
$L__BB0_437:
	sub.s32 	%r2303, %r495, %r3002;
	setp.lt.u32 	%p726, %r495, %r3002;
	add.s32 	%r2304, %r2303, -1;
	setp.ge.u32 	%p727, %r2304, %r495;
	selp.s32 	%r2305, -1, 0, %p115;
	add.s32 	%r2306, %r2303, %r2305;
	selp.u32 	%r2307, -1, 0, %p726;
	selp.u32 	%r2308, -1, 0, %p727;
	selp.b32 	%r2309, %r2308, %r2307, %p115;
	and.b32  	%r2310, %r2309, 1;
	setp.eq.b32 	%p116, %r2310, 1;
	st.shared.u32 	[%r488+12], %r2306;
	add.s32 	%r2311, %r2997, 4;
	ld.u32 	%r498, [%rd65+16];
	setp.eq.s32 	%p728, %r2311, %r481;
	mov.b32 	%r3003, 0;
	@%p728 bra 	$L__BB0_439;
	ld.shared.u32 	%r3003, [%r485+16];
$L__BB0_439:
	sub.s32 	%r2313, %r498, %r3003;
	setp.lt.u32 	%p729, %r498, %r3003;
	add.s32 	%r2314, %r2313, -1;
	setp.ge.u32 	%p730, %r2314, %r498;
	selp.s32 	%r2315, -1, 0, %p116;
	add.s32 	%r2316, %r2313, %r2315;
	selp.u32 	%r2317, -1, 0, %p729;
	selp.u32 	%r2318, -1, 0, %p730;
	selp.b32 	%r2319, %r2318, %r2317, %p116;
	and.b32  	%r2320, %r2319, 1;
	setp.eq.b32 	%p117, %r2320, 1;
	st.shared.u32 	[%r488+16], %r2316;
	add.s32 	%r2321, %r2997, 5;
	ld.u32 	%r501, [%rd65+20];
	setp.eq.s32 	%p731, %r2321, %r481;
	mov.b32 	%r3004, 0;
	@%p731 bra 	$L__BB0_441;
	ld.shared.u32 	%r3004, [%r485+20];
$L__BB0_441:
	sub.s32 	%r2323, %r501, %r3004;
	setp.lt.u32 	%p732, %r501, %r3004;
	add.s32 	%r2324, %r2323, -1;
	setp.ge.u32 	%p733, %r2324, %r501;
	selp.s32 	%r2325, -1, 0, %p117;
	add.s32 	%r2326, %r2323, %r2325;
	selp.u32 	%r2327, -1, 0, %p732;
	selp.u32 	%r2328, -1, 0, %p733;
	selp.b32 	%r2329, %r2328, %r2327, %p117;
	and.b32  	%r2330, %r2329, 1;
	setp.eq.b32 	%p118, %r2330, 1;
	st.shared.u32 	[%r488+20], %r2326;
	add.s32 	%r2331, %r2997, 6;
	ld.u32 	%r504, [%rd65+24];
	setp.eq.s32 	%p734, %r2331, %r481;
	mov.b32 	%r3005, 0;
	@%p734 bra 	$L__BB0_443;
	ld.shared.u32 	%r3005, [%r485+24];
$L__BB0_443:
	sub.s32 	%r2333, %r504, %r3005;
	setp.lt.u32 	%p735, %r504, %r3005;
	add.s32 	%r2334, %r2333, -1;
	setp.ge.u32 	%p736, %r2334, %r504;
	selp.s32 	%r2335, -1, 0, %p118;
	add.s32 	%r2336, %r2333, %r2335;
	selp.u32 	%r2337, -1, 0, %p735;
	selp.u32 	%r2338, -1, 0, %p736;
	selp.b32 	%r2339, %r2338, %r2337, %p118;
	and.b32  	%r2340, %r2339, 1;
	setp.eq.b32 	%p119, %r2340, 1;
	st.shared.u32 	[%r488+24], %r2336;
	add.s32 	%r2341, %r2997, 7;
	ld.u32 	%r507, [%rd65+28];
	setp.eq.s32 	%p737, %r2341, %r481;
	mov.b32 	%r3006, 0;
	@%p737 bra 	$L__BB0_445;
	ld.shared.u32 	%r3006, [%r485+28];
$L__BB0_445:
	sub.s32 	%r2342, %r507, %r3006;
	setp.lt.u32 	%p738, %r507, %r3006;
	add.s32 	%r2343, %r2342, -1;
	setp.ge.u32 	%p739, %r2343, %r507;
	selp.s32 	%r2344, -1, 0, %p119;
	add.s32 	%r2345, %r2342, %r2344;
	selp.u32 	%r2346, -1, 0, %p738;
	selp.u32 	%r2347, -1, 0, %p739;
	selp.b32 	%r2348, %r2347, %r2346, %p119;
	and.b32  	%r2349, %r2348, 1;
	setp.eq.b32 	%p984, %r2349, 1;
	st.shared.u32 	[%r488+28], %r2345;
	add.s32 	%r2997, %r2997, 8;
	add.s32 	%r3034, %r3034, 8;
	setp.ne.s32 	%p740, %r2997, %r474;
	mov.u32 	%r3015, %r474;
	@%p740 bra 	$L__BB0_429;
$L__BB0_446:
	setp.eq.s32 	%p741, %r473, 0;
	@%p741 bra 	$L__BB0_506;
	setp.lt.u16 	%p743, %rs155, 3;
	@%p743 bra 	$L__BB0_457;
	mul.wide.u32 	%rd572, %r3034, 4;
	add.s64 	%rd66, %rd64, %rd572;
	ld.u32 	%r515, [%rd66];
	setp.eq.s32 	%p744, %r3015, %r481;
	shl.b32 	%r2352, %r3015, 2;
	mov.u32 	%r2353, _ZZ9kernelenkPcPjE1s;
	add.s32 	%r2354, %r2353, %r2352;
	add.s32 	%r516, %r2354, 3584;
	mov.b32 	%r3010, 0;
	@%p744 bra 	$L__BB0_450;
	ld.shared.u32 	%r3010, [%r516];
$L__BB0_450:
	sub.s32 	%r2356, %r515, %r3010;
	setp.lt.u32 	%p745, %r515, %r3010;
	add.s32 	%r2357, %r2356, -1;
	setp.ge.u32 	%p746, %r2357, %r515;
	selp.s32 	%r2358, -1, 0, %p984;
	add.s32 	%r2359, %r2356, %r2358;
	selp.u32 	%r2360, -1, 0, %p745;
	selp.u32 	%r2361, -1, 0, %p746;
	selp.b32 	%r2362, %r2361, %r2360, %p984;
	and.b32  	%r2363, %r2362, 1;
	setp.eq.b32 	%p123, %r2363, 1;
	shl.b32 	%r2364, %r3034, 2;
	add.s32 	%r519, %r7, %r2364;
	st.shared.u32 	[%r519], %r2359;
	add.s32 	%r2365, %r3015, 1;
	ld.u32 	%r520, [%rd66+4];
	setp.eq.s32 	%p747, %r2365, %r481;
	mov.b32 	%r3011, 0;
	@%p747 bra 	$L__BB0_452;
	ld.shared.u32 	%r3011, [%r516+4];
$L__BB0_452:
	sub.s32 	%r2367, %r520, %r3011;
	setp.lt.u32 	%p748, %r520, %r3011;
	add.s32 	%r2368, %r2367, -1;
	setp.ge.u32 	%p749, %r2368, %r520;
	selp.s32 	%r2369, -1, 0, %p123;
	add.s32 	%r2370, %r2367, %r2369;
	selp.u32 	%r2371, -1, 0, %p748;
	selp.u32 	%r2372, -1, 0, %p749;
	selp.b32 	%r2373, %r2372, %r2371, %p123;
	and.b32  	%r2374, %r2373, 1;
	setp.eq.b32 	%p124, %r2374, 1;
	st.shared.u32 	[%r519+4], %r2370;
	add.s32 	%r2375, %r3015, 2;
	ld.u32 	%r523, [%rd66+8];
	setp.eq.s32 	%p750, %r2375, %r481;
	mov.b32 	%r3012, 0;
	@%p750 bra 	$L__BB0_454;
	ld.shared.u32 	%r3012, [%r516+8];
$L__BB0_454:
	sub.s32 	%r2377, %r523, %r3012;
	setp.lt.u32 	%p751, %r523, %r3012;
	add.s32 	%r2378, %r2377, -1;
	setp.ge.u32 	%p752, %r2378, %r523;
	selp.s32 	%r2379, -1, 0, %p124;
	add.s32 	%r2380, %r2377, %r2379;
	selp.u32 	%r2381, -1, 0, %p751;
	selp.u32 	%r2382, -1, 0, %p752;
	selp.b32 	%r2383, %r2382, %r2381, %p124;
	and.b32  	%r2384, %r2383, 1;
	setp.eq.b32 	%p125, %r2384, 1;
	st.shared.u32 	[%r519+8], %r2380;
	add.s32 	%r2385, %r3015, 3;
	ld.u32 	%r526, [%rd66+12];
	setp.eq.s32 	%p753, %r2385, %r481;
	mov.b32 	%r3013, 0;
	@%p753 bra 	$L__BB0_456;
	ld.shared.u32 	%r3013, [%r516+12];
$L__BB0_456:
	sub.s32 	%r2386, %r526, %r3013;
	setp.lt.u32 	%p754, %r526, %r3013;
	add.s32 	%r2387, %r2386, -1;
	setp.ge.u32 	%p755, %r2387, %r526;
	selp.s32 	%r2388, -1, 0, %p125;
	add.s32 	%r2389, %r2386, %r2388;
	selp.u32 	%r2390, -1, 0, %p754;
	selp.u32 	%r2391, -1, 0, %p755;
	selp.b32 	%r2392, %r2391, %r2390, %p125;
	and.b32  	%r2393, %r2392, 1;
	setp.eq.b32 	%p984, %r2393, 1;
	st.shared.u32 	[%r519+12], %r2389;
	add.s32 	%r3034, %r3034, 4;
	add.s32 	%r3015, %r3015, 4;
$L__BB0_457:
	setp.eq.s16 	%p756, %rs154, 0;
	@%p756 bra 	$L__BB0_506;
	setp.eq.s32 	%p758, %r469, 0;
	@%p758 bra 	$L__BB0_464;
	mul.wide.u32 	%rd573, %r3034, 4;
	add.s64 	%rd67, %rd64, %rd573;
	ld.u32 	%r534, [%rd67];
	setp.eq.s32 	%p759, %r3015, %r481;
	shl.b32 	%r2396, %r3015, 2;
	mov.u32 	%r2397, _ZZ9kernelenkPcPjE1s;
	add.s32 	%r2398, %r2397, %r2396;
	add.s32 	%r535, %r2398, 3584;
	mov.b32 	%r3017, 0;
	@%p759 bra 	$L__BB0_461;
	ld.shared.u32 	%r3017, [%r535];
$L__BB0_461:
	sub.s32 	%r2400, %r534, %r3017;
	setp.lt.u32 	%p760, %r534, %r3017;
	add.s32 	%r2401, %r2400, -1;
	setp.ge.u32 	%p761, %r2401, %r534;
	selp.s32 	%r2402, -1, 0, %p984;
	add.s32 	%r2403, %r2400, %r2402;
	selp.u32 	%r2404, -1, 0, %p760;
	selp.u32 	%r2405, -1, 0, %p761;
	selp.b32 	%r2406, %r2405, %r2404, %p984;
	and.b32  	%r2407, %r2406, 1;
	setp.eq.b32 	%p129, %r2407, 1;
	shl.b32 	%r2408, %r3034, 2;
	add.s32 	%r538, %r7, %r2408;
	st.shared.u32 	[%r538], %r2403;
	add.s32 	%r2409, %r3015, 1;
	ld.u32 	%r539, [%rd67+4];
	setp.eq.s32 	%p762, %r2409, %r481;
	mov.b32 	%r3018, 0;
	@%p762 bra 	$L__BB0_463;
	ld.shared.u32 	%r3018, [%r535+4];
$L__BB0_463:
	sub.s32 	%r2410, %r539, %r3018;
	setp.lt.u32 	%p763, %r539, %r3018;
	add.s32 	%r2411, %r2410, -1;
	setp.ge.u32 	%p764, %r2411, %r539;
	selp.s32 	%r2412, -1, 0, %p129;
	add.s32 	%r2413, %r2410, %r2412;
	selp.u32 	%r2414, -1, 0, %p763;
	selp.u32 	%r2415, -1, 0, %p764;
	selp.b32 	%r2416, %r2415, %r2414, %p129;
	and.b32  	%r2417, %r2416, 1;
	setp.eq.b32 	%p984, %r2417, 1;
	st.shared.u32 	[%r538+4], %r2413;
	add.s32 	%r3034, %r3034, 2;
	add.s32 	%r3015, %r3015, 2;
$L__BB0_464:
	setp.eq.s32 	%p765, %r472, 0;
	@%p765 bra 	$L__BB0_506;
	mul.wide.u32 	%rd574, %r3034, 4;
	add.s64 	%rd575, %rd64, %rd574;
	ld.u32 	%r547, [%rd575];
	setp.eq.s32 	%p766, %r3015, %r481;
	mov.b32 	%r3022, 0;
	@%p766 bra 	$L__BB0_467;
	shl.b32 	%r2419, %r3015, 2;
	mov.u32 	%r2420, _ZZ9kernelenkPcPjE1s;
	add.s32 	%r2421, %r2420, %r2419;
	ld.shared.u32 	%r3022, [%r2421+3584];
$L__BB0_467:
	sub.s32 	%r2422, %r547, %r3022;
	setp.lt.u32 	%p767, %r547, %r3022;
	add.s32 	%r2423, %r2422, -1;
	setp.ge.u32 	%p768, %r2423, %r547;
	selp.s32 	%r2424, -1, 0, %p984;
	add.s32 	%r2425, %r2422, %r2424;
	selp.u32 	%r2426, -1, 0, %p767;
	selp.u32 	%r2427, -1, 0, %p768;
	selp.b32 	%r2428, %r2427, %r2426, %p984;
	and.b32  	%r2429, %r2428, 1;
	setp.eq.b32 	%p984, %r2429, 1;
	shl.b32 	%r2430, %r3034, 2;
	add.s32 	%r2431, %r7, %r2430;
	st.shared.u32 	[%r2431], %r2425;
	add.s32 	%r3034, %r3034, 1;
	bra.uni 	$L__BB0_506;
$L__BB0_468:
	cvt.s16.s8 	%rs396, %rs510;
	setp.gt.s16 	%p779, %rs396, 1;
	add.s32 	%r2995, %r2995, -1;
	add.s16 	%rs510, %rs510, -1;
	@%p779 bra 	$L__BB0_425;
	ld.shared.u8 	%rs514, [%r4+8];
$L__BB0_470:
	cvt.s16.s8 	%rs397, %rs514;
	setp.lt.s16 	%p780, %rs397, 1;
	@%p780 bra 	$L__BB0_474;
	ld.shared.u64 	%rd63, [%r4+16];
	mov.u16 	%rs513, %rs514;
$L__BB0_472:
	cvt.u32.u16 	%r2441, %rs513;
	and.b32  	%r2442, %r2441, 255;
	mul.wide.u32 	%rd581, %r2442, 4;
	add.s64 	%rd582, %rd63, %rd581;
	ld.u32 	%r2443, [%rd582+-4];
	setp.ne.s32 	%p781, %r2443, 0;
	mov.u16 	%rs514, %rs513;
	@%p781 bra 	$L__BB0_474;
	and.b16  	%rs399, %rs513, 255;
	add.s16 	%rs513, %rs513, -1;
	st.shared.u8 	[%r4+8], %rs513;
	setp.gt.u16 	%p782, %rs399, 1;
	mov.b16 	%rs514, 0;
	@%p782 bra 	$L__BB0_472;
$L__BB0_474:
	add.s16 	%rs485, %rs88, -1;
	setp.gt.s16 	%p783, %rs88, 1;
	@%p783 bra 	$L__BB0_222;
$L__BB0_475:
	and.b16  	%rs400, %rs514, 255;
	setp.eq.s16 	%p784, %rs400, 0;
	@%p784 bra 	$L__BB0_477;
	ld.shared.u8 	%rs170, [%r2];
	setp.ne.s16 	%p785, %rs170, 0;
	@%p785 bra 	$L__BB0_512;
$L__BB0_477:
	mov.b16 	%rs523, 0;
	st.shared.u8 	[%r6+-8], %rs523;
	bra.uni 	$L__BB0_534;
$L__BB0_478:
	setp.lt.u16 	%p681, %rs151, 3;
	mov.pred 	%p984, 0;
	mov.b32 	%r3030, 0;
	mov.u32 	%r3034, %r2995;
	@%p681 bra 	$L__BB0_491;
	mov.pred 	%p984, 0;
	mov.b32 	%r3035, 0;
	mov.u32 	%r3034, %r2995;
$L__BB0_480:
	.pragma "nounroll";
	mul.wide.u32 	%rd567, %r3034, 4;
	add.s64 	%rd69, %rd64, %rd567;
	ld.u32 	%r581, [%rd69];
	setp.eq.s32 	%p683, %r3035, 0;
	shl.b32 	%r2160, %r3035, 2;
	mov.u32 	%r2161, _ZZ9kernelenkPcPjE1s;
	add.s32 	%r2162, %r2161, %r2160;
	add.s32 	%r582, %r2162, 3584;
	mov.b32 	%r3037, 0;
	@%p683 bra 	$L__BB0_482;
	ld.shared.u32 	%r2163, [%r582+-4];
	shr.u32 	%r3037, %r2163, %r479;
$L__BB0_482:
	setp.eq.s32 	%p684, %r3035, %r481;
	mov.b32 	%r3038, 0;
	@%p684 bra 	$L__BB0_484;
	ld.shared.u32 	%r2165, [%r582];
	shl.b32 	%r3038, %r2165, %r478;
$L__BB0_484:
	or.b32  	%r2167, %r3038, %r3037;
	sub.s32 	%r2168, %r581, %r2167;
	setp.lt.u32 	%p685, %r581, %r2167;
	add.s32 	%r2169, %r2168, -1;
	setp.ge.u32 	%p686, %r2169, %r581;
	selp.s32 	%r2170, -1, 0, %p984;
	add.s32 	%r2171, %r2168, %r2170;
	selp.u32 	%r2172, -1, 0, %p685;
	selp.u32 	%r2173, -1, 0, %p686;
	selp.b32 	%r2174, %r2173, %r2172, %p984;
	and.b32  	%r2175, %r2174, 1;
	setp.eq.b32 	%p143, %r2175, 1;
	shl.b32 	%r2176, %r3034, 2;
	add.s32 	%r587, %r7, %r2176;
	st.shared.u32 	[%r587], %r2171;
	add.s32 	%r2177, %r3035, 1;
	ld.u32 	%r588, [%rd69+4];
	ld.shared.u32 	%r589, [%r582];
	setp.eq.s32 	%p687, %r2177, %r481;
	mov.b32 	%r3039, 0;
	@%p687 bra 	$L__BB0_486;
	ld.shared.u32 	%r2178, [%r582+4];
	shl.b32 	%r3039, %r2178, %r478;
$L__BB0_486:
	shr.u32 	%r2180, %r589, %r479;
	or.b32  	%r2181, %r3039, %r2180;
	sub.s32 	%r2182, %r588, %r2181;
	setp.lt.u32 	%p688, %r588, %r2181;
	add.s32 	%r2183, %r2182, -1;
	setp.ge.u32 	%p689, %r2183, %r588;
	selp.s32 	%r2184, -1, 0, %p143;
	add.s32 	%r2185, %r2182, %r2184;
	selp.u32 	%r2186, -1, 0, %p688;
	selp.u32 	%r2187, -1, 0, %p689;
	selp.b32 	%r2188, %r2187, %r2186, %p143;
	and.b32  	%r2189, %r2188, 1;
	setp.eq.b32 	%p144, %r2189, 1;
	st.shared.u32 	[%r587+4], %r2185;
	add.s32 	%r2190, %r3035, 2;
	ld.u32 	%r592, [%rd69+8];
	ld.shared.u32 	%r593, [%r582+4];
	setp.eq.s32 	%p690, %r2190, %r481;
	mov.b32 	%r3040, 0;
	@%p690 bra 	$L__BB0_488;
	ld.shared.u32 	%r2191, [%r582+8];
	shl.b32 	%r3040, %r2191, %r478;
$L__BB0_488:
	shr.u32 	%r2193, %r593, %r479;
	or.b32  	%r2194, %r3040, %r2193;
	sub.s32 	%r2195, %r592, %r2194;
	setp.lt.u32 	%p691, %r592, %r2194;
	add.s32 	%r2196, %r2195, -1;
	setp.ge.u32 	%p692, %r2196, %r592;
	selp.s32 	%r2197, -1, 0, %p144;
	add.s32 	%r2198, %r2195, %r2197;
	selp.u32 	%r2199, -1, 0, %p691;
	selp.u32 	%r2200, -1, 0, %p692;
	selp.b32 	%r2201, %r2200, %r2199, %p144;
	and.b32  	%r2202, %r2201, 1;
	setp.eq.b32 	%p145, %r2202, 1;
	st.shared.u32 	[%r587+8], %r2198;
	add.s32 	%r2203, %r3035, 3;
	ld.u32 	%r596, [%rd69+12];
	ld.shared.u32 	%r597, [%r582+8];
	setp.eq.s32 	%p693, %r2203, %r481;
	mov.b32 	%r3041, 0;
	@%p693 bra 	$L__BB0_490;
	ld.shared.u32 	%r2204, [%r582+12];
	shl.b32 	%r3041, %r2204, %r478;
$L__BB0_490:
	shr.u32 	%r2205, %r597, %r479;
	or.b32  	%r2206, %r3041, %r2205;
	sub.s32 	%r2207, %r596, %r2206;
	setp.lt.u32 	%p694, %r596, %r2206;
	add.s32 	%r2208, %r2207, -1;
	setp.ge.u32 	%p695, %r2208, %r596;
	selp.s32 	%r2209, -1, 0, %p145;
	add.s32 	%r2210, %r2207, %r2209;
	selp.u32 	%r2211, -1, 0, %p694;
	selp.u32 	%r2212, -1, 0, %p695;
	selp.b32 	%r2213, %r2212, %r2211, %p145;
	and.b32  	%r2214, %r2213, 1;
	setp.eq.b32 	%p984, %r2214, 1;
	st.shared.u32 	[%r587+12], %r2210;
	add.s32 	%r3035, %r3035, 4;
	add.s32 	%r3034, %r3035, %r2995;
	setp.eq.s32 	%p696, %r3035, %r471;
	mov.u32 	%r3030, %r471;
	@%p696 bra 	$L__BB0_491;
	bra.uni 	$L__BB0_480;
$L__BB0_491:
	setp.eq.s32 	%p697, %r470, 0;
	@%p697 bra 	$L__BB0_506;
	setp.eq.s32 	%p699, %r469, 0;
	@%p699 bra 	$L__BB0_500;
	mul.wide.u32 	%rd568, %r3034, 4;
	add.s64 	%rd68, %rd64, %rd568;
	ld.u32 	%r554, [%rd68];
	setp.eq.s32 	%p700, %r3030, 0;
	shl.b32 	%r2217, %r3030, 2;
	mov.u32 	%r2218, _ZZ9kernelenkPcPjE1s;
	add.s32 	%r2219, %r2218, %r2217;
	add.s32 	%r555, %r2219, 3584;
	mov.b32 	%r3026, 0;
	@%p700 bra 	$L__BB0_495;
	ld.shared.u32 	%r2220, [%r555+-4];
	shr.u32 	%r3026, %r2220, %r479;
$L__BB0_495:
	setp.eq.s32 	%p701, %r3030, %r481;
	mov.b32 	%r3027, 0;
	@%p701 bra 	$L__BB0_497;
	ld.shared.u32 	%r2222, [%r555];
	shl.b32 	%r3027, %r2222, %r478;
$L__BB0_497:
	or.b32  	%r2224, %r3027, %r3026;
	sub.s32 	%r2225, %r554, %r2224;
	setp.lt.u32 	%p702, %r554, %r2224;
	add.s32 	%r2226, %r2225, -1;
	setp.ge.u32 	%p703, %r2226, %r554;
	selp.s32 	%r2227, -1, 0, %p984;
	add.s32 	%r2228, %r2225, %r2227;
	selp.u32 	%r2229, -1, 0, %p702;
	selp.u32 	%r2230, -1, 0, %p703;
	selp.b32 	%r2231, %r2230, %r2229, %p984;
	and.b32  	%r2232, %r2231, 1;
	setp.eq.b32 	%p136, %r2232, 1;
	shl.b32 	%r2233, %r3034, 2;
	add.s32 	%r560, %r7, %r2233;
	st.shared.u32 	[%r560], %r2228;
	add.s32 	%r2234, %r3030, 1;
	ld.u32 	%r561, [%rd68+4];
	ld.shared.u32 	%r562, [%r555];
	setp.eq.s32 	%p704, %r2234, %r481;
	mov.b32 	%r3028, 0;
	@%p704 bra 	$L__BB0_499;
	ld.shared.u32 	%r2235, [%r555+4];
	shl.b32 	%r3028, %r2235, %r478;
$L__BB0_499:
	shr.u32 	%r2236, %r562, %r479;
	or.b32  	%r2237, %r3028, %r2236;
	sub.s32 	%r2238, %r561, %r2237;
	setp.lt.u32 	%p705, %r561, %r2237;
	add.s32 	%r2239, %r2238, -1;
	setp.ge.u32 	%p706, %r2239, %r561;
	selp.s32 	%r2240, -1, 0, %p136;
	add.s32 	%r2241, %r2238, %r2240;
	selp.u32 	%r2242, -1, 0, %p705;
	selp.u32 	%r2243, -1, 0, %p706;
	selp.b32 	%r2244, %r2243, %r2242, %p136;
	and.b32  	%r2245, %r2244, 1;
	setp.eq.b32 	%p984, %r2245, 1;
	st.shared.u32 	[%r560+4], %r2241;
	add.s32 	%r3034, %r3034, 2;
	add.s32 	%r3030, %r3030, 2;
$L__BB0_500:
	setp.eq.s32 	%p707, %r472, 0;
	@%p707 bra 	$L__BB0_506;
	mul.wide.u32 	%rd569, %r3034, 4;
	add.s64 	%rd570, %rd64, %rd569;
	ld.u32 	%r570, [%rd570];
	setp.eq.s32 	%p708, %r3030, 0;
	shl.b32 	%r2247, %r3030, 2;
	mov.u32 	%r2248, _ZZ9kernelenkPcPjE1s;
	add.s32 	%r2249, %r2248, %r2247;
	add.s32 	%r571, %r2249, 3584;
	mov.b32 	%r3032, 0;
	@%p708 bra 	$L__BB0_503;
	ld.shared.u32 	%r2250, [%r571+-4];
	shr.u32 	%r3032, %r2250, %r479;
$L__BB0_503:
	setp.eq.s32 	%p709, %r3030, %r481;
	mov.b32 	%r3033, 0;
	@%p709 bra 	$L__BB0_505;
	ld.shared.u32 	%r2252, [%r571];
	shl.b32 	%r3033, %r2252, %r478;
$L__BB0_505:
	or.b32  	%r2253, %r3033, %r3032;
	sub.s32 	%r2254, %r570, %r2253;
	setp.lt.u32 	%p710, %r570, %r2253;
	add.s32 	%r2255, %r2254, -1;
	setp.ge.u32 	%p711, %r2255, %r570;
	selp.s32 	%r2256, -1, 0, %p984;
	add.s32 	%r2257, %r2254, %r2256;
	selp.u32 	%r2258, -1, 0, %p710;
	selp.u32 	%r2259, -1, 0, %p711;
	selp.b32 	%r2260, %r2259, %r2258, %p984;
	and.b32  	%r2261, %r2260, 1;
	setp.eq.b32 	%p984, %r2261, 1;
	shl.b32 	%r2262, %r3034, 2;
	add.s32 	%r2263, %r7, %r2262;
	st.shared.u32 	[%r2263], %r2257;
	add.s32 	%r3034, %r3034, 1;
$L__BB0_506:
	cvt.s8.s32 	%rs512, %r3034;
	cvt.s16.s8 	%rs388, %rs505;
	setp.le.s16 	%p769, %rs388, %rs512;
	not.pred 	%p770, %p984;
	or.pred  	%p771, %p769, %p770;
	@%p771 bra 	$L__BB0_509;
	and.b32  	%r3042, %r3034, 255;
$L__BB0_508:
	mul.wide.u32 	%rd576, %r3042, 4;
	add.s64 	%rd577, %rd64, %rd576;
	ld.u32 	%r2432, [%rd577];
	setp.eq.s32 	%p984, %r2432, 0;
	add.s32 	%r2433, %r2432, -1;
	shl.b32 	%r2434, %r3042, 2;
	add.s32 	%r2435, %r7, %r2434;
	st.shared.u32 	[%r2435], %r2433;
	add.s32 	%r3042, %r3042, 1;
	cvt.s8.s32 	%rs512, %r3042;
	setp.gt.s16 	%p773, %rs388, %rs512;
	and.pred  	%p774, %p773, %p984;
	@%p774 bra 	$L__BB0_508;
$L__BB0_509:
	cvt.s16.s8 	%rs390, %rs510;
	cvt.s16.s8 	%rs392, %rs512;
	setp.lt.s16 	%p775, %rs392, %rs390;
	or.pred  	%p776, %p984, %p775;
	@%p776 bra 	$L__BB0_511;
$L__BB0_510:
	cvt.s16.s8 	%rs393, %rs512;
	add.s16 	%rs512, %rs512, -1;
	cvt.u32.u16 	%r2436, %rs512;
	and.b32  	%r2437, %r2436, 255;
	and.b16  	%rs394, %rs512, 255;
	mul.wide.u16 	%r2438, %rs394, 4;
	add.s32 	%r2439, %r7, %r2438;
	ld.shared.u32 	%r2440, [%r2439];
	ld.shared.u64 	%rd578, [%r4+16];
	mul.wide.u32 	%rd579, %r2437, 4;
	add.s64 	%rd580, %rd578, %rd579;
	st.u32 	[%rd580], %r2440;
	cvt.s16.s8 	%rs395, %rs510;
	setp.gt.s16 	%p777, %rs393, %rs395;
	@%p777 bra 	$L__BB0_510;
$L__BB0_511:
	setp.gt.u32 	%p778, %r2996, 1;
	mov.u32 	%r2996, %r478;
	@%p778 bra 	$L__BB0_426;
	bra.uni 	$L__BB0_468;
$L__BB0_512:
	add.s16 	%rs171, %rs170, %rs514;
	cvt.s16.s8 	%rs401, %rs171;
	st.shared.u8 	[%r6+-8], %rs171;
	setp.lt.s16 	%p786, %rs401, 1;
	@%p786 bra 	$L__BB0_519;
	and.b16  	%rs172, %rs171, 3;
	and.b16  	%rs403, %rs171, 255;
	setp.lt.u16 	%p787, %rs403, 4;
	mov.b16 	%rs516, 0;
	@%p787 bra 	$L__BB0_516;
	and.b16  	%rs516, %rs171, 124;
	mov.b16 	%rs519, 0;
$L__BB0_515:
	ld.shared.u64 	%rd583, [%r6];
	cvt.u32.u16 	%r2444, %rs519;
	and.b32  	%r2445, %r2444, 255;
	mul.wide.u32 	%rd584, %r2445, 4;
	add.s64 	%rd585, %rd583, %rd584;
	mov.b32 	%r2446, 0;
	st.u32 	[%rd585], %r2446;
	ld.shared.u64 	%rd586, [%r6];
	add.s64 	%rd587, %rd586, %rd584;
	st.u32 	[%rd587+4], %r2446;
	ld.shared.u64 	%rd588, [%r6];
	add.s64 	%rd589, %rd588, %rd584;
	st.u32 	[%rd589+8], %r2446;
	ld.shared.u64 	%rd590, [%r6];
	add.s64 	%rd591, %rd590, %rd584;
	st.u32 	[%rd591+12], %r2446;
	add.s16 	%rs519, %rs519, 4;
	and.b16  	%rs405, %rs519, 255;
	setp.eq.s16 	%p788, %rs405, %rs516;
	@%p788 bra 	$L__BB0_516;
	bra.uni 	$L__BB0_515;
$L__BB0_516:
	setp.eq.s16 	%p789, %rs172, 0;
	@%p789 bra 	$L__BB0_519;
	mov.b16 	%rs518, 0;
$L__BB0_518:
	.pragma "nounroll";
	ld.shared.u64 	%rd592, [%r6];
	cvt.u32.u16 	%r2447, %rs516;
	and.b32  	%r2448, %r2447, 255;
	mul.wide.u32 	%rd593, %r2448, 4;
	add.s64 	%rd594, %rd592, %rd593;
	mov.b32 	%r2449, 0;
	st.u32 	[%rd594], %r2449;
	add.s16 	%rs516, %rs516, 1;
	add.s16 	%rs518, %rs518, 1;
	and.b16  	%rs407, %rs518, 255;
	setp.ne.s16 	%p790, %rs407, %rs172;
	@%p790 bra 	$L__BB0_518;
$L__BB0_519:
	cvt.s16.s8 	%rs408, %rs514;
	setp.lt.s16 	%p791, %rs408, 1;
	@%p791 bra 	$L__BB0_532;
	and.b16  	%rs179, %rs170, 3;
	cvt.u64.u16 	%rd595, %rs170;
	and.b16  	%rs180, %rs170, 124;
	cvt.s64.s8 	%rd70, %rd595;
	mov.b16 	%rs520, 0;
$L__BB0_521:
	ld.shared.u64 	%rd596, [%r4+16];
	cvt.u64.u16 	%rd597, %rs520;
	and.b64  	%rd71, %rd597, 255;
	cvt.u32.u16 	%r2450, %rs520;
	and.b32  	%r2451, %r2450, 255;
	mul.wide.u32 	%rd598, %r2451, 4;
	add.s64 	%rd599, %rd596, %rd598;
	ld.u32 	%r604, [%rd599];
	setp.eq.s32 	%p792, %r604, 0;
	@%p792 bra 	$L__BB0_531;
	cvt.s16.s8 	%rs410, %rs170;
	setp.lt.s16 	%p793, %rs410, 1;
	@%p793 bra 	$L__BB0_530;
	setp.lt.u16 	%p794, %rs170, 4;
	mov.b16 	%rs522, 0;
	mov.b32 	%r3044, 0;
	@%p794 bra 	$L__BB0_526;
	mov.b16 	%rs521, 0;
	mov.b32 	%r3044, 0;
$L__BB0_525:
	ld.shared.u64 	%rd600, [%r2+8];
	cvt.u32.u16 	%r2454, %rs521;
	and.b32  	%r2455, %r2454, 255;
	mul.wide.u32 	%rd601, %r2455, 4;
	add.s64 	%rd602, %rd600, %rd601;
	ld.u32 	%r2456, [%rd602];
	ld.shared.u64 	%rd603, [%r6];
	add.s16 	%rs413, %rs521, %rs520;
	cvt.u32.u16 	%r2457, %rs413;
	and.b32  	%r2458, %r2457, 255;
	mul.wide.u32 	%rd604, %r2458, 4;
	add.s64 	%rd605, %rd603, %rd604;
	ld.u32 	%r2459, [%rd605];
	mad.lo.s32 	%r2460, %r2456, %r604, %r2459;
	add.s32 	%r2462, %r2460, %r3044;
	setp.eq.s32 	%p795, %r2462, -1;
	selp.b32 	%r2463, 0, %r2462, %p795;
	st.u32 	[%rd605], %r2463;
	selp.u32 	%r2464, 1, 0, %p795;
	ld.shared.u64 	%rd606, [%r2+8];
	add.s64 	%rd607, %rd606, %rd601;
	ld.u32 	%r2465, [%rd607+4];
	ld.shared.u64 	%rd608, [%r6];
	add.s64 	%rd609, %rd608, %rd604;
	ld.u32 	%r2466, [%rd609+4];
	mad.lo.s32 	%r2467, %r2465, %r604, %r2466;
	add.s32 	%r2469, %r2467, %r2464;
	setp.eq.s32 	%p796, %r2469, -1;
	selp.b32 	%r2470, 0, %r2469, %p796;
	st.u32 	[%rd609+4], %r2470;
	selp.u32 	%r2471, 1, 0, %p796;
	ld.shared.u64 	%rd610, [%r2+8];
	add.s64 	%rd611, %rd610, %rd601;
	ld.u32 	%r2472, [%rd611+8];
	ld.shared.u64 	%rd612, [%r6];
	add.s64 	%rd613, %rd612, %rd604;
	ld.u32 	%r2473, [%rd613+8];
	mad.lo.s32 	%r2474, %r2472, %r604, %r2473;
	add.s32 	%r2476, %r2474, %r2471;
	setp.eq.s32 	%p797, %r2476, -1;
	selp.b32 	%r2477, 0, %r2476, %p797;
	st.u32 	[%rd613+8], %r2477;
	selp.u32 	%r2478, 1, 0, %p797;
	ld.shared.u64 	%rd614, [%r2+8];
	add.s64 	%rd615, %rd614, %rd601;
	ld.u32 	%r2479, [%rd615+12];
	ld.shared.u64 	%rd616, [%r6];
	add.s64 	%rd617, %rd616, %rd604;
	ld.u32 	%r2480, [%rd617+12];
	mad.lo.s32 	%r2481, %r2479, %r604, %r2480;
	add.s32 	%r2483, %r2481, %r2478;
	setp.eq.s32 	%p798, %r2483, -1;
	selp.b32 	%r2484, 0, %r2483, %p798;
	st.u32 	[%rd617+12], %r2484;
	selp.u32 	%r3044, 1, 0, %p798;
	add.s16 	%rs521, %rs521, 4;
	and.b16  	%rs414, %rs521, 255;
	setp.ne.s16 	%p799, %rs414, %rs180;
	mov.u16 	%rs522, %rs180;
	@%p799 bra 	$L__BB0_525;
$L__BB0_526:
	setp.eq.s16 	%p800, %rs179, 0;
	@%p800 bra 	$L__BB0_530;
	setp.eq.s16 	%p801, %rs179, 1;
	ld.shared.u64 	%rd618, [%r2+8];
	cvt.u64.u16 	%rd72, %rs522;
	cvt.u32.u16 	%r2485, %rs522;
	mul.wide.u32 	%rd619, %r2485, 4;
	add.s64 	%rd620, %rd618, %rd619;
	ld.u32 	%r2486, [%rd620];
	ld.shared.u64 	%rd621, [%r6];
	add.s16 	%rs415, %rs522, %rs520;
	cvt.u32.u16 	%r2487, %rs415;
	and.b32  	%r2488, %r2487, 255;
	mul.wide.u32 	%rd622, %r2488, 4;
	add.s64 	%rd623, %rd621, %rd622;
	ld.u32 	%r2489, [%rd623];
	mad.lo.s32 	%r2490, %r2486, %r604, %r2489;
	add.s32 	%r608, %r2490, %r3044;
	setp.eq.s32 	%p802, %r608, -1;
	selp.b32 	%r2492, 0, %r608, %p802;
	st.u32 	[%rd623], %r2492;
	@%p801 bra 	$L__BB0_530;
	setp.eq.s16 	%p804, %rs179, 2;
	selp.u32 	%r2493, 1, 0, %p802;
	ld.shared.u64 	%rd624, [%r2+8];
	shl.b64 	%rd625, %rd72, 2;
	add.s64 	%rd626, %rd624, %rd625;
	ld.u32 	%r2494, [%rd626+4];
	ld.shared.u64 	%rd627, [%r6];
	add.s64 	%rd73, %rd72, %rd71;
	shl.b64 	%rd628, %rd73, 2;
	add.s64 	%rd629, %rd627, %rd628;
	ld.u32 	%r2495, [%rd629+4];
	mad.lo.s32 	%r2496, %r2494, %r604, %r2495;
	add.s32 	%r609, %r2496, %r2493;
	setp.eq.s32 	%p805, %r609, -1;
	selp.b32 	%r2498, 0, %r609, %p805;
	st.u32 	[%rd629+4], %r2498;
	@%p804 bra 	$L__BB0_530;
	selp.u32 	%r2499, 1, 0, %p805;
	ld.shared.u64 	%rd630, [%r2+8];
	add.s64 	%rd632, %rd630, %rd625;
	ld.u32 	%r2500, [%rd632+8];
	ld.shared.u64 	%rd633, [%r6];
	add.s64 	%rd635, %rd633, %rd628;
	ld.u32 	%r2501, [%rd635+8];
	mad.lo.s32 	%r2502, %r2500, %r604, %r2501;
	add.s32 	%r2504, %r2502, %r2499;
	setp.eq.s32 	%p807, %r2504, -1;
	selp.b32 	%r2505, 0, %r2504, %p807;
	st.u32 	[%rd635+8], %r2505;
$L__BB0_530:
	ld.shared.u64 	%rd636, [%r6];
	add.s64 	%rd637, %rd71, %rd70;
	shl.b64 	%rd638, %rd637, 2;
	add.s64 	%rd639, %rd636, %rd638;
	mov.b32 	%r2506, 0;
	st.u32 	[%rd639], %r2506;
$L__BB0_531:
	add.s16 	%rs416, %rs520, 1;
	cvt.s16.s8 	%rs520, %rs416;
	setp.lt.s16 	%p808, %rs520, %rs408;
	@%p808 bra 	$L__BB0_521;
$L__BB0_532:
	ld.shared.u64 	%rd640, [%r6];
	ld.shared.u8 	%rs523, [%r6+-8];
	cvt.u32.u16 	%r2507, %rs523;
	cvt.s32.s8 	%r2508, %r2507;
	mul.wide.s32 	%rd641, %r2508, 4;
	add.s64 	%rd642, %rd640, %rd641;
	ld.u32 	%r2509, [%rd642+-4];
	setp.ne.s32 	%p809, %r2509, 0;
	@%p809 bra 	$L__BB0_534;
	add.s16 	%rs523, %rs523, -1;
	st.shared.u8 	[%r6+-8], %rs523;
$L__BB0_534:
	st.shared.u8 	[%r4+8], %rs523;
	cvt.s16.s8 	%rs419, %rs523;
	setp.lt.s16 	%p810, %rs419, 1;
	mov.u16 	%rs526, %rs523;
	@%p810 bra 	$L__BB0_538;
	mov.b16 	%rs524, 0;
$L__BB0_536:
	ld.shared.u64 	%rd643, [%r6];
	cvt.u32.u16 	%r2510, %rs524;
	and.b32  	%r2511, %r2510, 255;
	mul.wide.u32 	%rd644, %r2511, 4;
	add.s64 	%rd645, %rd643, %rd644;
	ld.u32 	%r2512, [%rd645];
	ld.shared.u64 	%rd646, [%r4+16];
	add.s64 	%rd647, %rd646, %rd644;
	st.u32 	[%rd647], %r2512;
	add.s16 	%rs421, %rs524, 1;
	cvt.s16.s8 	%rs524, %rs421;
	ld.shared.s8 	%rs523, [%r4+8];
	setp.lt.s16 	%p811, %rs524, %rs523;
	@%p811 bra 	$L__BB0_536;
	ld.shared.u8 	%rs526, [%r6+-8];
$L__BB0_538:
	ld.shared.s8 	%rs197, [_ZZ9kernelenkPcPjE2sp_$_0];
	cvt.s16.s8 	%rs422, %rs526;
	setp.lt.s16 	%p812, %rs422, %rs197;
	@%p812 bra 	$L__BB0_590;
	ld.shared.u64 	%rd648, [%r4+16];
	cvt.u32.u16 	%r2513, %rs523;
	cvt.s32.s8 	%r2514, %r2513;
	mul.wide.s32 	%rd649, %r2514, 4;
	add.s64 	%rd650, %rd648, %rd649;
	mov.b32 	%r2515, 0;
	st.u32 	[%rd650], %r2515;
	ld.shared.u8 	%rs423, [%r4+8];
	add.s16 	%rs532, %rs423, 1;
	st.shared.u8 	[%r4+8], %rs532;
	sub.s16 	%rs424, %rs526, %rs197;
	add.s16 	%rs425, %rs424, 1;
	cvt.s16.s8 	%rs528, %rs425;
	setp.lt.s16 	%p813, %rs528, 1;
	setp.lt.s16 	%p814, %rs197, 0;
	or.pred  	%p815, %p813, %p814;
	@%p815 bra 	$L__BB0_586;
	cvt.u32.u16 	%r2516, %rs424;
	and.b32  	%r3045, %r2516, 255;
	add.s16 	%rs427, %rs197, 1;
	cvt.u32.u16 	%r2517, %rs427;
	and.b16  	%rs428, %rs427, 7;
	and.b16  	%rs200, %rs427, 3;
	and.b16  	%rs201, %rs427, -4;
	and.b16  	%rs202, %rs197, 1;
	and.b32  	%r611, %r2517, 7;
	and.b32  	%r612, %r2517, 248;
	add.s16 	%rs203, %rs428, -1;
	mov.u32 	%r2518, _ZZ9kernelenkPcPjE1s;
	add.s32 	%r613, %r2518, %r5;
	and.b16  	%rs431, %rs201, 255;
$L__BB0_541:
	shl.b32 	%r2520, %r3045, 2;
	add.s32 	%r616, %r613, %r2520;
	mov.b32 	%r3046, 32;
$L__BB0_542:
	add.s32 	%r618, %r3046, -1;
	ld.shared.u64 	%rd75, [%r4+16];
	setp.ne.s32 	%p816, %r618, 0;
	sub.s32 	%r619, 33, %r3046;
	ld.shared.u8 	%r621, [_ZZ9kernelenkPcPjE2sp_$_0];
	@%p816 bra 	$L__BB0_593;
	setp.lt.u16 	%p852, %rs197, 7;
	mov.pred 	%p998, 0;
	mov.b32 	%r3065, 0;
	mov.u32 	%r3084, %r3045;
	@%p852 bra 	$L__BB0_562;
	mov.pred 	%p998, 0;
	mov.b32 	%r3047, 0;
	mov.u32 	%r3084, %r3045;
$L__BB0_545:
	.pragma "nounroll";
	mul.wide.u32 	%rd655, %r3084, 4;
	add.s64 	%rd76, %rd75, %rd655;
	ld.u32 	%r624, [%rd76];
	setp.eq.s32 	%p854, %r3047, %r621;
	shl.b32 	%r2632, %r3047, 2;
	mov.u32 	%r2633, _ZZ9kernelenkPcPjE1s;
	add.s32 	%r2634, %r2633, %r2632;
	add.s32 	%r625, %r2634, 3584;
	mov.b32 	%r3049, 0;
	@%p854 bra 	$L__BB0_547;
	ld.shared.u32 	%r3049, [%r625];
$L__BB0_547:
	sub.s32 	%r2636, %r624, %r3049;
	setp.lt.u32 	%p855, %r624, %r3049;
	add.s32 	%r2637, %r2636, -1;
	setp.ge.u32 	%p856, %r2637, %r624;
	selp.s32 	%r2638, -1, 0, %p998;
	add.s32 	%r2639, %r2636, %r2638;
	selp.u32 	%r2640, -1, 0, %p855;
	selp.u32 	%r2641, -1, 0, %p856;
	selp.b32 	%r2642, %r2641, %r2640, %p998;
	and.b32  	%r2643, %r2642, 1;
	setp.eq.b32 	%p150, %r2643, 1;
	shl.b32 	%r2644, %r3084, 2;
	add.s32 	%r628, %r7, %r2644;
	st.shared.u32 	[%r628], %r2639;
	add.s32 	%r2645, %r3047, 1;
	ld.u32 	%r629, [%rd76+4];
	setp.eq.s32 	%p857, %r2645, %r621;
	mov.b32 	%r3050, 0;
	@%p857 bra 	$L__BB0_549;
	ld.shared.u32 	%r3050, [%r625+4];
$L__BB0_549:
	sub.s32 	%r2647, %r629, %r3050;
	setp.lt.u32 	%p858, %r629, %r3050;
	add.s32 	%r2648, %r2647, -1;
	setp.ge.u32 	%p859, %r2648, %r629;
	selp.s32 	%r2649, -1, 0, %p150;
	add.s32 	%r2650, %r2647, %r2649;
	selp.u32 	%r2651, -1, 0, %p858;
	selp.u32 	%r2652, -1, 0, %p859;
	selp.b32 	%r2653, %r2652, %r2651, %p150;
	and.b32  	%r2654, %r2653, 1;
	setp.eq.b32 	%p151, %r2654, 1;
	st.shared.u32 	[%r628+4], %r2650;
	add.s32 	%r2655, %r3047, 2;
	ld.u32 	%r632, [%rd76+8];
	setp.eq.s32 	%p860, %r2655, %r621;
	mov.b32 	%r3051, 0;
	@%p860 bra 	$L__BB0_551;
	ld.shared.u32 	%r3051, [%r625+8];
$L__BB0_551:
	sub.s32 	%r2657, %r632, %r3051;
	setp.lt.u32 	%p861, %r632, %r3051;
	add.s32 	%r2658, %r2657, -1;
	setp.ge.u32 	%p862, %r2658, %r632;
	selp.s32 	%r2659, -1, 0, %p151;
	add.s32 	%r2660, %r2657, %r2659;
	selp.u32 	%r2661, -1, 0, %p861;
	selp.u32 	%r2662, -1, 0, %p862;
	selp.b32 	%r2663, %r2662, %r2661, %p151;
	and.b32  	%r2664, %r2663, 1;
	setp.eq.b32 	%p152, %r2664, 1;
	st.shared.u32 	[%r628+8], %r2660;
	add.s32 	%r2665, %r3047, 3;
	ld.u32 	%r635, [%rd76+12];
	setp.eq.s32 	%p863, %r2665, %r621;
	mov.b32 	%r3052, 0;
	@%p863 bra 	$L__BB0_553;
	ld.shared.u32 	%r3052, [%r625+12];
$L__BB0_553:
	sub.s32 	%r2667, %r635, %r3052;
	setp.lt.u32 	%p864, %r635, %r3052;
	add.s32 	%r2668, %r2667, -1;
	setp.ge.u32 	%p865, %r2668, %r635;
	selp.s32 	%r2669, -1, 0, %p152;
	add.s32 	%r2670, %r2667, %r2669;
	selp.u32 	%r2671, -1, 0, %p864;
	selp.u32 	%r2672, -1, 0, %p865;
	selp.b32 	%r2673, %r2672, %r2671, %p152;
	and.b32  	%r2674, %r2673, 1;
	setp.eq.b32 	%p153, %r2674, 1;
	st.shared.u32 	[%r628+12], %r2670;
	add.s32 	%r2675, %r3047, 4;
	ld.u32 	%r638, [%rd76+16];
	setp.eq.s32 	%p866, %r2675, %r621;
	mov.b32 	%r3053, 0;
	@%p866 bra 	$L__BB0_555;
	ld.shared.u32 	%r3053, [%r625+16];
$L__BB0_555:
	sub.s32 	%r2677, %r638, %r3053;
	setp.lt.u32 	%p867, %r638, %r3053;
	add.s32 	%r2678, %r2677, -1;
	setp.ge.u32 	%p868, %r2678, %r638;
	selp.s32 	%r2679, -1, 0, %p153;
	add.s32 	%r2680, %r2677, %r2679;
	selp.u32 	%r2681, -1, 0, %p867;
	selp.u32 	%r2682, -1, 0, %p868;
	selp.b32 	%r2683, %r2682, %r2681, %p153;
	and.b32  	%r2684, %r2683, 1;
	setp.eq.b32 	%p154, %r2684, 1;
	st.shared.u32 	[%r628+16], %r2680;
	add.s32 	%r2685, %r3047, 5;
	ld.u32 	%r641, [%rd76+20];
	setp.eq.s32 	%p869, %r2685, %r621;
	mov.b32 	%r3054, 0;
	@%p869 bra 	$L__BB0_557;
	ld.shared.u32 	%r3054, [%r625+20];
$L__BB0_557:
	sub.s32 	%r2687, %r641, %r3054;
	setp.lt.u32 	%p870, %r641, %r3054;
	add.s32 	%r2688, %r2687, -1;
	setp.ge.u32 	%p871, %r2688, %r641;
	selp.s32 	%r2689, -1, 0, %p154;
	add.s32 	%r2690, %r2687, %r2689;
	selp.u32 	%r2691, -1, 0, %p870;
	selp.u32 	%r2692, -1, 0, %p871;
	selp.b32 	%r2693, %r2692, %r2691, %p154;
	and.b32  	%r2694, %r2693, 1;
	setp.eq.b32 	%p155, %r2694, 1;
	st.shared.u32 	[%r628+20], %r2690;
	add.s32 	%r2695, %r3047, 6;
	ld.u32 	%r644, [%rd76+24];
	setp.eq.s32 	%p872, %r2695, %r621;
	mov.b32 	%r3055, 0;
	@%p872 bra 	$L__BB0_559;
	ld.shared.u32 	%r3055, [%r625+24];
$L__BB0_559:
	sub.s32 	%r2697, %r644, %r3055;
	setp.lt.u32 	%p873, %r644, %r3055;
	add.s32 	%r2698, %r2697, -1;
	setp.ge.u32 	%p874, %r2698, %r644;
	selp.s32 	%r2699, -1, 0, %p155;
	add.s32 	%r2700, %r2697, %r2699;
	selp.u32 	%r2701, -1, 0, %p873;
	selp.u32 	%r2702, -1, 0, %p874;
	selp.b32 	%r2703, %r2702, %r2701, %p155;
	and.b32  	%r2704, %r2703, 1;
	setp.eq.b32 	%p156, %r2704, 1;
	st.shared.u32 	[%r628+24], %r2700;
	add.s32 	%r2705, %r3047, 7;
	ld.u32 	%r647, [%rd76+28];
	setp.eq.s32 	%p875, %r2705, %r621;
	mov.b32 	%r3056, 0;
	@%p875 bra 	$L__BB0_561;
	ld.shared.u32 	%r3056, [%r625+28];
$L__BB0_561:
	sub.s32 	%r2706, %r647, %r3056;
	setp.lt.u32 	%p876, %r647, %r3056;
	add.s32 	%r2707, %r2706, -1;
	setp.ge.u32 	%p877, %r2707, %r647;
	selp.s32 	%r2708, -1, 0, %p156;
	add.s32 	%r2709, %r2706, %r2708;
	selp.u32 	%r2710, -1, 0, %p876;
	selp.u32 	%r2711, -1, 0, %p877;
	selp.b32 	%r2712, %r2711, %r2710, %p156;
	and.b32  	%r2713, %r2712, 1;
	setp.eq.b32 	%p998, %r2713, 1;
	st.shared.u32 	[%r628+28], %r2709;
	add.s32 	%r3047, %r3047, 8;
	add.s32 	%r3084, %r3084, 8;
	setp.ne.s32 	%p878, %r3047, %r612;
	mov.u32 	%r3065, %r612;
	@%p878 bra 	$L__BB0_545;
$L__BB0_562:
	setp.eq.s32 	%p879, %r611, 0;
	@%p879 bra 	$L__BB0_621;
	setp.lt.u16 	%p881, %rs203, 3;
	@%p881 bra 	$L__BB0_573;
	mul.wide.u32 	%rd656, %r3084, 4;
	add.s64 	%rd77, %rd75, %rd656;
	ld.u32 	%r655, [%rd77];
	setp.eq.s32 	%p882, %r3065, %r621;
	shl.b32 	%r2716, %r3065, 2;
	mov.u32 	%r2717, _ZZ9kernelenkPcPjE1s;
	add.s32 	%r2718, %r2717, %r2716;
	add.s32 	%r656, %r2718, 3584;
	mov.b32 	%r3060, 0;
	@%p882 bra 	$L__BB0_566;
	ld.shared.u32 	%r3060, [%r656];
$L__BB0_566:
	sub.s32 	%r2720, %r655, %r3060;
	setp.lt.u32 	%p883, %r655, %r3060;
	add.s32 	%r2721, %r2720, -1;
	setp.ge.u32 	%p884, %r2721, %r655;
	selp.s32 	%r2722, -1, 0, %p998;
	add.s32 	%r2723, %r2720, %r2722;
	selp.u32 	%r2724, -1, 0, %p883;
	selp.u32 	%r2725, -1, 0, %p884;
	selp.b32 	%r2726, %r2725, %r2724, %p998;
	and.b32  	%r2727, %r2726, 1;
	setp.eq.b32 	%p160, %r2727, 1;
	shl.b32 	%r2728, %r3084, 2;
	add.s32 	%r659, %r7, %r2728;
	st.shared.u32 	[%r659], %r2723;
	add.s32 	%r2729, %r3065, 1;
	ld.u32 	%r660, [%rd77+4];
	setp.eq.s32 	%p885, %r2729, %r621;
	mov.b32 	%r3061, 0;
	@%p885 bra 	$L__BB0_568;
	ld.shared.u32 	%r3061, [%r656+4];
$L__BB0_568:
	sub.s32 	%r2731, %r660, %r3061;
	setp.lt.u32 	%p886, %r660, %r3061;
	add.s32 	%r2732, %r2731, -1;
	setp.ge.u32 	%p887, %r2732, %r660;
	selp.s32 	%r2733, -1, 0, %p160;
	add.s32 	%r2734, %r2731, %r2733;
	selp.u32 	%r2735, -1, 0, %p886;
	selp.u32 	%r2736, -1, 0, %p887;
	selp.b32 	%r2737, %r2736, %r2735, %p160;
	and.b32  	%r2738, %r2737, 1;
	setp.eq.b32 	%p161, %r2738, 1;
	st.shared.u32 	[%r659+4], %r2734;
	add.s32 	%r2739, %r3065, 2;
	ld.u32 	%r663, [%rd77+8];
	setp.eq.s32 	%p888, %r2739, %r621;
	mov.b32 	%r3062, 0;
	@%p888 bra 	$L__BB0_570;
	ld.shared.u32 	%r3062, [%r656+8];
$L__BB0_570:
	sub.s32 	%r2741, %r663, %r3062;
	setp.lt.u32 	%p889, %r663, %r3062;
	add.s32 	%r2742, %r2741, -1;
	setp.ge.u32 	%p890, %r2742, %r663;
	selp.s32 	%r2743, -1, 0, %p161;
	add.s32 	%r2744, %r2741, %r2743;
	selp.u32 	%r2745, -1, 0, %p889;
	selp.u32 	%r2746, -1, 0, %p890;
	selp.b32 	%r2747, %r2746, %r2745, %p161;
	and.b32  	%r2748, %r2747, 1;
	setp.eq.b32 	%p162, %r2748, 1;
	st.shared.u32 	[%r659+8], %r2744;
	add.s32 	%r2749, %r3065, 3;
	ld.u32 	%r666, [%rd77+12];
	setp.eq.s32 	%p891, %r2749, %r621;
	mov.b32 	%r3063, 0;
	@%p891 bra 	$L__BB0_572;
	ld.shared.u32 	%r3063, [%r656+12];
$L__BB0_572:
	sub.s32 	%r2750, %r666, %r3063;
	setp.lt.u32 	%p892, %r666, %r3063;
	add.s32 	%r2751, %r2750, -1;
	setp.ge.u32 	%p893, %r2751, %r666;
	selp.s32 	%r2752, -1, 0, %p162;
	add.s32 	%r2753, %r2750, %r2752;
	selp.u32 	%r2754, -1, 0, %p892;
	selp.u32 	%r2755, -1, 0, %p893;
	selp.b32 	%r2756, %r2755, %r2754, %p162;
	and.b32  	%r2757, %r2756, 1;
	setp.eq.b32 	%p998, %r2757, 1;
	st.shared.u32 	[%r659+12], %r2753;
	add.s32 	%r3084, %r3084, 4;
	add.s32 	%r3065, %r3065, 4;
$L__BB0_573:
	setp.eq.s16 	%p894, %rs200, 0;
	@%p894 bra 	$L__BB0_621;
	and.b16  	%rs433, %rs197, 3;
	setp.eq.s16 	%p896, %rs433, 0;
	@%p896 bra 	$L__BB0_580;
	mul.wide.u32 	%rd657, %r3084, 4;
	add.s64 	%rd78, %rd75, %rd657;
	ld.u32 	%r674, [%rd78];
	setp.eq.s32 	%p897, %r3065, %r621;
	shl.b32 	%r2760, %r3065, 2;
	mov.u32 	%r2761, _ZZ9kernelenkPcPjE1s;
	add.s32 	%r2762, %r2761, %r2760;
	add.s32 	%r675, %r2762, 3584;
	mov.b32 	%r3067, 0;
	@%p897 bra 	$L__BB0_577;
	ld.shared.u32 	%r3067, [%r675];
$L__BB0_577:
	sub.s32 	%r2764, %r674, %r3067;
	setp.lt.u32 	%p898, %r674, %r3067;
	add.s32 	%r2765, %r2764, -1;
	setp.ge.u32 	%p899, %r2765, %r674;
	selp.s32 	%r2766, -1, 0, %p998;
	add.s32 	%r2767, %r2764, %r2766;
	selp.u32 	%r2768, -1, 0, %p898;
	selp.u32 	%r2769, -1, 0, %p899;
	selp.b32 	%r2770, %r2769, %r2768, %p998;
	and.b32  	%r2771, %r2770, 1;
	setp.eq.b32 	%p166, %r2771, 1;
	shl.b32 	%r2772, %r3084, 2;
	add.s32 	%r678, %r7, %r2772;
	st.shared.u32 	[%r678], %r2767;
	add.s32 	%r2773, %r3065, 1;
	ld.u32 	%r679, [%rd78+4];
	setp.eq.s32 	%p900, %r2773, %r621;
	mov.b32 	%r3068, 0;
	@%p900 bra 	$L__BB0_579;
	ld.shared.u32 	%r3068, [%r675+4];
$L__BB0_579:
	sub.s32 	%r2774, %r679, %r3068;
	setp.lt.u32 	%p901, %r679, %r3068;
	add.s32 	%r2775, %r2774, -1;
	setp.ge.u32 	%p902, %r2775, %r679;
	selp.s32 	%r2776, -1, 0, %p166;
	add.s32 	%r2777, %r2774, %r2776;
	selp.u32 	%r2778, -1, 0, %p901;
	selp.u32 	%r2779, -1, 0, %p902;
	selp.b32 	%r2780, %r2779, %r2778, %p166;
	and.b32  	%r2781, %r2780, 1;
	setp.eq.b32 	%p998, %r2781, 1;
	st.shared.u32 	[%r678+4], %r2777;
	add.s32 	%r3084, %r3084, 2;
	add.s32 	%r3065, %r3065, 2;
$L__BB0_580:
	setp.ne.s16 	%p903, %rs202, 0;
	@%p903 bra 	$L__BB0_621;
	mul.wide.u32 	%rd658, %r3084, 4;
	add.s64 	%rd659, %rd75, %rd658;
	ld.u32 	%r687, [%rd659];
	setp.eq.s32 	%p904, %r3065, %r621;
	mov.b32 	%r3072, 0;
	@%p904 bra 	$L__BB0_583;
	shl.b32 	%r2783, %r3065, 2;
	mov.u32 	%r2784, _ZZ9kernelenkPcPjE1s;
	add.s32 	%r2785, %r2784, %r2783;
	ld.shared.u32 	%r3072, [%r2785+3584];
$L__BB0_583:
	sub.s32 	%r2786, %r687, %r3072;
	setp.lt.u32 	%p905, %r687, %r3072;
	add.s32 	%r2787, %r2786, -1;
	setp.ge.u32 	%p906, %r2787, %r687;
	selp.s32 	%r2788, -1, 0, %p998;
	add.s32 	%r2789, %r2786, %r2788;
	selp.u32 	%r2790, -1, 0, %p905;
	selp.u32 	%r2791, -1, 0, %p906;
	selp.b32 	%r2792, %r2791, %r2790, %p998;
	and.b32  	%r2793, %r2792, 1;
	setp.eq.b32 	%p998, %r2793, 1;
	shl.b32 	%r2794, %r3084, 2;
	add.s32 	%r2795, %r7, %r2794;
	st.shared.u32 	[%r2795], %r2789;
	add.s32 	%r3084, %r3084, 1;
	bra.uni 	$L__BB0_621;
$L__BB0_584:
	setp.gt.s16 	%p917, %rs436, 1;
	add.s32 	%r3045, %r3045, -1;
	add.s16 	%rs528, %rs528, -1;
	@%p917 bra 	$L__BB0_541;
	ld.shared.u8 	%rs532, [%r4+8];
$L__BB0_586:
	cvt.s16.s8 	%rs443, %rs532;
	setp.lt.s16 	%p918, %rs443, 1;
	@%p918 bra 	$L__BB0_590;
	ld.shared.u64 	%rd74, [%r4+16];
$L__BB0_588:
	cvt.u32.u16 	%r2805, %rs532;
	and.b32  	%r2806, %r2805, 255;
	mul.wide.u32 	%rd665, %r2806, 4;
	add.s64 	%rd666, %rd74, %rd665;
	ld.u32 	%r2807, [%rd666+-4];
	setp.ne.s32 	%p919, %r2807, 0;
	@%p919 bra 	$L__BB0_590;
	and.b16  	%rs444, %rs532, 255;
	add.s16 	%rs532, %rs532, -1;
	st.shared.u8 	[%r4+8], %rs532;
	setp.gt.u16 	%p920, %rs444, 1;
	@%p920 bra 	$L__BB0_588;
$L__BB0_590:
	ld.param.u64 	%rd691, [_Z9kernelenkPcPj_param_0];
	ld.shared.u32 	%r2808, [_ZZ9kernelenkPcPjE1s+3584];
	add.u64 	%rd667, %SP, 0;
	add.u64 	%rd668, %SPL, 0;
	st.local.u32 	[%rd668], %r2808;
	mov.u64 	%rd669, $str;
	cvta.global.u64 	%rd670, %rd669;
	{ // callseq 0, 0
	.param .b64 param0;
	st.param.b64 	[param0], %rd670;
	.param .b64 param1;
	st.param.b64 	[param1], %rd667;
	.param .b32 retval0;
	call.uni (retval0), 
	vprintf, 
	(
	param0, 
	param1
	);
	ld.param.b32 	%r2809, [retval0];
	} // callseq 0
	ld.shared.s8 	%rs217, [%r4+-8];
	cvt.u32.u16 	%r2811, %rs217;
	and.b32  	%r748, %r2811, 255;
	shl.b32 	%r749, %r1, 1;
	cvt.s64.s32 	%rd81, %r749;
	cvta.to.global.u64 	%rd671, %rd691;
	add.s64 	%rd672, %rd671, %rd81;
	st.global.u8 	[%rd672+5123], %rs217;
	ld.shared.u8 	%rs218, [%r4+8];
	cvt.u32.u16 	%r2812, %rs218;
	and.b32  	%r750, %r2812, 255;
	st.global.u8 	[%rd672+5124], %rs218;
	setp.lt.s16 	%p921, %rs217, 1;
	@%p921 bra 	$L__BB0_631;
	ld.shared.u64 	%rd82, [%r4];
	and.b32  	%r751, %r748, 3;
	setp.lt.u16 	%p922, %rs217, 4;
	mov.b32 	%r3095, 0;
	@%p922 bra 	$L__BB0_628;
	and.b32  	%r3095, %r748, 124;
	cvt.u16.u32 	%rs445, %r748;
	shr.u16 	%rs446, %rs445, 2;
	and.b16  	%rs447, %rs446, 31;
	mul.wide.u16 	%r2814, %rs447, 4;
	neg.s32 	%r3097, %r2814;
	add.s64 	%rd704, %rd82, 8;
	add.s32 	%r2815, %r749, 5123;
	mul.wide.s32 	%rd673, %r2815, 4;
	add.s64 	%rd674, %rd673, %rd1;
	add.s64 	%rd703, %rd674, 12;
	shl.b64 	%rd675, %rd81, 2;
	add.s64 	%rd676, %rd675, %rd1;
	add.s64 	%rd702, %rd676, 20492;
	bra.uni 	$L__BB0_627;
$L__BB0_593:
	setp.lt.u16 	%p819, %rs197, 3;
	mov.pred 	%p998, 0;
	mov.b32 	%r3088, 0;
	mov.u32 	%r3084, %r3045;
	@%p819 bra 	$L__BB0_606;
	mov.b16 	%rs529, 0;
	mov.pred 	%p998, 0;
	mov.b32 	%r3088, 0;
	mov.b32 	%r3086, 3072;
	mov.b32 	%r3085, 3596;
	mov.u32 	%r3084, %r3045;
$L__BB0_595:
	.pragma "nounroll";
	mul.wide.u32 	%rd651, %r3084, 4;
	add.s64 	%rd80, %rd75, %rd651;
	ld.u32 	%r723, [%rd80];
	setp.eq.s32 	%p821, %r3086, 3072;
	mov.u32 	%r2527, _ZZ9kernelenkPcPjE1s;
	add.s32 	%r724, %r2527, %r3085;
	mov.b32 	%r3089, 0;
	@%p821 bra 	$L__BB0_597;
	ld.shared.u32 	%r2528, [%r724+-16];
	shr.u32 	%r3089, %r2528, %r619;
$L__BB0_597:
	setp.eq.s32 	%p822, %r3088, %r621;
	mov.b32 	%r3090, 0;
	@%p822 bra 	$L__BB0_599;
	ld.shared.u32 	%r2530, [%r724+-12];
	shl.b32 	%r3090, %r2530, %r618;
$L__BB0_599:
	or.b32  	%r2532, %r3090, %r3089;
	sub.s32 	%r2533, %r723, %r2532;
	setp.lt.u32 	%p823, %r723, %r2532;
	add.s32 	%r2534, %r2533, -1;
	setp.ge.u32 	%p824, %r2534, %r723;
	selp.s32 	%r2535, -1, 0, %p998;
	add.s32 	%r2536, %r2533, %r2535;
	selp.u32 	%r2537, -1, 0, %p823;
	selp.u32 	%r2538, -1, 0, %p824;
	selp.b32 	%r2539, %r2538, %r2537, %p998;
	and.b32  	%r2540, %r2539, 1;
	setp.eq.b32 	%p180, %r2540, 1;
	add.s32 	%r729, %r616, %r3086;
	st.shared.u32 	[%r729], %r2536;
	add.s32 	%r2541, %r3088, 1;
	ld.u32 	%r730, [%rd80+4];
	ld.shared.u32 	%r731, [%r724+-12];
	setp.eq.s32 	%p825, %r2541, %r621;
	mov.b32 	%r3091, 0;
	@%p825 bra 	$L__BB0_601;
	ld.shared.u32 	%r2542, [%r724+-8];
	shl.b32 	%r3091, %r2542, %r618;
$L__BB0_601:
	shr.u32 	%r2544, %r731, %r619;
	or.b32  	%r2545, %r3091, %r2544;
	sub.s32 	%r2546, %r730, %r2545;
	setp.lt.u32 	%p826, %r730, %r2545;
	add.s32 	%r2547, %r2546, -1;
	setp.ge.u32 	%p827, %r2547, %r730;
	selp.s32 	%r2548, -1, 0, %p180;
	add.s32 	%r2549, %r2546, %r2548;
	selp.u32 	%r2550, -1, 0, %p826;
	selp.u32 	%r2551, -1, 0, %p827;
	selp.b32 	%r2552, %r2551, %r2550, %p180;
	and.b32  	%r2553, %r2552, 1;
	setp.eq.b32 	%p181, %r2553, 1;
	st.shared.u32 	[%r729+4], %r2549;
	add.s32 	%r2554, %r3088, 2;
	ld.u32 	%r734, [%rd80+8];
	ld.shared.u32 	%r735, [%r724+-8];
	setp.eq.s32 	%p828, %r2554, %r621;
	mov.b32 	%r3092, 0;
	@%p828 bra 	$L__BB0_603;
	ld.shared.u32 	%r2555, [%r724+-4];
	shl.b32 	%r3092, %r2555, %r618;
$L__BB0_603:
	shr.u32 	%r2557, %r735, %r619;
	or.b32  	%r2558, %r3092, %r2557;
	sub.s32 	%r2559, %r734, %r2558;
	setp.lt.u32 	%p829, %r734, %r2558;
	add.s32 	%r2560, %r2559, -1;
	setp.ge.u32 	%p830, %r2560, %r734;
	selp.s32 	%r2561, -1, 0, %p181;
	add.s32 	%r2562, %r2559, %r2561;
	selp.u32 	%r2563, -1, 0, %p829;
	selp.u32 	%r2564, -1, 0, %p830;
	selp.b32 	%r2565, %r2564, %r2563, %p181;
	and.b32  	%r2566, %r2565, 1;
	setp.eq.b32 	%p182, %r2566, 1;
	st.shared.u32 	[%r729+8], %r2562;
	add.s32 	%r2567, %r3088, 3;
	ld.u32 	%r738, [%rd80+12];
	ld.shared.u32 	%r739, [%r724+-4];
	setp.eq.s32 	%p831, %r2567, %r621;
	mov.b32 	%r3093, 0;
	@%p831 bra 	$L__BB0_605;
	ld.shared.u32 	%r2568, [%r724];
	shl.b32 	%r3093, %r2568, %r618;
$L__BB0_605:
	shr.u32 	%r2569, %r739, %r619;
	or.b32  	%r2570, %r3093, %r2569;
	sub.s32 	%r2571, %r738, %r2570;
	setp.lt.u32 	%p832, %r738, %r2570;
	add.s32 	%r2572, %r2571, -1;
	setp.ge.u32 	%p833, %r2572, %r738;
	selp.s32 	%r2573, -1, 0, %p182;
	add.s32 	%r2574, %r2571, %r2573;
	selp.u32 	%r2575, -1, 0, %p832;
	selp.u32 	%r2576, -1, 0, %p833;
	selp.b32 	%r2577, %r2576, %r2575, %p182;
	and.b32  	%r2578, %r2577, 1;
	setp.eq.b32 	%p998, %r2578, 1;
	st.shared.u32 	[%r729+12], %r2574;
	add.s32 	%r3088, %r3088, 4;
	add.s16 	%rs529, %rs529, 4;
	and.b16  	%rs430, %rs529, 255;
	setp.eq.s16 	%p834, %rs430, %rs431;
	add.s32 	%r3084, %r3084, 4;
	add.s32 	%r3086, %r3086, 16;
	add.s32 	%r3085, %r3085, 16;
	@%p834 bra 	$L__BB0_606;
	bra.uni 	$L__BB0_595;
$L__BB0_606:
	setp.eq.s16 	%p835, %rs200, 0;
	@%p835 bra 	$L__BB0_621;
	and.b16  	%rs432, %rs197, 3;
	setp.eq.s16 	%p837, %rs432, 0;
	@%p837 bra 	$L__BB0_615;
	mul.wide.u32 	%rd652, %r3084, 4;
	add.s64 	%rd79, %rd75, %rd652;
	ld.u32 	%r694, [%rd79];
	setp.eq.s32 	%p838, %r3088, 0;
	shl.b32 	%r2581, %r3088, 2;
	mov.u32 	%r2582, _ZZ9kernelenkPcPjE1s;
	add.s32 	%r2583, %r2582, %r2581;
	add.s32 	%r695, %r2583, 3584;
	mov.b32 	%r3076, 0;
	@%p838 bra 	$L__BB0_610;
	ld.shared.u32 	%r2584, [%r695+-4];
	shr.u32 	%r3076, %r2584, %r619;
$L__BB0_610:
	setp.eq.s32 	%p839, %r3088, %r621;
	mov.b32 	%r3077, 0;
	@%p839 bra 	$L__BB0_612;
	ld.shared.u32 	%r2586, [%r695];
	shl.b32 	%r3077, %r2586, %r618;
$L__BB0_612:
	or.b32  	%r2588, %r3077, %r3076;
	sub.s32 	%r2589, %r694, %r2588;
	setp.lt.u32 	%p840, %r694, %r2588;
	add.s32 	%r2590, %r2589, -1;
	setp.ge.u32 	%p841, %r2590, %r694;
	selp.s32 	%r2591, -1, 0, %p998;
	add.s32 	%r2592, %r2589, %r2591;
	selp.u32 	%r2593, -1, 0, %p840;
	selp.u32 	%r2594, -1, 0, %p841;
	selp.b32 	%r2595, %r2594, %r2593, %p998;
	and.b32  	%r2596, %r2595, 1;
	setp.eq.b32 	%p173, %r2596, 1;
	shl.b32 	%r2597, %r3084, 2;
	add.s32 	%r700, %r7, %r2597;
	st.shared.u32 	[%r700], %r2592;
	add.s32 	%r2598, %r3088, 1;
	ld.u32 	%r701, [%rd79+4];
	ld.shared.u32 	%r702, [%r695];
	setp.eq.s32 	%p842, %r2598, %r621;
	mov.b32 	%r3078, 0;
	@%p842 bra 	$L__BB0_614;
	ld.shared.u32 	%r2599, [%r695+4];
	shl.b32 	%r3078, %r2599, %r618;
$L__BB0_614:
	shr.u32 	%r2600, %r702, %r619;
	or.b32  	%r2601, %r3078, %r2600;
	sub.s32 	%r2602, %r701, %r2601;
	setp.lt.u32 	%p843, %r701, %r2601;
	add.s32 	%r2603, %r2602, -1;
	setp.ge.u32 	%p844, %r2603, %r701;
	selp.s32 	%r2604, -1, 0, %p173;
	add.s32 	%r2605, %r2602, %r2604;
	selp.u32 	%r2606, -1, 0, %p843;
	selp.u32 	%r2607, -1, 0, %p844;
	selp.b32 	%r2608, %r2607, %r2606, %p173;
	and.b32  	%r2609, %r2608, 1;
	setp.eq.b32 	%p998, %r2609, 1;
	st.shared.u32 	[%r700+4], %r2605;
	add.s32 	%r3084, %r3084, 2;
	add.s32 	%r3088, %r3088, 2;
$L__BB0_615:
	setp.ne.s16 	%p845, %rs202, 0;
	@%p845 bra 	$L__BB0_621;
	mul.wide.u32 	%rd653, %r3084, 4;
	add.s64 	%rd654, %rd75, %rd653;
	ld.u32 	%r710, [%rd654];
	setp.eq.s32 	%p846, %r3088, 0;
	shl.b32 	%r2611, %r3088, 2;
	mov.u32 	%r2612, _ZZ9kernelenkPcPjE1s;
	add.s32 	%r2613, %r2612, %r2611;
	add.s32 	%r711, %r2613, 3584;
	mov.b32 	%r3082, 0;
	@%p846 bra 	$L__BB0_618;
	ld.shared.u32 	%r2614, [%r711+-4];
	shr.u32 	%r3082, %r2614, %r619;
$L__BB0_618:
	setp.eq.s32 	%p847, %r3088, %r621;
	mov.b32 	%r3083, 0;
	@%p847 bra 	$L__BB0_620;
	ld.shared.u32 	%r2616, [%r711];
	shl.b32 	%r3083, %r2616, %r618;
$L__BB0_620:
	or.b32  	%r2617, %r3083, %r3082;
	sub.s32 	%r2618, %r710, %r2617;
	setp.lt.u32 	%p848, %r710, %r2617;
	add.s32 	%r2619, %r2618, -1;
	setp.ge.u32 	%p849, %r2619, %r710;
	selp.s32 	%r2620, -1, 0, %p998;
	add.s32 	%r2621, %r2618, %r2620;
	selp.u32 	%r2622, -1, 0, %p848;
	selp.u32 	%r2623, -1, 0, %p849;
	selp.b32 	%r2624, %r2623, %r2622, %p998;
	and.b32  	%r2625, %r2624, 1;
	setp.eq.b32 	%p998, %r2625, 1;
	shl.b32 	%r2626, %r3084, 2;
	add.s32 	%r2627, %r7, %r2626;
	st.shared.u32 	[%r2627], %r2621;
	add.s32 	%r3084, %r3084, 1;
$L__BB0_621:
	cvt.s8.s32 	%rs531, %r3084;
	cvt.s16.s8 	%rs434, %rs526;
	setp.le.s16 	%p907, %rs434, %rs531;
	not.pred 	%p908, %p998;
	or.pred  	%p909, %p907, %p908;
	@%p909 bra 	$L__BB0_624;
	and.b32  	%r3094, %r3084, 255;
$L__BB0_623:
	mul.wide.u32 	%rd660, %r3094, 4;
	add.s64 	%rd661, %rd75, %rd660;
	ld.u32 	%r2796, [%rd661];
	setp.eq.s32 	%p998, %r2796, 0;
	add.s32 	%r2797, %r2796, -1;
	shl.b32 	%r2798, %r3094, 2;
	add.s32 	%r2799, %r7, %r2798;
	st.shared.u32 	[%r2799], %r2797;
	add.s32 	%r3094, %r3094, 1;
	cvt.s8.s32 	%rs531, %r3094;
	setp.gt.s16 	%p911, %rs434, %rs531;
	and.pred  	%p912, %p911, %p998;
	@%p912 bra 	$L__BB0_623;
$L__BB0_624:
	cvt.s16.s8 	%rs436, %rs528;
	cvt.s16.s8 	%rs438, %rs531;
	setp.lt.s16 	%p913, %rs438, %rs436;
	or.pred  	%p914, %p998, %p913;
	@%p914 bra 	$L__BB0_626;
$L__BB0_625:
	cvt.s16.s8 	%rs439, %rs531;
	add.s16 	%rs531, %rs531, -1;
	cvt.u32.u16 	%r2800, %rs531;
	and.b32  	%r2801, %r2800, 255;
	and.b16  	%rs440, %rs531, 255;
	mul.wide.u16 	%r2802, %rs440, 4;
	add.s32 	%r2803, %r7, %r2802;
	ld.shared.u32 	%r2804, [%r2803];
	ld.shared.u64 	%rd662, [%r4+16];
	mul.wide.u32 	%rd663, %r2801, 4;
	add.s64 	%rd664, %rd662, %rd663;
	st.u32 	[%rd664], %r2804;
	setp.gt.s16 	%p915, %rs439, %rs436;
	@%p915 bra 	$L__BB0_625;
$L__BB0_626:
	setp.gt.u32 	%p916, %r3046, 1;
	mov.u32 	%r3046, %r618;
	@%p916 bra 	$L__BB0_542;
	bra.uni 	$L__BB0_584;
$L__BB0_627:
	ld.u32 	%r2816, [%rd704+-8];
	st.global.u32 	[%rd702], %r2816;
	ld.u32 	%r2817, [%rd704+-4];
	st.global.u32 	[%rd703+-8], %r2817;
	ld.u32 	%r2818, [%rd704];
	st.global.u32 	[%rd703+-4], %r2818;
	ld.u32 	%r2819, [%rd704+4];
	st.global.u32 	[%rd703], %r2819;
	add.s32 	%r3097, %r3097, 4;
	add.s64 	%rd704, %rd704, 16;
	add.s64 	%rd703, %rd703, 16;
	add.s64 	%rd702, %rd702, 16;
	setp.eq.s32 	%p923, %r3097, 0;
	@%p923 bra 	$L__BB0_628;
	bra.uni 	$L__BB0_627;
$L__BB0_628:
	setp.eq.s32 	%p924, %r751, 0;
	@%p924 bra 	$L__BB0_631;
	cvt.u64.u32 	%rd677, %r3095;
	add.s64 	%rd678, %rd81, %rd677;
	shl.b64 	%rd679, %rd678, 2;
	add.s64 	%rd680, %rd679, %rd1;
	add.s64 	%rd701, %rd680, 20492;
	mul.wide.u32 	%rd681, %r3095, 4;
	add.s64 	%rd700, %rd82, %rd681;
	neg.s32 	%r3096, %r751;
$L__BB0_630:
	.pragma "nounroll";
	ld.u32 	%r2820, [%rd700];
	st.global.u32 	[%rd701], %r2820;
	add.s64 	%rd701, %rd701, 4;
	add.s64 	%rd700, %rd700, 4;
	add.s32 	%r3096, %r3096, 1;
	setp.ne.s32 	%p925, %r3096, 0;
	@%p925 bra 	$L__BB0_630;
$L__BB0_631:
	cvt.s16.s8 	%rs448, %rs218;
	setp.lt.s16 	%p926, %rs448, 1;
	@%p926 bra 	$L__BB0_638;
	ld.shared.u64 	%rd92, [%r4+16];
	and.b32  	%r758, %r750, 3;
	setp.lt.u16 	%p927, %rs218, 4;
	mov.b32 	%r3099, 0;
	@%p927 bra 	$L__BB0_635;
	and.b32  	%r3099, %r750, 124;
	cvt.u16.u32 	%rs450, %r750;
	shr.u16 	%rs451, %rs450, 2;
	and.b16  	%rs452, %rs451, 31;
	mul.wide.u16 	%r2822, %rs452, 4;
	neg.s32 	%r3098, %r2822;
	add.s64 	%rd707, %rd92, 8;
	add.s32 	%r2823, %r749, 5124;
	mul.wide.s32 	%rd682, %r2823, 4;
	add.s64 	%rd683, %rd682, %rd1;
	add.s64 	%rd706, %rd683, 12;
	shl.b64 	%rd684, %rd81, 2;
	add.s64 	%rd685, %rd684, %rd1;
	add.s64 	%rd705, %rd685, 20496;
$L__BB0_634:
	ld.u32 	%r2824, [%rd707+-8];
	st.global.u32 	[%rd705], %r2824;
	ld.u32 	%r2825, [%rd707+-4];
	st.global.u32 	[%rd706+-8], %r2825;
	ld.u32 	%r2826, [%rd707];
	st.global.u32 	[%rd706+-4], %r2826;
	ld.u32 	%r2827, [%rd707+4];
	st.global.u32 	[%rd706], %r2827;
	add.s32 	%r3098, %r3098, 4;
	add.s64 	%rd707, %rd707, 16;
	add.s64 	%rd706, %rd706, 16;
	add.s64 	%rd705, %rd705, 16;
	setp.ne.s32 	%p928, %r3098, 0;
	@%p928 bra 	$L__BB0_634;
$L__BB0_635:
	setp.eq.s32 	%p929, %r758, 0;
	@%p929 bra 	$L__BB0_638;
	cvt.u64.u32 	%rd686, %r3099;
	add.s64 	%rd687, %rd81, %rd686;
	shl.b64 	%rd688, %rd687, 2;
	add.s64 	%rd689, %rd688, %rd1;
	add.s64 	%rd709, %rd689, 20496;
	mul.wide.u32 	%rd690, %r3099, 4;
	add.s64 	%rd708, %rd92, %rd690;
	neg.s32 	%r3100, %r758;
$L__BB0_637:
	.pragma "nounroll";
	ld.u32 	%r2828, [%rd708];
	st.global.u32 	[%rd709], %r2828;
	add.s64 	%rd709, %rd709, 4;
	add.s64 	%rd708, %rd708, 4;
	add.s32 	%r3100, %r3100, 1;
	setp.ne.s32 	%p930, %r3100, 0;
	@%p930 bra 	$L__BB0_637;
$L__BB0_638:
	ret;

}


// ===== COMPILED SASS (sm_100) =====

	.target	sm_100

	.elftype	@"ET_EXEC"


//--------------------- .note.nv.tkinfo           --------------------------
	.section	.note.nv.tkinfo,"",@"SHT_NOTE"
	.sectionflags	@"SHF_NOTE_NV_TKINFO"
	.tkinfo
        /*0018*/ 	.word	0x00000002
        /*0030*/ 	.string	""
        /*0030*/ 	.string	"ptxas"
        /*0030*/ 	.string	"Cuda compilation tools, release 13.0, V13.0.88"
        /*0030*/ 	.string	"Build cuda_13.0.r13.0/compiler.36424714_0"
        /*0030*/ 	.string	"-arch sm_100 -m 64 "



//--------------------- .note.nv.cuinfo           --------------------------
	.section	.note.nv.cuinfo,"",@"SHT_NOTE"
	.sectionflags	@"SHF_NOTE_NV_CUINFO"
        /*0018*/ 	.short	0x0002
        /*001a*/ 	.short	0x0064
        /*001c*/ 	.short	0x0082
	.zero		2


//--------------------- .nv.info                  --------------------------
	.section	.nv.info,"",@"SHT_CUDA_INFO"
	.align	4


	//----- nvinfo : EIATTR_REGCOUNT
	.align		4
        /*0000*/ 	.byte	0x04, 0x2f
        /*0002*/ 	.short	(.L_2 - .L_1)
	.align		4
.L_1:
        /*0004*/ 	.word	index@(_Z9kernelenkPcPj)
        /*0008*/ 	.word	0x00000020


	//----- nvinfo : EIATTR_FRAME_SIZE
	.align		4
.L_2:
        /*000c*/ 	.byte	0x04, 0x11
        /*000e*/ 	.short	(.L_4 - .L_3)
	.align		4
.L_3:
        /*0010*/ 	.word	index@(_Z9kernelenkPcPj)
        /*0014*/ 	.word	0x00000008


	//----- nvinfo : EIATTR_MIN_STACK_SIZE
	.align		4
.L_4:
        /*0018*/ 	.byte	0x04, 0x12
        /*001a*/ 	.short	(.L_6 - .L_5)
	.align		4
.L_5:
        /*001c*/ 	.word	index@(_Z9kernelenkPcPj)
        /*0020*/ 	.word	0x00000008
.L_6:


//--------------------- .nv.compat                --------------------------
	.section	.nv.compat,"",@"SHT_CUDA_COMPAT_INFO"
	.align	4
        /*0000*/ 	.byte	0x02, 0x09, 0x00, 0x00, 0x02, 0x02, 0x01, 0x00, 0x02, 0x05, 0x05, 0x00, 0x03, 0x07, 0x01, 0x01
        /*0010*/ 	.byte	0x02, 0x03, 0x00, 0x00, 0x02, 0x06, 0x01, 0x00, 0x04, 0x0b, 0x08, 0x00, 0x09, 0x00, 0x00, 0x00
        /*0020*/ 	.byte	0x00, 0x00, 0x00, 0x00


//--------------------- .nv.info._Z9kernelenkPcPj --------------------------
	.section	.nv.info._Z9kernelenkPcPj,"",@"SHT_CUDA_INFO"
	.sectionflags	@""
	.align	4


	//----- nvinfo : EIATTR_CUDA_API_VERSION
	.align		4
        /*0000*/ 	.byte	0x04, 0x37
        /*0002*/ 	.short	(.L_8 - .L_7)
.L_7:
        /*0004*/ 	.word	0x00000082


	//----- nvinfo : EIATTR_KPARAM_INFO
	.align		4
.L_8:
        /*0008*/ 	.byte	0x04, 0x17
        /*000a*/ 	.short	(.L_10 - .L_9)
.L_9:
        /*000c*/ 	.word	0x00000000
        /*0010*/ 	.short	0x0001
        /*0012*/ 	.short	0x0008
        /*0014*/ 	.byte	0x00, 0xf5, 0x21, 0x00


	//----- nvinfo : EIATTR_KPARAM_INFO
	.align		4
.L_10:
        /*0018*/ 	.byte	0x04, 0x17
        /*001a*/ 	.short	(.L_12 - .L_11)
.L_11:
        /*001c*/ 	.word	0x00000000
        /*0020*/ 	.short	0x0000
        /*0022*/ 	.short	0x0000
        /*0024*/ 	.byte	0x00, 0xf5, 0x21, 0x00


	//----- nvinfo : EIATTR_SPARSE_MMA_MASK
	.align		4
.L_12:
        /*0028*/ 	.byte	0x03, 0x50
        /*002a*/ 	.short	0x0000


	//----- nvinfo : EIATTR_MAXREG_COUNT
	.align		4
        /*002c*/ 	.byte	0x03, 0x1b
        /*002e*/ 	.short	0x00ff


	//----- nvinfo : EIATTR_NUM_BARRIERS
	.align		4
        /*0030*/ 	.byte	0x02, 0x4c
        /*0032*/ 	.byte	0x01
	.zero		1


	//----- nvinfo : EIATTR_EXTERNS
	.align		4
        /*0034*/ 	.byte	0x04, 0x0f
        /*0036*/ 	.short	(.L_14 - .L_13)


	//   ....[0]....
	.align		4
.L_13:
        /*0038*/ 	.word	index@(vprintf)


	//----- nvinfo : EIATTR_MERCURY_ISA_VERSION
	.align		4
.L_14:
        /*003c*/ 	.byte	0x03, 0x5f
        /*003e*/ 	.short	0x0101


	//----- nvinfo : EIATTR_VRC_CTA_INIT_COUNT
	.align		4
        /*0040*/ 	.byte	0x02, 0x4a
	.zero		1
	.zero		1


	//----- nvinfo : EIATTR_SYSCALL_OFFSETS
	.align		4
        /*0044*/ 	.byte	0x04, 0x46
        /*0046*/ 	.short	(.L_16 - .L_15)


	//   ....[0]....
.L_15:
        /*0048*/ 	.word	0x00012480


	//----- nvinfo : EIATTR_EXIT_INSTR_OFFSETS
	.align		4
.L_16:
        /*004c*/ 	.byte	0x04, 0x1c
        /*004e*/ 	.short	(.L_18 - .L_17)


	//   ....[0]....
.L_17:
        /*0050*/ 	.word	0x00012a30


	//   ....[1]....
        /*0054*/ 	.word	0x00012d40


	//   ....[2]....
        /*0058*/ 	.word	0x00012ec0


	//----- nvinfo : EIATTR_CRS_STACK_SIZE
	.align		4
.L_18:
        /*005c*/ 	.byte	0x04, 0x1e
        /*005e*/ 	.short	(.L_20 - .L_19)
.L_19:
        /*0060*/ 	.word	0x00000000


	//----- nvinfo : EIATTR_CBANK_PARAM_SIZE
	.align		4
.L_20:
        /*0064*/ 	.byte	0x03, 0x19
        /*0066*/ 	.short	0x0010


	//----- nvinfo : EIATTR_PARAM_CBANK
	.align		4
        /*0068*/ 	.byte	0x04, 0x0a
        /*006a*/ 	.short	(.L_22 - .L_21)
	.align		4
.L_21:
        /*006c*/ 	.word	index@(.nv.constant0._Z9kernelenkPcPj)
        /*0070*/ 	.short	0x0380
        /*0072*/ 	.short	0x0010


	//----- nvinfo : EIATTR_SW_WAR
	.align		4
.L_22:
        /*0074*/ 	.byte	0x04, 0x36
        /*0076*/ 	.short	(.L_24 - .L_23)
.L_23:
        /*0078*/ 	.word	0x00000008
.L_24:


//--------------------- .nv.callgraph             --------------------------
	.section	.nv.callgraph,"",@"SHT_CUDA_CALLGRAPH"
	.align	4
	.sectionentsize	8
	.align		4
        /*0000*/ 	.word	0x00000000
	.align		4
        /*0004*/ 	.word	0xffffffff
	.align		4
        /*0008*/ 	.word	index@(_Z9kernelenkPcPj)
	.align		4
        /*000c*/ 	.word	index@(vprintf)
	.align		4
        /*0010*/ 	.word	0x00000000
	.align		4
        /*0014*/ 	.word	0xfffffffe
	.align		4
        /*0018*/ 	.word	0x00000000
	.align		4
        /*001c*/ 	.word	0xfffffffd
	.align		4
        /*0020*/ 	.word	0x00000000
	.align		4
        /*0024*/ 	.word	0xfffffffc


//--------------------- .nv.constant4             --------------------------
	.section	.nv.constant4,"a",@progbits
	.align	8
	.align		8
.nv.constant4:
        /*0000*/ 	.dword	vprintf
	.align		8
        /*0008*/ 	.dword	$str


//--------------------- .text._Z9kernelenkPcPj    --------------------------
	.section	.text._Z9kernelenkPcPj,"ax",@progbits
	.align	128
        .global         _Z9kernelenkPcPj
        .type           _Z9kernelenkPcPj,@function
        .size           _Z9kernelenkPcPj,(.L_x_255 - _Z9kernelenkPcPj)
        .other          _Z9kernelenkPcPj,@"STO_CUDA_ENTRY STV_DEFAULT"
_Z9kernelenkPcPj:
.text._Z9kernelenkPcPj:
[----:B------:R-:W0:Y:S01]  /*0000*/  LDC R1, c[0x0][0x37c] ;  /* 0x0000df00ff017b82 */ /* 0x000e220000000800 */
[----:B------:R-:W1:Y:S01]  /*0010*/  S2R R22, SR_TID.X ;  /* 0x0000000000167919 */ /* 0x000e620000002100 */
[----:B------:R-:W2:Y:S06]  /*0020*/  LDCU UR6, c[0x0][0x2fc] ;  /* 0x00005f80ff0677ac */ /* 0x000eac0008000800 */
[----:B------:R-:W1:Y:S01]  /*0030*/  S2UR UR4, SR_CTAID.X ;  /* 0x00000000000479c3 */ /* 0x000e620000002500 */
[----:B0-----:R-:W-:Y:S01]  /*0040*/  VIADD R1, R1, 0xfffffff8 ;  /* 0xfffffff801017836 */ /* 0x001fe20000000000 */
[----:B------:R-:W0:Y:S06]  /*0050*/  LDCU.64 UR36, c[0x0][0x358] ;  /* 0x00006b00ff2477ac */ /* 0x000e2c0008000a00 */
[----:B------:R-:W1:Y:S08]  /*0060*/  LDC R3, c[0x0][0x360] ;  /* 0x0000d800ff037b82 */ /* 0x000e700000000800 */
[----:B------:R-:W3:Y:S08]  /*0070*/  LDC.64 R10, c[0x0][0x388] ;  /* 0x0000e200ff0a7b82 */ /* 0x000ef00000000a00 */
[----:B------:R-:W4:Y:S08]  /*0080*/  LDC.64 R20, c[0x0][0x380] ;  /* 0x0000e000ff147b82 */ /* 0x000f300000000a00 */
[----:B------:R-:W5:Y:S01]  /*0090*/  LDC.64 R6, c[0x0][0x388] ;  /* 0x0000e200ff067b82 */ /* 0x000f620000000a00 */
[----:B-1----:R-:W-:-:S04]  /*00a0*/  IMAD R16, R3, UR4, R22 ;  /* 0x0000000403107c24 */ /* 0x002fc8000f8e0216 */
[----:B---3--:R-:W-:-:S05]  /*00b0*/  IMAD.WIDE R10, R16, 0x4, R10 ;  /* 0x00000004100a7825 */ /* 0x008fca00078e020a */
[----:B0-----:R-:W3:Y:S04]  /*00c0*/  LDG.E R0, desc[UR36][R10.64+0xc] ;  /* 0x00000c240a007981 */ /* 0x001ee8000c1e1900 */
[----:B----4-:R0:W4:Y:S04]  /*00d0*/  LDG.E.U8 R20, desc[UR36][R20.64] ;  /* 0x0000002414147981 */ /* 0x010128000c1e1100 */
[----:B------:R-:W2:Y:S04]  /*00e0*/  LDG.E R3, desc[UR36][R10.64+0x280c] ;  /* 0x00280c240a037981 */ /* 0x000ea8000c1e1900 */
[----:B-----5:R-:W5:Y:S04]  /*00f0*/  LDG.E R18, desc[UR36][R6.64] ;  /* 0x0000002406127981 */ /* 0x020f68000c1e1900 */
[----:B------:R-:W3:Y:S04]  /*0100*/  LDG.E R4, desc[UR36][R6.64+0x4] ;  /* 0x0000042406047981 */ /* 0x000ee8000c1e1900 */
[----:B------:R1:W3:Y:S01]  /*0110*/  LDG.E R5, desc[UR36][R6.64+0x8] ;  /* 0x0000082406057981 */ /* 0x0002e2000c1e1900 */
[----:B------:R-:W1:Y:S01]  /*0120*/  S2R R2, SR_CgaCtaId ;  /* 0x0000000000027919 */ /* 0x000e620000008800 */
[----:B------:R-:W1:Y:S01]  /*0130*/  S2R R15, SR_SWINHI ;  /* 0x00000000000f7919 */ /* 0x000e620000002f00 */
[----:B------:R-:W-:-:S05]  /*0140*/  MOV R13, 0x400 ;  /* 0x00000400000d7802 */ /* 0x000fca0000000f00 */
[C---:B------:R-:W-:Y:S02]  /*0150*/  VIADD R9, R13.reuse, 0x2814 ;  /* 0x000028140d097836 */ /* 0x040fe40000000000 */
[C---:B0-----:R-:W-:Y:S02]  /*0160*/  IMAD.SHL.U32 R21, R22.reuse, 0x2, RZ ;  /* 0x0000000216157824 */ /* 0x041fe400078e00ff */
[C---:B------:R-:W-:Y:S02]  /*0170*/  VIADD R23, R13.reuse, 0x1000 ;  /* 0x000010000d177836 */ /* 0x040fe40000000000 */
[C---:B------:R-:W-:Y:S02]  /*0180*/  VIADD R19, R13.reuse, 0x800 ;  /* 0x000008000d137836 */ /* 0x040fe40000000000 */
[----:B-1----:R-:W-:Y:S02]  /*0190*/  VIADD R7, R13, 0x1800 ;  /* 0x000018000d077836 */ /* 0x002fe40000000000 */
[----:B------:R-:W-:Y:S01]  /*01a0*/  IMAD.SHL.U32 R17, R22, 0x4, RZ ;  /* 0x0000000416117824 */ /* 0x000fe200078e00ff */
[----:B------:R-:W-:-:S04]  /*01b0*/  LEA R14, R2, R9, 0x18 ;  /* 0x00000009020e7211 */ /* 0x000fc800078ec0ff */
[----:B------:R-:W-:Y:S02]  /*01c0*/  MOV R8, R14 ;  /* 0x0000000e00087202 */ /* 0x000fe40000000f00 */
[----:B------:R-:W-:Y:S02]  /*01d0*/  MOV R9, R15 ;  /* 0x0000000f00097202 */ /* 0x000fe40000000f00 */
[----:B------:R-:W-:Y:S01]  /*01e0*/  LEA R25, R2, R23, 0x18 ;  /* 0x0000001702197211 */ /* 0x000fe200078ec0ff */
[----:B------:R-:W-:Y:S02]  /*01f0*/  IMAD.SHL.U32 R23, R22, 0x8, RZ ;  /* 0x0000000816177824 */ /* 0x000fe400078e00ff */
[--C-:B------:R-:W-:Y:S01]  /*0200*/  IMAD.WIDE.U32 R10, R21, 0x4, R8.reuse ;  /* 0x00000004150a7825 */ /* 0x100fe200078e0008 */
[C---:B------:R-:W-:Y:S02]  /*0210*/  LEA R15, R2.reuse, R13, 0x18 ;  /* 0x0000000d020f7211 */ /* 0x040fe400078ec0ff */
[C---:B------:R-:W-:Y:S01]  /*0220*/  LEA R19, R2.reuse, R19, 0x18 ;  /* 0x0000001302137211 */ /* 0x040fe200078ec0ff */
[----:B------:R-:W-:Y:S01]  /*0230*/  IMAD.WIDE.U32 R12, R17, 0x4, R8 ;  /* 0x00000004110c7825 */ /* 0x000fe200078e0008 */
[----:B------:R-:W-:-:S02]  /*0240*/  LEA R21, R2, R7, 0x18 ;  /* 0x0000000702157211 */ /* 0x000fc400078ec0ff */
[C---:B------:R-:W-:Y:S01]  /*0250*/  IADD3 R6, P0, PT, R10.reuse, 0xe0c, RZ ;  /* 0x00000e0c0a067810 */ /* 0x040fe20007f1e0ff */
[----:B------:R-:W-:Y:S01]  /*0260*/  IMAD.WIDE.U32 R8, R23, 0x4, R8 ;  /* 0x0000000417087825 */ /* 0x000fe200078e0008 */
[----:B------:R-:W-:-:S03]  /*0270*/  IADD3 R10, P1, PT, R10, 0x100c, RZ ;  /* 0x0000100c0a0a7810 */ /* 0x000fc60007f3e0ff */
[C---:B------:R-:W-:Y:S02]  /*0280*/  IMAD R27, R22.reuse, 0x10, R25 ;  /* 0x00000010161b7824 */ /* 0x040fe400078e0219 */
[----:B------:R-:W-:Y:S02]  /*0290*/  IMAD.X R7, RZ, RZ, R11, P0 ;  /* 0x000000ffff077224 */ /* 0x000fe400000e060b */
[C---:B------:R-:W-:Y:S02]  /*02a0*/  IMAD R19, R22.reuse, 0x10, R19 ;  /* 0x0000001016137824 */ /* 0x040fe400078e0213 */
[C---:B------:R-:W-:Y:S02]  /*02b0*/  IMAD R2, R22.reuse, 0x20, R21 ;  /* 0x0000002016027824 */ /* 0x040fe400078e0215 */
[----:B------:R-:W-:Y:S01]  /*02c0*/  IMAD R25, R22, 0x10, R15 ;  /* 0x0000001016197824 */ /* 0x000fe200078e020f */
[----:B------:R-:W-:Y:S01]  /*02d0*/  IADD3 R22, P0, PT, R8, 0x10, RZ ;  /* 0x0000001008167810 */ /* 0x000fe20007f1e0ff */
[----:B------:R-:W-:Y:S01]  /*02e0*/  IMAD.IADD R24, R14, 0x1, R23 ;  /* 0x000000010e187824 */ /* 0x000fe200078e0217 */
[----:B------:R-:W-:Y:S01]  /*02f0*/  IADD3 R12, P2, PT, R12, 0x800, RZ ;  /* 0x000008000c0c7810 */ /* 0x000fe20007f5e0ff */
[----:B------:R-:W-:-:S02]  /*0300*/  IMAD.X R11, RZ, RZ, R11, P1 ;  /* 0x000000ffff0b7224 */ /* 0x000fc400008e060b */
[----:B------:R-:W-:Y:S02]  /*0310*/  IMAD.X R23, RZ, RZ, R9, P0 ;  /* 0x000000ffff177224 */ /* 0x000fe400000e0609 */
[----:B------:R-:W-:Y:S01]  /*0320*/  IMAD.X R13, RZ, RZ, R13, P2 ;  /* 0x000000ffff0d7224 */ /* 0x000fe200010e060d */
[----:B----4-:R-:W-:Y:S04]  /*0330*/  STS.U8 [R15+0x2800], R20 ;  /* 0x002800140f007388 */ /* 0x010fe80000000000 */
[----:B------:R-:W-:Y:S04]  /*0340*/  STS.U8 [R15+0x2808], R20 ;  /* 0x002808140f007388 */ /* 0x000fe80000000000 */
[----:B------:R-:W-:Y:S04]  /*0350*/  STS.U8 [R15+0x2810], R20 ;  /* 0x002810140f007388 */ /* 0x000fe80000000000 */
[----:B------:R-:W-:Y:S04]  /*0360*/  STS.U8 [R25], R20 ;  /* 0x0000001419007388 */ /* 0x000fe80000000000 */
[----:B------:R-:W-:Y:S04]  /*0370*/  STS.U8 [R19], R20 ;  /* 0x0000001413007388 */ /* 0x000fe80000000000 */
[----:B-----5:R-:W-:Y:S04]  /*0380*/  STS [R15+0x3614], R18 ;  /* 0x003614120f007388 */ /* 0x020fe80000000800 */
[----:B---3--:R0:W-:Y:S04]  /*0390*/  STS.64 [R15+0x3618], R4 ;  /* 0x003618040f007388 */ /* 0x0081e80000000a00 */
[----:B------:R-:W-:Y:S04]  /*03a0*/  STS [R24+0xe0c], R0 ;  /* 0x000e0c0018007388 */ /* 0x000fe80000000800 */
[----:B--2---:R-:W-:Y:S04]  /*03b0*/  STS [R24+0x100c], R3 ;  /* 0x00100c0318007388 */ /* 0x004fe80000000800 */
[----:B------:R-:W-:Y:S04]  /*03c0*/  STS.64 [R25+0x8], R6 ;  /* 0x0000080619007388 */ /* 0x000fe80000000a00 */
[----:B------:R-:W-:Y:S04]  /*03d0*/  STS.64 [R19+0x8], R10 ;  /* 0x0000080a13007388 */ /* 0x000fe80000000a00 */
[----:B------:R-:W-:Y:S04]  /*03e0*/  STS.64 [R2+0x8], R8 ;  /* 0x0000080802007388 */ /* 0x000fe80000000a00 */
[----:B------:R-:W-:Y:S04]  /*03f0*/  STS.64 [R2+0x18], R22 ;  /* 0x0000181602007388 */ /* 0x000fe80000000a00 */
[----:B------:R-:W-:Y:S01]  /*0400*/  STS.64 [R27+0x8], R12 ;  /* 0x0000080c1b007388 */ /* 0x000fe20000000a00 */
[----:B------:R-:W-:Y:S06]  /*0410*/  BAR.SYNC.DEFER_BLOCKING 0x0 ;  /* 0x0000000000007b1d */ /* 0x000fec0000010000 */
[----:B------:R-:W1:Y:S01]  /*0420*/  LDS.64 R20, [R2+0x8] ;  /* 0x0000080002147984 */ /* 0x000e620000000a00 */
[----:B0-----:R-:W-:-:S02]  /*0430*/  IMAD.MOV.U32 R5, RZ, RZ, 0x1 ;  /* 0x00000001ff057424 */ /* 0x001fc400078e00ff */
[----:B------:R-:W-:-:S03]  /*0440*/  IMAD.MOV.U32 R15, RZ, RZ, 0x1 ;  /* 0x00000001ff0f7424 */ /* 0x000fc600078e00ff */
[----:B------:R-:W-:Y:S04]  /*0450*/  STS.U8 [R2], R5 ;  /* 0x0000000502007388 */ /* 0x000fe80000000000 */
[----:B-1----:R-:W-:Y:S04]  /*0460*/  ST.E desc[UR36][R20.64], R15 ;  /* 0x0000000f14007985 */ /* 0x002fe8000c101924 */
[----:B------:R-:W-:Y:S04]  /*0470*/  LDS.S8 R3, [R19] ;  /* 0x0000000013037984 */ /* 0x000fe80000000200 */
[----:B------:R-:W0:Y:S02]  /*0480*/  LDS.64 R4, [R19+0x8] ;  /* 0x0000080013047984 */ /* 0x000e240000000a00 */
[----:B0-----:R-:W-:-:S06]  /*0490*/  IMAD.WIDE R4, R3, 0x4, R4 ;  /* 0x0000000403047825 */ /* 0x001fcc00078e0204 */
[----:B------:R-:W2:Y:S01]  /*04a0*/  LD.E R4, desc[UR36][R4.64+-0x4] ;  /* 0xfffffc2404047980 */ /* 0x000ea2000c101900 */
[----:B------:R-:W0:Y:S01]  /*04b0*/  LDCU UR5, c[0x0][0x2f8] ;  /* 0x00005f00ff0577ac */ /* 0x000e220008000800 */
[----:B------:R-:W-:Y:S01]  /*04c0*/  R2UR UR9, R1 ;  /* 0x00000000010972ca */ /* 0x000fe200000e0000 */
[----:B------:R-:W-:Y:S01]  /*04d0*/  BSSY.RECONVERGENT B0, `(.L_x_0) ;  /* 0x0000746000007945 */ /* 0x000fe20003800200 */
[----:B------:R-:W-:-:S11]  /*04e0*/  IADD3 R6, PT, PT, R14, 0xc00, R17 ;  /* 0x00000c000e067810 */ /* 0x000fd60007ffe011 */
[----:B0-----:R-:W-:-:S04]  /*04f0*/  UIADD3 UR5, UP0, UPT, UR9, UR5, URZ ;  /* 0x0000000509057290 */ /* 0x001fc8000ff1e0ff */
[----:B------:R-:W-:Y:S01]  /*0500*/  UIADD3.X UR6, UPT, UPT, URZ, UR6, URZ, UP0, !UPT ;  /* 0x00000006ff067290 */ /* 0x000fe200087fe4ff */
[----:B--2---:R-:W0:Y:S02]  /*0510*/  FLO.U32 R0, R4 ;  /* 0x0000000400007300 */ /* 0x004e2400000e0000 */
[----:B0-----:R-:W-:-:S05]  /*0520*/  IADD3 R0, PT, PT, -R0, 0x1f, RZ ;  /* 0x0000001f00007810 */ /* 0x001fca0007ffe1ff */
[----:B------:R-:W-:-:S05]  /*0530*/  IMAD.MOV R0, RZ, RZ, -R0 ;  /* 0x000000ffff007224 */ /* 0x000fca00078e0a00 */
[----:B------:R-:W-:Y:S02]  /*0540*/  PRMT R0, R0, 0x7710, RZ ;  /* 0x0000771000007816 */ /* 0x000fe400000000ff */
[----:B------:R-:W-:-:S03]  /*0550*/  ISETP.NE.AND P0, PT, R4, RZ, PT ;  /* 0x000000ff0400720c */ /* 0x000fc60003f05270 */
[----:B------:R-:W-:-:S05]  /*0560*/  VIADD R0, R0, 0x20 ;  /* 0x0000002000007836 */ /* 0x000fca0000000000 */
[----:B------:R-:W-:-:S05]  /*0570*/  SEL R0, R0, RZ, P0 ;  /* 0x000000ff00007207 */ /* 0x000fca0000000000 */
[----:B------:R-:W-:-:S04]  /*0580*/  IMAD R0, R3, 0x20, R0 ;  /* 0x0000002003007824 */ /* 0x000fc800078e0200 */
[----:B------:R-:W-:-:S05]  /*0590*/  VIADD R0, R0, 0xffffffe0 ;  /* 0xffffffe000007836 */ /* 0x000fca0000000000 */
[----:B------:R-:W-:-:S04]  /*05a0*/  PRMT R3, R0, 0x9910, RZ ;  /* 0x0000991000037816 */ /* 0x000fc800000000ff */
[----:B------:R-:W-:-:S13]  /*05b0*/  ISETP.GE.AND P0, PT, R3, 0x1, PT ;  /* 0x000000010300780c */ /* 0x000fda0003f06270 */
[----:B------:R-:W-:Y:S05]  /*05c0*/  @!P0 BRA `(.L_x_1) ;  /* 0x0000007000d88947 */ /* 0x000fea0003800000 */
[----:B------:R0:W1:Y:S02]  /*05d0*/  LDS.U8 R5, [R2] ;  /* 0x0000000002057984 */ /* 0x0000640000000000 */
.L_x_96:
[----:B--2---:R-:W2:Y:S01]  /*05e0*/  S2R R4, SR_TID.X ;  /* 0x0000000000047919 */ /* 0x004ea20000002100 */
[----:B---3--:R-:W3:Y:S01]  /*05f0*/  S2UR UR7, SR_CgaCtaId ;  /* 0x00000000000779c3 */ /* 0x008ee20000008800 */
[----:B------:R-:W-:Y:S01]  /*0600*/  UMOV UR4, 0x400 ;  /* 0x0000040000047882 */ /* 0x000fe20000000000 */
[----:B-1----:R-:W-:Y:S01]  /*0610*/  LOP3.LUT P0, R7, R5, 0xff, RZ, 0xc0, !PT ;  /* 0x000000ff05077812 */ /* 0x002fe2000780c0ff */
[----:B------:R-:W-:Y:S01]  /*0620*/  UIADD3 UR4, UPT, UPT, UR4, 0x1000, URZ ;  /* 0x0000100004047890 */ /* 0x000fe2000fffe0ff */
[----:B------:R-:W-:Y:S11]  /*0630*/  BSSY.RECONVERGENT B1, `(.L_x_2) ;  /* 0x00000cf000017945 */ /* 0x000ff60003800200 */
[----:B------:R-:W-:Y:S01]  /*0640*/  @!P0 PRMT R3, RZ, 0x7610, R3 ;  /* 0x00007610ff038816 */ /* 0x000fe20000000003 */
[----:B---3--:R-:W-:-:S06]  /*0650*/  ULEA UR4, UR7, UR4, 0x18 ;  /* 0x0000000407047291 */ /* 0x008fcc000f8ec0ff */
[----:B--2---:R-:W-:-:S05]  /*0660*/  LEA R4, R4, UR4, 0x4 ;  /* 0x0000000404047c11 */ /* 0x004fca000f8e20ff */
[----:B------:R1:W-:Y:S01]  /*0670*/  @!P0 STS.U8 [R4], RZ ;  /* 0x000000ff04008388 */ /* 0x0003e20000000000 */
[----:B0---4-:R-:W-:Y:S05]  /*0680*/  @!P0 BRA `(.L_x_3) ;  /* 0x0000000c00248947 */ /* 0x011fea0003800000 */
[----:B------:R-:W-:Y:S01]  /*0690*/  IMAD.SHL.U32 R9, R5, 0x2, RZ ;  /* 0x0000000205097824 */ /* 0x000fe200078e00ff */
[----:B------:R-:W-:Y:S04]  /*06a0*/  BSSY.RECONVERGENT B2, `(.L_x_4) ;  /* 0x0000028000027945 */ /* 0x000fe80003800200 */
[----:B------:R2:W-:Y:S01]  /*06b0*/  STS.U8 [R4], R9 ;  /* 0x0000000904007388 */ /* 0x0005e20000000000 */
[----:B------:R-:W-:-:S04]  /*06c0*/  PRMT R3, R9, 0x8880, RZ ;  /* 0x0000888009037816 */ /* 0x000fc800000000ff */
[----:B------:R-:W-:-:S13]  /*06d0*/  ISETP.GE.AND P0, PT, R3, 0x1, PT ;  /* 0x000000010300780c */ /* 0x000fda0003f06270 */
[----:B--2---:R-:W-:Y:S05]  /*06e0*/  @!P0 BRA `(.L_x_5) ;  /* 0x00000000008c8947 */ /* 0x004fea0003800000 */
[----:B------:R-:W-:Y:S01]  /*06f0*/  LOP3.LUT R3, R9, 0xff, RZ, 0xc0, !PT ;  /* 0x000000ff09037812 */ /* 0x000fe200078ec0ff */
[----:B------:R-:W-:Y:S01]  /*0700*/  BSSY.RECONVERGENT B3, `(.L_x_6) ;  /* 0x000001a000037945 */ /* 0x000fe20003800200 */
[----:B------:R-:W-:Y:S02]  /*0710*/  LOP3.LUT R8, R5, 0x1, RZ, 0xc0, !PT ;  /* 0x0000000105087812 */ /* 0x000fe400078ec0ff */
[----:B------:R-:W-:Y:S02]  /*0720*/  ISETP.GE.U32.AND P0, PT, R3, 0x4, PT ;  /* 0x000000040300780c */ /* 0x000fe40003f06070 */
[----:B------:R-:W-:Y:S02]  /*0730*/  ISETP.NE.U32.AND P1, PT, R8, 0x1, PT ;  /* 0x000000010800780c */ /* 0x000fe40003f25070 */
[----:B------:R-:W-:-:S09]  /*0740*/  PRMT R3, RZ, 0x7610, R3 ;  /* 0x00007610ff037816 */ /* 0x000fd20000000003 */
[----:B------:R-:W-:Y:S05]  /*0750*/  @!P0 BRA `(.L_x_7) ;  /* 0x0000000000508947 */ /* 0x000fea0003800000 */
[----:B------:R-:W-:Y:S02]  /*0760*/  LOP3.LUT R21, R9, 0x7c, RZ, 0xc0, !PT ;  /* 0x0000007c09157812 */ /* 0x000fe400078ec0ff */
[----:B------:R-:W-:Y:S02]  /*0770*/  PRMT R17, RZ, 0x7610, R17 ;  /* 0x00007610ff117816 */ /* 0x000fe40000000011 */
[----:B------:R-:W-:-:S07]  /*0780*/  PRMT R3, R21, 0x7610, R3 ;  /* 0x0000761015037816 */ /* 0x000fce0000000003 */
.L_x_8:
[----:B--2---:R-:W2:Y:S01]  /*0790*/  LDS.64 R8, [R4+0x8] ;  /* 0x0000080004087984 */ /* 0x004ea20000000a00 */
[C---:B------:R-:W-:Y:S01]  /*07a0*/  LOP3.LUT R19, R17.reuse, 0xff, RZ, 0xc0, !PT ;  /* 0x000000ff11137812 */ /* 0x040fe200078ec0ff */
[----:B------:R-:W-:-:S04]  /*07b0*/  VIADD R17, R17, 0x4 ;  /* 0x0000000411117836 */ /* 0x000fc80000000000 */
[----:B--2---:R-:W-:-:S05]  /*07c0*/  IMAD.WIDE.U32 R8, R19, 0x4, R8 ;  /* 0x0000000413087825 */ /* 0x004fca00078e0008 */
[----:B------:R2:W-:Y:S04]  /*07d0*/  ST.E desc[UR36][R8.64], RZ ;  /* 0x000000ff08007985 */ /* 0x0005e8000c101924 */
[----:B------:R-:W3:Y:S01]  /*07e0*/  LDS.64 R10, [R4+0x8] ;  /* 0x00000800040a7984 */ /* 0x000ee20000000a00 */
[----:B--2---:R-:W-:-:S04]  /*07f0*/  LOP3.LUT R8, R17, 0xff, RZ, 0xc0, !PT ;  /* 0x000000ff11087812 */ /* 0x004fc800078ec0ff */
[----:B------:R-:W-:Y:S01]  /*0800*/  ISETP.NE.AND P0, PT, R8, R21, PT ;  /* 0x000000150800720c */ /* 0x000fe20003f05270 */
[----:B---3--:R-:W-:-:S05]  /*0810*/  IMAD.WIDE.U32 R10, R19, 0x4, R10 ;  /* 0x00000004130a7825 */ /* 0x008fca00078e000a */
[----:B------:R-:W-:Y:S04]  /*0820*/  ST.E desc[UR36][R10.64+0x4], RZ ;  /* 0x000004ff0a007985 */ /* 0x000fe8000c101924 */
[----:B------:R-:W2:Y:S02]  /*0830*/  LDS.64 R12, [R4+0x8] ;  /* 0x00000800040c7984 */ /* 0x000ea40000000a00 */
[----:B--2---:R-:W-:-:S05]  /*0840*/  IMAD.WIDE.U32 R12, R19, 0x4, R12 ;  /* 0x00000004130c7825 */ /* 0x004fca00078e000c */
[----:B------:R-:W-:Y:S04]  /*0850*/  ST.E desc[UR36][R12.64+0x8], RZ ;  /* 0x000008ff0c007985 */ /* 0x000fe8000c101924 */
[----:B------:R-:W2:Y:S02]  /*0860*/  LDS.64 R14, [R4+0x8] ;  /* 0x00000800040e7984 */ /* 0x000ea40000000a00 */
[----:B--2---:R-:W-:-:S05]  /*0870*/  IMAD.WIDE.U32 R14, R19, 0x4, R14 ;  /* 0x00000004130e7825 */ /* 0x004fca00078e000e */
[----:B------:R2:W-:Y:S01]  /*0880*/  ST.E desc[UR36][R14.64+0xc], RZ ;  /* 0x00000cff0e007985 */ /* 0x0005e2000c101924 */
[----:B------:R-:W-:Y:S05]  /*0890*/  @P0 BRA `(.L_x_8) ;  /* 0xfffffffc00bc0947 */ /* 0x000fea000383ffff */
.L_x_7:
[----:B------:R-:W-:Y:S05]  /*08a0*/  BSYNC.RECONVERGENT B3 ;  /* 0x0000000000037941 */ /* 0x000fea0003800200 */
.L_x_6:
[----:B------:R-:W3:Y:S01]  /*08b0*/  @!P1 LDS.64 R8, [R4+0x8] ;  /* 0x0000080004089984 */ /* 0x000ee20000000a00 */
[----:B------:R-:W-:-:S05]  /*08c0*/  @!P1 LOP3.LUT R3, R3, 0xffff, RZ, 0xc0, !PT ;  /* 0x0000ffff03039812 */ /* 0x000fca00078ec0ff */
[----:B---3--:R-:W-:-:S05]  /*08d0*/  @!P1 IMAD.WIDE.U32 R8, R3, 0x4, R8 ;  /* 0x0000000403089825 */ /* 0x008fca00078e0008 */
[----:B------:R-:W-:Y:S04]  /*08e0*/  @!P1 ST.E desc[UR36][R8.64], RZ ;  /* 0x000000ff08009985 */ /* 0x000fe8000c101924 */
[----:B------:R-:W3:Y:S02]  /*08f0*/  @!P1 LDS.64 R10, [R4+0x8] ;  /* 0x00000800040a9984 */ /* 0x000ee40000000a00 */
[----:B---3--:R-:W-:-:S05]  /*0900*/  @!P1 IMAD.WIDE.U32 R10, R3, 0x4, R10 ;  /* 0x00000004030a9825 */ /* 0x008fca00078e000a */
[----:B------:R3:W-:Y:S02]  /*0910*/  @!P1 ST.E desc[UR36][R10.64+0x4], RZ ;  /* 0x000004ff0a009985 */ /* 0x0007e4000c101924 */
.L_x_5:
[----:B------:R-:W-:Y:S05]  /*0920*/  BSYNC.RECONVERGENT B2 ;  /* 0x0000000000027941 */ /* 0x000fea0003800200 */
.L_x_4:
[----:B------:R-:W-:Y:S01]  /*0930*/  PRMT R3, R5, 0x8880, RZ ;  /* 0x0000888005037816 */ /* 0x000fe200000000ff */
[----:B------:R-:W-:Y:S03]  /*0940*/  BSSY.RECONVERGENT B2, `(.L_x_9) ;  /* 0x0000094000027945 */ /* 0x000fe60003800200 */
[----:B------:R-:W-:-:S13]  /*0950*/  ISETP.GE.AND P0, PT, R3, 0x1, PT ;  /* 0x000000010300780c */ /* 0x000fda0003f06270 */
[----:B------:R-:W-:Y:S05]  /*0960*/  @!P0 BRA `(.L_x_10) ;  /* 0x0000000800448947 */ /* 0x000fea0003800000 */
[----:B------:R-:W-:Y:S02]  /*0970*/  ISETP.GE.U32.AND P0, PT, R7, 0x4, PT ;  /* 0x000000040700780c */ /* 0x000fe40003f06070 */
[C---:B------:R-:W-:Y:S02]  /*0980*/  LOP3.LUT R3, R5.reuse, 0x3, RZ, 0xc0, !PT ;  /* 0x0000000305037812 */ /* 0x040fe400078ec0ff */
[----:B------:R-:W-:Y:S02]  /*0990*/  LOP3.LUT R7, R5, 0x7c, RZ, 0xc0, !PT ;  /* 0x0000007c05077812 */ /* 0x000fe400078ec0ff */
[----:B------:R-:W-:-:S07]  /*09a0*/  PRMT R8, RZ, 0x7610, R8 ;  /* 0x00007610ff087816 */ /* 0x000fce0000000008 */
.L_x_19:
[----:B---3--:R-:W3:Y:S01]  /*09b0*/  LDS.64 R10, [R2+0x8] ;  /* 0x00000800020a7984 */ /* 0x008ee20000000a00 */
[----:B------:R-:W-:-:S05]  /*09c0*/  LOP3.LUT R9, R8, 0xff, RZ, 0xc0, !PT ;  /* 0x000000ff08097812 */ /* 0x000fca00078ec0ff */
[----:B---3--:R-:W-:-:S06]  /*09d0*/  IMAD.WIDE.U32 R10, R9, 0x4, R10 ;  /* 0x00000004090a7825 */ /* 0x008fcc00078e000a */
[----:B------:R-:W3:Y:S01]  /*09e0*/  LD.E R10, desc[UR36][R10.64] ;  /* 0x000000240a0a7980 */ /* 0x000ee2000c101900 */
[----:B------:R-:W-:Y:S01]  /*09f0*/  BSSY.RECONVERGENT B3, `(.L_x_11) ;  /* 0x0000081000037945 */ /* 0x000fe20003800200 */
[----:B---3--:R-:W-:-:S13]  /*0a00*/  ISETP.NE.AND P1, PT, R10, RZ, PT ;  /* 0x000000ff0a00720c */ /* 0x008fda0003f25270 */
[----:B0---4-:R-:W-:Y:S05]  /*0a10*/  @!P1 BRA `(.L_x_12) ;  /* 0x0000000400f89947 */ /* 0x011fea0003800000 */
[----:B------:R-:W-:Y:S01]  /*0a20*/  BSSY.RECONVERGENT B4, `(.L_x_13) ;  /* 0x0000040000047945 */ /* 0x000fe20003800200 */
[----:B------:R-:W-:Y:S01]  /*0a30*/  PRMT R11, RZ, 0x7610, R11 ;  /* 0x00007610ff0b7816 */ /* 0x000fe2000000000b */
[----:B------:R-:W-:Y:S02]  /*0a40*/  IMAD.MOV.U32 R18, RZ, RZ, RZ ;  /* 0x000000ffff127224 */ /* 0x000fe400078e00ff */
[----:B------:R-:W-:Y:S05]  /*0a50*/  @!P0 BRA `(.L_x_14) ;  /* 0x0000000000f08947 */ /* 0x000fea0003800000 */
[----:B------:R-:W-:Y:S01]  /*0a60*/  BSSY.RECONVERGENT B5, `(.L_x_15) ;  /* 0x000003a000057945 */ /* 0x000fe20003800200 */
[----:B------:R-:W-:Y:S01]  /*0a70*/  PRMT R11, RZ, 0x7610, R11 ;  /* 0x00007610ff0b7816 */ /* 0x000fe2000000000b */
[----:B------:R-:W-:-:S07]  /*0a80*/  IMAD.MOV.U32 R18, RZ, RZ, RZ ;  /* 0x000000ffff127224 */ /* 0x000fce00078e00ff */
.L_x_16:
[----:B--23--:R-:W2:Y:S01]  /*0a90*/  LDS.64 R14, [R2+0x8] ;  /* 0x00000800020e7984 */ /* 0x00cea20000000a00 */
[C---:B------:R-:W-:Y:S01]  /*0aa0*/  IMAD.IADD R23, R11.reuse, 0x1, R8 ;  /* 0x000000010b177824 */ /* 0x040fe200078e0208 */
[----:B------:R-:W-:Y:S02]  /*0ab0*/  LOP3.LUT R17, R11, 0xff, RZ, 0xc0, !PT ;  /* 0x000000ff0b117812 */ /* 0x000fe400078ec0ff */
[----:B------:R-:W3:Y:S02]  /*0ac0*/  LDS.64 R12, [R4+0x8] ;  /* 0x00000800040c7984 */ /* 0x000ee40000000a00 */
[----:B------:R-:W-:Y:S01]  /*0ad0*/  LOP3.LUT R23, R23, 0xff, RZ, 0xc0, !PT ;  /* 0x000000ff17177812 */ /* 0x000fe200078ec0ff */
[----:B--2---:R-:W-:-:S04]  /*0ae0*/  IMAD.WIDE.U32 R14, R17, 0x4, R14 ;  /* 0x00000004110e7825 */ /* 0x004fc800078e000e */
[----:B---3--:R-:W-:Y:S02]  /*0af0*/  IMAD.WIDE.U32 R12, R23, 0x4, R12 ;  /* 0x00000004170c7825 */ /* 0x008fe400078e000c */
[----:B------:R-:W2:Y:S04]  /*0b00*/  LD.E R15, desc[UR36][R14.64] ;  /* 0x000000240e0f7980 */ /* 0x000ea8000c101900 */
[----:B------:R-:W2:Y:S02]  /*0b10*/  LD.E R19, desc[UR36][R12.64] ;  /* 0x000000240c137980 */ /* 0x000ea4000c101900 */
[----:B--2---:R-:W-:-:S04]  /*0b20*/  IMAD R19, R10, R15, R19 ;  /* 0x0000000f0a137224 */ /* 0x004fc800078e0213 */
[----:B------:R-:W-:-:S05]  /*0b30*/  IMAD.IADD R19, R19, 0x1, R18 ;  /* 0x0000000113137824 */ /* 0x000fca00078e0212 */
[----:B------:R-:W-:-:S04]  /*0b40*/  ISETP.NE.AND P1, PT, R19, -0x1, PT ;  /* 0xffffffff1300780c */ /* 0x000fc80003f25270 */
[----:B------:R-:W-:-:S05]  /*0b50*/  SEL R25, R19, RZ, P1 ;  /* 0x000000ff13197207 */ /* 0x000fca0000800000 */
[----:B------:R-:W-:Y:S04]  /*0b60*/  ST.E desc[UR36][R12.64], R25 ;  /* 0x000000190c007985 */ /* 0x000fe8000c101924 */
[----:B------:R-:W2:Y:S04]  /*0b70*/  LDS.64 R20, [R2+0x8] ;  /* 0x0000080002147984 */ /* 0x000ea80000000a00 */
[----:B------:R-:W3:Y:S01]  /*0b80*/  LDS.64 R18, [R4+0x8] ;  /* 0x0000080004127984 */ /* 0x000ee20000000a00 */
[----:B--2---:R-:W-:-:S04]  /*0b90*/  IMAD.WIDE.U32 R20, R17, 0x4, R20 ;  /* 0x0000000411147825 */ /* 0x004fc800078e0014 */
[----:B---3--:R-:W-:Y:S02]  /*0ba0*/  IMAD.WIDE.U32 R18, R23, 0x4, R18 ;  /* 0x0000000417127825 */ /* 0x008fe400078e0012 */
[----:B------:R-:W2:Y:S04]  /*0bb0*/  LD.E R21, desc[UR36][R20.64+0x4] ;  /* 0x0000042414157980 */ /* 0x000ea8000c101900 */
[----:B------:R-:W2:Y:S02]  /*0bc0*/  LD.E R14, desc[UR36][R18.64+0x4] ;  /* 0x00000424120e7980 */ /* 0x000ea4000c101900 */
[----:B--2---:R-:W-:-:S04]  /*0bd0*/  IMAD R14, R10, R21, R14 ;  /* 0x000000150a0e7224 */ /* 0x004fc800078e020e */
[----:B------:R-:W-:Y:S02]  /*0be0*/  VIADD R15, R14, 0x1 ;  /* 0x000000010e0f7836 */ /* 0x000fe40000000000 */
[----:B------:R-:W-:-:S05]  /*0bf0*/  @P1 IMAD.MOV R15, RZ, RZ, R14 ;  /* 0x000000ffff0f1224 */ /* 0x000fca00078e020e */
        /* <DEDUP_REMOVED lines=20> */
[----:B------:R-:W2:Y:S01]  /*0d40*/  LD.E R14, desc[UR36][R20.64+0xc] ;  /* 0x00000c24140e7980 */ /* 0x000ea2000c101900 */
[----:B------:R-:W-:-:S05]  /*0d50*/  VIADD R11, R11, 0x4 ;  /* 0x000000040b0b7836 */ /* 0x000fca0000000000 */
[----:B------:R-:W-:-:S04]  /*0d60*/  LOP3.LUT R12, R11, 0xff, RZ, 0xc0, !PT ;  /* 0x000000ff0b0c7812 */ /* 0x000fc800078ec0ff */
[----:B------:R-:W-:Y:S01]  /*0d70*/  ISETP.NE.AND P2, PT, R12, R7, PT ;  /* 0x000000070c00720c */ /* 0x000fe20003f45270 */
[----:B--2---:R-:W-:-:S04]  /*0d80*/  IMAD R14, R10, R19, R14 ;  /* 0x000000130a0e7224 */ /* 0x004fc800078e020e */
[----:B------:R-:W-:Y:S02]  /*0d90*/  VIADD R15, R14, 0x1 ;  /* 0x000000010e0f7836 */ /* 0x000fe40000000000 */
[----:B------:R-:W-:-:S05]  /*0da0*/  @P1 IMAD.MOV R15, RZ, RZ, R14 ;  /* 0x000000ffff0f1224 */ /* 0x000fca00078e020e */
[----:B------:R-:W-:-:S04]  /*0db0*/  ISETP.NE.AND P1, PT, R15, -0x1, PT ;  /* 0xffffffff0f00780c */ /* 0x000fc80003f25270 */
[----:B------:R-:W-:Y:S02]  /*0dc0*/  SEL R15, R15, RZ, P1 ;  /* 0x000000ff0f0f7207 */ /* 0x000fe40000800000 */
[----:B------:R-:W-:-:S03]  /*0dd0*/  SEL R18, RZ, 0x1, P1 ;  /* 0x00000001ff127807 */ /* 0x000fc60000800000 */
[----:B------:R3:W-:Y:S01]  /*0de0*/  ST.E desc[UR36][R20.64+0xc], R15 ;  /* 0x00000c0f14007985 */ /* 0x0007e2000c101924 */
[----:B------:R-:W-:Y:S05]  /*0df0*/  @P2 BRA `(.L_x_16) ;  /* 0xfffffffc00242947 */ /* 0x000fea000383ffff */
[----:B------:R-:W-:Y:S05]  /*0e00*/  BSYNC.RECONVERGENT B5 ;  /* 0x0000000000057941 */ /* 0x000fea0003800200 */
.L_x_15:
[----:B------:R-:W-:-:S07]  /*0e10*/  PRMT R11, R7, 0x7610, R11 ;  /* 0x00007610070b7816 */ /* 0x000fce000000000b */
.L_x_14:
[----:B------:R-:W-:Y:S05]  /*0e20*/  BSYNC.RECONVERGENT B4 ;  /* 0x0000000000047941 */ /* 0x000fea0003800200 */
.L_x_13:
[----:B------:R4:W0:Y:S01]  /*0e30*/  LDS.64 R12, [R4+0x8] ;  /* 0x00000800040c7984 */ /* 0x0008220000000a00 */
[----:B------:R-:W-:Y:S01]  /*0e40*/  ISETP.NE.AND P1, PT, R3, RZ, PT ;  /* 0x000000ff0300720c */ /* 0x000fe20003f25270 */
[----:B------:R-:W-:-:S12]  /*0e50*/  BSSY.RECONVERGENT B4, `(.L_x_17) ;  /* 0x0000036000047945 */ /* 0x000fd80003800200 */
[----:B----4-:R-:W-:Y:S05]  /*0e60*/  @!P1 BRA `(.L_x_18) ;  /* 0x0000000000d09947 */ /* 0x010fea0003800000 */
[----:B--23--:R-:W2:Y:S01]  /*0e70*/  LDS.64 R14, [R2+0x8] ;  /* 0x00000800020e7984 */ /* 0x00cea20000000a00 */
[C---:B------:R-:W-:Y:S01]  /*0e80*/  IMAD.IADD R17, R11.reuse, 0x1, R8 ;  /* 0x000000010b117824 */ /* 0x040fe200078e0208 */
[----:B------:R-:W-:-:S04]  /*0e90*/  LOP3.LUT R11, R11, 0xffff, RZ, 0xc0, !PT ;  /* 0x0000ffff0b0b7812 */ /* 0x000fc800078ec0ff */
[----:B------:R-:W-:-:S05]  /*0ea0*/  LOP3.LUT R17, R17, 0xff, RZ, 0xc0, !PT ;  /* 0x000000ff11117812 */ /* 0x000fca00078ec0ff */
[----:B0-----:R-:W-:-:S05]  /*0eb0*/  IMAD.WIDE.U32 R20, R17, 0x4, R12 ;  /* 0x0000000411147825 */ /* 0x001fca00078e000c */
[----:B------:R-:W3:Y:S01]  /*0ec0*/  LD.E R12, desc[UR36][R20.64] ;  /* 0x00000024140c7980 */ /* 0x000ee2000c101900 */
[----:B--2---:R-:W-:-:S06]  /*0ed0*/  IMAD.WIDE.U32 R14, R11, 0x4, R14 ;  /* 0x000000040b0e7825 */ /* 0x004fcc00078e000e */
[----:B------:R-:W3:Y:S01]  /*0ee0*/  LD.E R15, desc[UR36][R14.64] ;  /* 0x000000240e0f7980 */ /* 0x000ee2000c101900 */
[----:B------:R-:W-:Y:S01]  /*0ef0*/  ISETP.NE.AND P1, PT, R3, 0x1, PT ;  /* 0x000000010300780c */ /* 0x000fe20003f25270 */
[----:B---3--:R-:W-:-:S04]  /*0f00*/  IMAD R13, R10, R15, R12 ;  /* 0x0000000f0a0d7224 */ /* 0x008fc800078e020c */
[----:B------:R-:W-:-:S05]  /*0f10*/  IMAD.IADD R13, R13, 0x1, R18 ;  /* 0x000000010d0d7824 */ /* 0x000fca00078e0212 */
[----:B------:R-:W-:-:S04]  /*0f20*/  ISETP.NE.AND P3, PT, R13, -0x1, PT ;  /* 0xffffffff0d00780c */ /* 0x000fc80003f65270 */
[----:B------:R-:W-:-:S05]  /*0f30*/  SEL R17, R13, RZ, P3 ;  /* 0x000000ff0d117207 */ /* 0x000fca0001800000 */
[----:B------:R4:W-:Y:S04]  /*0f40*/  ST.E desc[UR36][R20.64], R17 ;  /* 0x0000001114007985 */ /* 0x0009e8000c101924 */
[----:B------:R4:W0:Y:S01]  /*0f50*/  LDS.64 R12, [R4+0x8] ;  /* 0x00000800040c7984 */ /* 0x0008220000000a00 */
[----:B------:R-:W-:Y:S05]  /*0f60*/  @!P1 BRA `(.L_x_18) ;  /* 0x0000000000909947 */ /* 0x000fea0003800000 */
[----:B------:R-:W2:Y:S01]  /*0f70*/  LDS.64 R14, [R2+0x8] ;  /* 0x00000800020e7984 */ /* 0x000ea20000000a00 */
[C---:B------:R-:W-:Y:S01]  /*0f80*/  IADD3 R9, P1, PT, R11.reuse, R9, RZ ;  /* 0x000000090b097210 */ /* 0x040fe20007f3e0ff */
[----:B----4-:R-:W-:Y:S01]  /*0f90*/  IMAD.SHL.U32 R17, R11, 0x4, RZ ;  /* 0x000000040b117824 */ /* 0x010fe200078e00ff */
[----:B------:R-:W-:-:S03]  /*0fa0*/  SHF.R.U32.HI R11, RZ, 0x1e, R11 ;  /* 0x0000001eff0b7819 */ /* 0x000fc6000001160b */
[----:B------:R-:W-:Y:S02]  /*0fb0*/  IMAD.X R18, RZ, RZ, RZ, P1 ;  /* 0x000000ffff127224 */ /* 0x000fe400008e06ff */
[----:B------:R-:W-:-:S03]  /*0fc0*/  IMAD.SHL.U32 R21, R9, 0x4, RZ ;  /* 0x0000000409157824 */ /* 0x000fc600078e00ff */
[----:B------:R-:W-:Y:S02]  /*0fd0*/  SHF.L.U64.HI R9, R9, 0x2, R18 ;  /* 0x0000000209097819 */ /* 0x000fe40000010212 */
[----:B0-----:R-:W-:-:S05]  /*0fe0*/  IADD3 R18, P2, PT, R12, R21, RZ ;  /* 0x000000150c127210 */ /* 0x001fca0007f5e0ff */
[----:B------:R-:W-:-:S05]  /*0ff0*/  IMAD.X R19, R13, 0x1, R9, P2 ;  /* 0x000000010d137824 */ /* 0x000fca00010e0609 */
[----:B------:R-:W3:Y:S01]  /*1000*/  LD.E R12, desc[UR36][R18.64+0x4] ;  /* 0x00000424120c7980 */ /* 0x000ee2000c101900 */
[----:B--2---:R-:W-:-:S05]  /*1010*/  IADD3 R14, P1, PT, R14, R17, RZ ;  /* 0x000000110e0e7210 */ /* 0x004fca0007f3e0ff */
[----:B------:R-:W-:-:S06]  /*1020*/  IMAD.X R15, R15, 0x1, R11, P1 ;  /* 0x000000010f0f7824 */ /* 0x000fcc00008e060b */
[----:B------:R-:W3:Y:S01]  /*1030*/  LD.E R15, desc[UR36][R14.64+0x4] ;  /* 0x000004240e0f7980 */ /* 0x000ee2000c101900 */
[----:B------:R-:W-:Y:S01]  /*1040*/  ISETP.NE.AND P1, PT, R3, 0x2, PT ;  /* 0x000000020300780c */ /* 0x000fe20003f25270 */
[----:B---3--:R-:W-:-:S04]  /*1050*/  IMAD R12, R10, R15, R12 ;  /* 0x0000000f0a0c7224 */ /* 0x008fc800078e020c */
[----:B------:R-:W-:Y:S02]  /*1060*/  VIADD R13, R12, 0x1 ;  /* 0x000000010c0d7836 */ /* 0x000fe40000000000 */
[----:B------:R-:W-:-:S05]  /*1070*/  @P3 IMAD.MOV R13, RZ, RZ, R12 ;  /* 0x000000ffff0d3224 */ /* 0x000fca00078e020c */
[----:B------:R-:W-:-:S04]  /*1080*/  ISETP.NE.AND P2, PT, R13, -0x1, PT ;  /* 0xffffffff0d00780c */ /* 0x000fc80003f45270 */
[----:B------:R-:W-:-:S05]  /*1090*/  SEL R23, R13, RZ, P2 ;  /* 0x000000ff0d177207 */ /* 0x000fca0001000000 */
[----:B------:R0:W-:Y:S04]  /*10a0*/  ST.E desc[UR36][R18.64+0x4], R23 ;  /* 0x0000041712007985 */ /* 0x0001e8000c101924 */
[----:B------:R0:W2:Y:S01]  /*10b0*/  LDS.64 R12, [R4+0x8] ;  /* 0x00000800040c7984 */ /* 0x0000a20000000a00 */
[----:B------:R-:W-:Y:S05]  /*10c0*/  @!P1 BRA `(.L_x_18) ;  /* 0x0000000000389947 */ /* 0x000fea0003800000 */
[----:B------:R-:W3:Y:S01]  /*10d0*/  LDS.64 R14, [R2+0x8] ;  /* 0x00000800020e7984 */ /* 0x000ee20000000a00 */
[----:B0-2---:R-:W-:-:S05]  /*10e0*/  IADD3 R18, P3, PT, R12, R21, RZ ;  /* 0x000000150c127210 */ /* 0x005fca0007f7e0ff */
[----:B------:R-:W-:-:S05]  /*10f0*/  IMAD.X R19, R13, 0x1, R9, P3 ;  /* 0x000000010d137824 */ /* 0x000fca00018e0609 */
[----:B------:R-:W2:Y:S01]  /*1100*/  LD.E R9, desc[UR36][R18.64+0x8] ;  /* 0x0000082412097980 */ /* 0x000ea2000c101900 */
[----:B---3--:R-:W-:-:S05]  /*1110*/  IADD3 R14, P1, PT, R14, R17, RZ ;  /* 0x000000110e0e7210 */ /* 0x008fca0007f3e0ff */
[----:B------:R-:W-:-:S06]  /*1120*/  IMAD.X R15, R15, 0x1, R11, P1 ;  /* 0x000000010f0f7824 */ /* 0x000fcc00008e060b */
[----:B------:R-:W2:Y:S02]  /*1130*/  LD.E R15, desc[UR36][R14.64+0x8] ;  /* 0x000008240e0f7980 */ /* 0x000ea4000c101900 */
[----:B--2---:R-:W-:-:S04]  /*1140*/  IMAD R9, R10, R15, R9 ;  /* 0x0000000f0a097224 */ /* 0x004fc800078e0209 */
[----:B------:R-:W-:Y:S02]  /*1150*/  VIADD R10, R9, 0x1 ;  /* 0x00000001090a7836 */ /* 0x000fe40000000000 */
[----:B------:R-:W-:-:S05]  /*1160*/  @P2 IMAD.MOV R10, RZ, RZ, R9 ;  /* 0x000000ffff0a2224 */ /* 0x000fca00078e0209 */
[----:B------:R-:W-:-:S04]  /*1170*/  ISETP.NE.AND P1, PT, R10, -0x1, PT ;  /* 0xffffffff0a00780c */ /* 0x000fc80003f25270 */
[----:B------:R-:W-:-:S05]  /*1180*/  SEL R9, R10, RZ, P1 ;  /* 0x000000ff0a097207 */ /* 0x000fca0000800000 */
[----:B------:R0:W-:Y:S04]  /*1190*/  ST.E desc[UR36][R18.64+0x8], R9 ;  /* 0x0000080912007985 */ /* 0x0001e8000c101924 */
[----:B------:R0:W2:Y:S02]  /*11a0*/  LDS.64 R12, [R4+0x8] ;  /* 0x00000800040c7984 */ /* 0x0000a40000000a00 */
.L_x_18:
[----:B------:R-:W-:Y:S05]  /*11b0*/  BSYNC.RECONVERGENT B4 ;  /* 0x0000000000047941 */ /* 0x000fea0003800200 */
.L_x_17:
[----:B0-----:R-:W-:-:S05]  /*11c0*/  IMAD.IADD R9, R8, 0x1, R5 ;  /* 0x0000000108097824 */ /* 0x001fca00078e0205 */
[----:B------:R-:W-:-:S05]  /*11d0*/  LOP3.LUT R9, R9, 0xff, RZ, 0xc0, !PT ;  /* 0x000000ff09097812 */ /* 0x000fca00078ec0ff */
[----:B--2---:R-:W-:-:S05]  /*11e0*/  IMAD.WIDE.U32 R12, R9, 0x4, R12 ;  /* 0x00000004090c7825 */ /* 0x004fca00078e000c */
[----:B------:R0:W-:Y:S02]  /*11f0*/  ST.E desc[UR36][R12.64], RZ ;  /* 0x000000ff0c007985 */ /* 0x0001e4000c101924 */
.L_x_12:
[----:B------:R-:W-:Y:S05]  /*1200*/  BSYNC.RECONVERGENT B3 ;  /* 0x0000000000037941 */ /* 0x000fea0003800200 */
.L_x_11:
[----:B------:R-:W-:Y:S01]  /*1210*/  VIADD R8, R8, 0x1 ;  /* 0x0000000108087836 */ /* 0x000fe20000000000 */
[----:B------:R-:W-:-:S04]  /*1220*/  PRMT R10, R5, 0x8880, RZ ;  /* 0x00008880050a7816 */ /* 0x000fc800000000ff */
[C---:B------:R-:W-:Y:S02]  /*1230*/  PRMT R9, R8.reuse, 0x8880, RZ ;  /* 0x0000888008097816 */ /* 0x040fe400000000ff */
[----:B------:R-:W-:Y:S02]  /*1240*/  PRMT R8, R8, 0x8880, RZ ;  /* 0x0000888008087816 */ /* 0x000fe400000000ff */
[----:B------:R-:W-:Y:S02]  /*1250*/  ISETP.GE.AND P1, PT, R9, R10, PT ;  /* 0x0000000a0900720c */ /* 0x000fe40003f26270 */
[----:B------:R-:W-:-:S11]  /*1260*/  PRMT R8, R8, 0x7710, RZ ;  /* 0x0000771008087816 */ /* 0x000fd600000000ff */
[----:B------:R-:W-:Y:S05]  /*1270*/  @!P1 BRA `(.L_x_19) ;  /* 0xfffffff400cc9947 */ /* 0x000fea000383ffff */
.L_x_10:
[----:B------:R-:W-:Y:S05]  /*1280*/  BSYNC.RECONVERGENT B2 ;  /* 0x0000000000027941 */ /* 0x000fea0003800200 */
.L_x_9:
[----:B------:R-:W5:Y:S04]  /*1290*/  LDS.U8 R3, [R4] ;  /* 0x0000000004037984 */ /* 0x000f680000000000 */
[----:B------:R-:W0:Y:S01]  /*12a0*/  LDS.64 R8, [R4+0x8] ;  /* 0x0000080004087984 */ /* 0x000e220000000a00 */
[----:B-----5:R-:W-:-:S05]  /*12b0*/  PRMT R5, R3, 0x8880, RZ ;  /* 0x0000888003057816 */ /* 0x020fca00000000ff */
[----:B0-----:R-:W-:-:S06]  /*12c0*/  IMAD.WIDE R8, R5, 0x4, R8 ;  /* 0x0000000405087825 */ /* 0x001fcc00078e0208 */
[----:B------:R-:W5:Y:S02]  /*12d0*/  LD.E R8, desc[UR36][R8.64+-0x4] ;  /* 0xfffffc2408087980 */ /* 0x000f64000c101900 */
[----:B-----5:R-:W-:-:S13]  /*12e0*/  ISETP.NE.AND P0, PT, R8, RZ, PT ;  /* 0x000000ff0800720c */ /* 0x020fda0003f05270 */
[----:B------:R-:W-:-:S05]  /*12f0*/  @!P0 VIADD R5, R3, 0xffffffff ;  /* 0xffffffff03058836 */ /* 0x000fca0000000000 */
[----:B------:R0:W-:Y:S01]  /*1300*/  @!P0 STS.U8 [R4], R5 ;  /* 0x0000000504008388 */ /* 0x0001e20000000000 */
[----:B------:R-:W-:-:S07]  /*1310*/  @!P0 PRMT R3, R5, 0x7610, R3 ;  /* 0x0000761005038816 */ /* 0x000fce0000000003 */
.L_x_3:
[----:B------:R-:W-:Y:S05]  /*1320*/  BSYNC.RECONVERGENT B1 ;  /* 0x0000000000017941 */ /* 0x000fea0003800200 */
.L_x_2:
[----:B------:R1:W-:Y:S01]  /*1330*/  STS.U8 [R2], R3 ;  /* 0x0000000302007388 */ /* 0x0003e20000000000 */
[----:B0-----:R-:W-:Y:S01]  /*1340*/  PRMT R5, R3, 0x8880, RZ ;  /* 0x0000888003057816 */ /* 0x001fe200000000ff */
[----:B------:R-:W-:Y:S03]  /*1350*/  BSSY.RECONVERGENT B1, `(.L_x_20) ;  /* 0x0000016000017945 */ /* 0x000fe60003800200 */
[----:B------:R-:W-:Y:S02]  /*1360*/  ISETP.GE.AND P0, PT, R5, 0x1, PT ;  /* 0x000000010500780c */ /* 0x000fe40003f06270 */
[----:B------:R-:W-:-:S11]  /*1370*/  PRMT R5, R3, 0x7610, R5 ;  /* 0x0000761003057816 */ /* 0x000fd60000000005 */
[----:B-1----:R-:W-:Y:S05]  /*1380*/  @!P0 BRA `(.L_x_21) ;  /* 0x0000000000488947 */ /* 0x002fea0003800000 */
[----:B------:R-:W-:Y:S01]  /*1390*/  BSSY.RECONVERGENT B2, `(.L_x_22) ;  /* 0x0000010000027945 */ /* 0x000fe20003800200 */
[----:B------:R-:W-:-:S07]  /*13a0*/  PRMT R3, RZ, 0x7610, R3 ;  /* 0x00007610ff037816 */ /* 0x000fce0000000003 */
.L_x_23:
[----:B------:R-:W0:Y:S01]  /*13b0*/  LDS.64 R8, [R4+0x8] ;  /* 0x0000080004087984 */ /* 0x000e220000000a00 */
[----:B------:R-:W-:-:S03]  /*13c0*/  LOP3.LUT R5, R3, 0xff, RZ, 0xc0, !PT ;  /* 0x000000ff03057812 */ /* 0x000fc600078ec0ff */
[----:B---3--:R-:W1:Y:S02]  /*13d0*/  LDS.64 R10, [R2+0x8] ;  /* 0x00000800020a7984 */ /* 0x008e640000000a00 */
[----:B0-----:R-:W-:-:S06]  /*13e0*/  IMAD.WIDE.U32 R8, R5, 0x4, R8 ;  /* 0x0000000405087825 */ /* 0x001fcc00078e0008 */
[----:B------:R-:W3:Y:S01]  /*13f0*/  LD.E R9, desc[UR36][R8.64] ;  /* 0x0000002408097980 */ /* 0x000ee2000c101900 */
[----:B-1----:R-:W-:-:S04]  /*1400*/  IMAD.WIDE.U32 R10, R5, 0x4, R10 ;  /* 0x00000004050a7825 */ /* 0x002fc800078e000a */
[----:B------:R-:W-:-:S05]  /*1410*/  VIADD R3, R3, 0x1 ;  /* 0x0000000103037836 */ /* 0x000fca0000000000 */
[C---:B------:R-:W-:Y:S02]  /*1420*/  PRMT R12, R3.reuse, 0x8880, RZ ;  /* 0x00008880030c7816 */ /* 0x040fe400000000ff */
[----:B------:R-:W-:-:S04]  /*1430*/  PRMT R3, R3, 0x8880, RZ ;  /* 0x0000888003037816 */ /* 0x000fc800000000ff */
[----:B------:R-:W-:Y:S01]  /*1440*/  PRMT R3, R3, 0x7710, RZ ;  /* 0x0000771003037816 */ /* 0x000fe200000000ff */
[----:B---3--:R-:W-:Y:S04]  /*1450*/  ST.E desc[UR36][R10.64], R9 ;  /* 0x000000090a007985 */ /* 0x008fe8000c101924 */
[----:B------:R-:W0:Y:S02]  /*1460*/  LDS.S8 R5, [R2] ;  /* 0x0000000002057984 */ /* 0x000e240000000200 */
[----:B0-----:R-:W-:-:S13]  /*1470*/  ISETP.GE.AND P0, PT, R12, R5, PT ;  /* 0x000000050c00720c */ /* 0x001fda0003f06270 */
[----:B------:R-:W-:Y:S05]  /*1480*/  @!P0 BRA `(.L_x_23) ;  /* 0xfffffffc00c88947 */ /* 0x000fea000383ffff */
[----:B------:R-:W-:Y:S05]  /*1490*/  BSYNC.RECONVERGENT B2 ;  /* 0x0000000000027941 */ /* 0x000fea0003800200 */
.L_x_22:
[----:B------:R0:W1:Y:S02]  /*14a0*/  LDS.U8 R3, [R4] ;  /* 0x0000000004037984 */ /* 0x0000640000000000 */
.L_x_21:
[----:B------:R-:W-:Y:S05]  /*14b0*/  BSYNC.RECONVERGENT B1 ;  /* 0x0000000000017941 */ /* 0x000fea0003800200 */
.L_x_20:
[----:B------:R-:W5:Y:S01]  /*14c0*/  S2UR UR7, SR_CgaCtaId ;  /* 0x00000000000779c3 */ /* 0x000f620000008800 */
[----:B------:R-:W-:Y:S01]  /*14d0*/  UMOV UR4, 0x400 ;  /* 0x0000040000047882 */ /* 0x000fe20000000000 */
[----:B-1----:R-:W-:Y:S01]  /*14e0*/  PRMT R7, R3, 0x8880, RZ ;  /* 0x0000888003077816 */ /* 0x002fe200000000ff */
[----:B------:R-:W-:Y:S01]  /*14f0*/  BSSY.RECONVERGENT B1, `(.L_x_24) ;  /* 0x0000236000017945 */ /* 0x000fe20003800200 */
[----:B-----5:R-:W-:-:S09]  /*1500*/  ULEA UR4, UR7, UR4, 0x18 ;  /* 0x0000000407047291 */ /* 0x020fd2000f8ec0ff */
[----:B0---4-:R-:W0:Y:S02]  /*1510*/  LDS.S8 R4, [UR4+0x2800] ;  /* 0x00280004ff047984 */ /* 0x011e240008000200 */
[----:B0-----:R-:W-:-:S13]  /*1520*/  ISETP.GE.AND P0, PT, R7, R4, PT ;  /* 0x000000040700720c */ /* 0x001fda0003f06270 */
[----:B------:R-:W-:Y:S05]  /*1530*/  @!P0 BRA `(.L_x_25) ;  /* 0x0000002000c48947 */ /* 0x000fea0003800000 */
[----:B------:R-:W0:Y:S01]  /*1540*/  LDS.64 R8, [R2+0x8] ;  /* 0x0000080002087984 */ /* 0x000e220000000a00 */
[----:B------:R-:W-:Y:S01]  /*1550*/  LOP3.LUT R5, R5, 0xffff, RZ, 0xc0, !PT ;  /* 0x0000ffff05057812 */ /* 0x000fe200078ec0ff */
[----:B---3--:R-:W-:Y:S01]  /*1560*/  IMAD.MOV R10, RZ, RZ, -R4 ;  /* 0x000000ffff0a7224 */ /* 0x008fe200078e0a04 */
[----:B------:R-:W-:Y:S01]  /*1570*/  ISETP.GE.AND P0, PT, R4, RZ, PT ;  /* 0x000000ff0400720c */ /* 0x000fe20003f06270 */
[----:B------:R-:W-:Y:S01]  /*1580*/  BSSY.RECONVERGENT B2, `(.L_x_26) ;  /* 0x000021d000027945 */ /* 0x000fe20003800200 */
[----:B------:R-:W-:Y:S02]  /*1590*/  PRMT R5, R5, 0x8880, RZ ;  /* 0x0000888005057816 */ /* 0x000fe400000000ff */
[----:B------:R-:W-:-:S05]  /*15a0*/  PRMT R10, R10, 0x7710, RZ ;  /* 0x000077100a0a7816 */ /* 0x000fca00000000ff */
[----:B------:R-:W-:-:S04]  /*15b0*/  IMAD.IADD R11, R10, 0x1, R3 ;  /* 0x000000010a0b7824 */ /* 0x000fc800078e0203 */
[----:B------:R-:W-:Y:S02]  /*15c0*/  VIADD R10, R11, 0x1 ;  /* 0x000000010b0a7836 */ /* 0x000fe40000000000 */
[----:B0-----:R-:W-:-:S05]  /*15d0*/  IMAD.WIDE R8, R5, 0x4, R8 ;  /* 0x0000000405087825 */ /* 0x001fca00078e0208 */
[----:B------:R-:W-:Y:S04]  /*15e0*/  ST.E desc[UR36][R8.64], RZ ;  /* 0x000000ff08007985 */ /* 0x000fe8000c101924 */
[----:B------:R-:W0:Y:S02]  /*15f0*/  LDS.U8 R5, [R2] ;  /* 0x0000000002057984 */ /* 0x000e240000000000 */
[----:B0-----:R-:W-:Y:S01]  /*1600*/  VIADD R7, R5, 0x1 ;  /* 0x0000000105077836 */ /* 0x001fe20000000000 */
[----:B------:R-:W-:-:S04]  /*1610*/  PRMT R5, R10, 0x8880, RZ ;  /* 0x000088800a057816 */ /* 0x000fc800000000ff */
[----:B------:R0:W-:Y:S01]  /*1620*/  STS.U8 [R2], R7 ;  /* 0x0000000702007388 */ /* 0x0001e20000000000 */
[----:B------:R-:W-:Y:S02]  /*1630*/  ISETP.LT.OR P0, PT, R5, 0x1, !P0 ;  /* 0x000000010500780c */ /* 0x000fe40004701670 */
[----:B------:R-:W-:-:S11]  /*1640*/  PRMT R5, R7, 0x7610, R5 ;  /* 0x0000761007057816 */ /* 0x000fd60000000005 */
[----:B0-----:R-:W-:Y:S05]  /*1650*/  @P0 BRA `(.L_x_27) ;  /* 0x00000020003c0947 */ /* 0x001fea0003800000 */
[----:B------:R-:W-:Y:S01]  /*1660*/  VIADD R8, R4, 0x1 ;  /* 0x0000000104087836 */ /* 0x000fe20000000000 */
[----:B------:R-:W-:Y:S01]  /*1670*/  PRMT R9, R10, 0x8880, RZ ;  /* 0x000088800a097816 */ /* 0x000fe200000000ff */
[----:B------:R-:W-:Y:S01]  /*1680*/  BSSY.RECONVERGENT B3, `(.L_x_28) ;  /* 0x000020b000037945 */ /* 0x000fe20003800200 */
[----:B------:R-:W-:Y:S02]  /*1690*/  LOP3.LUT R7, R11, 0xff, RZ, 0xc0, !PT ;  /* 0x000000ff0b077812 */ /* 0x000fe400078ec0ff */
[----:B------:R-:W-:Y:S02]  /*16a0*/  LOP3.LUT R5, R8, 0x7, RZ, 0xc0, !PT ;  /* 0x0000000708057812 */ /* 0x000fe400078ec0ff */
[----:B------:R-:W-:-:S03]  /*16b0*/  PRMT R9, R9, 0x7710, RZ ;  /* 0x0000771009097816 */ /* 0x000fc600000000ff */
[----:B------:R-:W-:-:S05]  /*16c0*/  VIADD R5, R5, 0xffffffff ;  /* 0xffffffff05057836 */ /* 0x000fca0000000000 */
[----:B------:R-:W-:-:S04]  /*16d0*/  LOP3.LUT R5, R5, 0xffff, RZ, 0xc0, !PT ;  /* 0x0000ffff05057812 */ /* 0x000fc800078ec0ff */
[----:B------:R-:W-:Y:S02]  /*16e0*/  ISETP.GE.U32.AND P1, PT, R5, 0x3, PT ;  /* 0x000000030500780c */ /* 0x000fe40003f26070 */
[C---:B------:R-:W-:Y:S02]  /*16f0*/  LOP3.LUT R5, R8.reuse, 0xffff, RZ, 0xc0, !PT ;  /* 0x0000ffff08057812 */ /* 0x040fe400078ec0ff */
[----:B------:R-:W-:Y:S02]  /*1700*/  LOP3.LUT R8, R8, 0x3, RZ, 0xc0, !PT ;  /* 0x0000000308087812 */ /* 0x000fe400078ec0ff */
[C---:B------:R-:W-:Y:S02]  /*1710*/  LOP3.LUT R10, R5.reuse, 0xfc, RZ, 0xc0, !PT ;  /* 0x000000fc050a7812 */ /* 0x040fe400078ec0ff */
[----:B------:R-:W-:-:S07]  /*1720*/  LOP3.LUT R11, R5, 0xf8, RZ, 0xc0, !PT ;  /* 0x000000f8050b7812 */ /* 0x000fce00078ec0ff */
.L_x_45:
[----:B0--3--:R-:W-:-:S07]  /*1730*/  IMAD.MOV.U32 R17, RZ, RZ, 0x20 ;  /* 0x00000020ff117424 */ /* 0x009fce00078e00ff */
.L_x_44:
[----:B0--3--:R-:W0:Y:S01]  /*1740*/  S2R R22, SR_CgaCtaId ;  /* 0x0000000000167919 */ /* 0x009e220000008800 */
[----:B--2---:R-:W-:Y:S01]  /*1750*/  MOV R15, 0x400 ;  /* 0x00000400000f7802 */ /* 0x004fe20000000f00 */
[C---:B------:R-:W-:Y:S01]  /*1760*/  VIADD R20, R17.reuse, 0xffffffff ;  /* 0xffffffff11147836 */ /* 0x040fe20000000000 */
[C---:B------:R-:W-:Y:S01]  /*1770*/  ISETP.GT.U32.AND P2, PT, R17.reuse, 0x1, PT ;  /* 0x000000011100780c */ /* 0x040fe20003f44070 */
[----:B-1----:R1:W2:Y:S01]  /*1780*/  LDS.64 R12, [R2+0x8] ;  /* 0x00000800020c7984 */ /* 0x0022a20000000a00 */
[----:B------:R-:W-:Y:S01]  /*1790*/  IADD3 R21, PT, PT, -R17, 0x21, RZ ;  /* 0x0000002111157810 */ /* 0x000fe20007ffe1ff */
[----:B------:R-:W-:Y:S01]  /*17a0*/  IMAD.MOV.U32 R17, RZ, RZ, R20 ;  /* 0x000000ffff117224 */ /* 0x000fe200078e0014 */
[----:B------:R-:W-:Y:S02]  /*17b0*/  ISETP.NE.AND P0, PT, R20, RZ, PT ;  /* 0x000000ff1400720c */ /* 0x000fe40003f05270 */
[----:B0-----:R-:W-:-:S06]  /*17c0*/  LEA R18, R22, R15, 0x18 ;  /* 0x0000000f16127211 */ /* 0x001fcc00078ec0ff */
[----:B------:R-:W0:Y:S05]  /*17d0*/  LDS.U8 R18, [R18+0x2800] ;  /* 0x0028000012127984 */ /* 0x000e2a0000000000 */
[----:B-1----:R-:W-:Y:S05]  /*17e0*/  @P0 BRA `(.L_x_29) ;  /* 0x0000001000500947 */ /* 0x002fea0003800000 */
[----:B------:R-:W-:Y:S01]  /*17f0*/  LOP3.LUT R14, R4, 0xffff, RZ, 0xc0, !PT ;  /* 0x0000ffff040e7812 */ /* 0x000fe200078ec0ff */
[----:B------:R-:W-:Y:S01]  /*1800*/  IMAD.MOV.U32 R21, RZ, RZ, RZ ;  /* 0x000000ffff157224 */ /* 0x000fe200078e00ff */
[----:B------:R-:W-:Y:S01]  /*1810*/  PLOP3.LUT P0, PT, PT, PT, PT, 0x8, 0x80 ;  /* 0x000000000080781c */ /* 0x000fe20003f0e170 */
[----:B------:R-:W-:Y:S01]  /*1820*/  IMAD.MOV.U32 R19, RZ, RZ, R7 ;  /* 0x000000ffff137224 */ /* 0x000fe200078e0007 */
[----:B------:R-:W-:-:S13]  /*1830*/  ISETP.GE.U32.AND P3, PT, R14, 0x7, PT ;  /* 0x000000070e00780c */ /* 0x000fda0003f66070 */
[----:B------:R-:W-:Y:S05]  /*1840*/  @!P3 BRA `(.L_x_30) ;  /* 0x000000080010b947 */ /* 0x000fea0003800000 */
[----:B------:R-:W-:Y:S01]  /*1850*/  VIADD R21, R15, 0x2814 ;  /* 0x000028140f157836 */ /* 0x000fe20000000000 */
[----:B------:R-:W-:Y:S01]  /*1860*/  PLOP3.LUT P0, PT, PT, PT, PT, 0x8, 0x80 ;  /* 0x000000000080781c */ /* 0x000fe20003f0e170 */
[----:B------:R-:W-:Y:S02]  /*1870*/  IMAD.MOV.U32 R20, RZ, RZ, RZ ;  /* 0x000000ffff147224 */ /* 0x000fe400078e00ff */
[----:B------:R-:W-:Y:S01]  /*1880*/  IMAD.MOV.U32 R19, RZ, RZ, R7 ;  /* 0x000000ffff137224 */ /* 0x000fe200078e0007 */
[----:B------:R-:W-:-:S09]  /*1890*/  LEA R21, R22, R21, 0x18 ;  /* 0x0000001516157211 */ /* 0x000fd200078ec0ff */
.L_x_31:
[----:B--2---:R-:W-:-:S05]  /*18a0*/  IMAD.WIDE.U32 R14, R19, 0x4, R12 ;  /* 0x00000004130e7825 */ /* 0x004fca00078e000c */
[----:B------:R-:W2:Y:S01]  /*18b0*/  LD.E R28, desc[UR36][R14.64] ;  /* 0x000000240e1c7980 */ /* 0x000ea2000c101900 */
[C---:B0-----:R-:W-:Y:S01]  /*18c0*/  ISETP.NE.AND P3, PT, R20.reuse, R18, PT ;  /* 0x000000121400720c */ /* 0x041fe20003f65270 */
[----:B------:R-:W-:Y:S02]  /*18d0*/  IMAD.MOV.U32 R25, RZ, RZ, RZ ;  /* 0x000000ffff197224 */ /* 0x000fe400078e00ff */
[C---:B------:R-:W-:Y:S02]  /*18e0*/  IMAD R22, R20.reuse, 0x4, R21 ;  /* 0x0000000414167824 */ /* 0x040fe400078e0215 */
[----:B------:R-:W-:-:S05]  /*18f0*/  VIADD R27, R20, 0x1 ;  /* 0x00000001141b7836 */ /* 0x000fca0000000000 */
[----:B------:R-:W-:-:S03]  /*1900*/  ISETP.NE.AND P5, PT, R27, R18, PT ;  /* 0x000000121b00720c */ /* 0x000fc60003fa5270 */
[----:B------:R-:W2:Y:S01]  /*1910*/  @P3 LDS R25, [R22+0xe00] ;  /* 0x000e000016193984 */ /* 0x000ea20000000800 */
[----:B------:R-:W-:Y:S02]  /*1920*/  IMAD.MOV.U32 R27, RZ, RZ, RZ ;  /* 0x000000ffff1b7224 */ /* 0x000fe400078e00ff */
[----:B--2---:R-:W-:-:S04]  /*1930*/  IMAD.IADD R23, R28, 0x1, -R25 ;  /* 0x000000011c177824 */ /* 0x004fc800078e0a19 */
[----:B------:R-:W-:-:S05]  /*1940*/  VIADD R26, R23, 0xffffffff ;  /* 0xffffffff171a7836 */ /* 0x000fca0000000000 */
[----:B------:R-:W-:Y:S01]  /*1950*/  ISETP.GE.U32.AND P3, PT, R26, R28, PT ;  /* 0x0000001c1a00720c */ /* 0x000fe20003f66070 */
[----:B------:R-:W-:Y:S02]  /*1960*/  @!P0 IMAD.MOV R26, RZ, RZ, R23 ;  /* 0x000000ffff1a8224 */ /* 0x000fe400078e0217 */
[----:B------:R-:W-:-:S05]  /*1970*/  IMAD R23, R19, 0x4, R6 ;  /* 0x0000000413177824 */ /* 0x000fca00078e0206 */
[----:B------:R-:W-:Y:S04]  /*1980*/  STS [R23], R26 ;  /* 0x0000001a17007388 */ /* 0x000fe80000000800 */
[----:B------:R-:W2:Y:S01]  /*1990*/  LD.E R24, desc[UR36][R14.64+0x4] ;  /* 0x000004240e187980 */ /* 0x000ea2000c101900 */
[----:B------:R-:W-:-:S03]  /*19a0*/  ISETP.GE.U32.AND P4, PT, R28, R25, PT ;  /* 0x000000191c00720c */ /* 0x000fc60003f86070 */
[----:B------:R-:W2:Y:S01]  /*19b0*/  @P5 LDS R27, [R22+0xe04] ;  /* 0x000e0400161b5984 */ /* 0x000ea20000000800 */
[----:B------:R-:W-:Y:S02]  /*19c0*/  SEL R25, RZ, 0xffffffff, P4 ;  /* 0xffffffffff197807 */ /* 0x000fe40002000000 */
[----:B------:R-:W-:-:S04]  /*19d0*/  @P0 SEL R25, RZ, 0xffffffff, !P3 ;  /* 0xffffffffff190807 */ /* 0x000fc80005800000 */
[----:B------:R-:W-:-:S04]  /*19e0*/  LOP3.LUT R25, R25, 0x1, RZ, 0xc0, !PT ;  /* 0x0000000119197812 */ /* 0x000fc800078ec0ff */
[----:B------:R-:W-:Y:S01]  /*19f0*/  ISETP.NE.U32.AND P5, PT, R25, 0x1, PT ;  /* 0x000000011900780c */ /* 0x000fe20003fa5070 */
[C---:B--2---:R-:W-:Y:S01]  /*1a00*/  IMAD.IADD R25, R24.reuse, 0x1, -R27 ;  /* 0x0000000118197824 */ /* 0x044fe200078e0a1b */
[----:B------:R-:W-:-:S03]  /*1a10*/  ISETP.GE.U32.AND P3, PT, R24, R27, PT ;  /* 0x0000001b1800720c */ /* 0x000fc60003f66070 */
[----:B------:R-:W-:-:S05]  /*1a20*/  VIADD R26, R25, 0xffffffff ;  /* 0xffffffff191a7836 */ /* 0x000fca0000000000 */
[----:B------:R-:W-:-:S03]  /*1a30*/  ISETP.GE.U32.AND P0, PT, R26, R24, PT ;  /* 0x000000181a00720c */ /* 0x000fc60003f06070 */
[----:B------:R-:W-:-:S05]  /*1a40*/  @P5 IMAD.MOV R26, RZ, RZ, R25 ;  /* 0x000000ffff1a5224 */ /* 0x000fca00078e0219 */
[----:B------:R-:W-:Y:S04]  /*1a50*/  STS [R23+0x4], R26 ;  /* 0x0000041a17007388 */ /* 0x000fe80000000800 */
[----:B------:R-:W2:Y:S01]  /*1a60*/  LD.E R24, desc[UR36][R14.64+0x8] ;  /* 0x000008240e187980 */ /* 0x000ea2000c101900 */
[----:B------:R-:W-:Y:S02]  /*1a70*/  VIADD R25, R20, 0x2 ;  /* 0x0000000214197836 */ /* 0x000fe40000000000 */
[----:B------:R-:W-:-:S03]  /*1a80*/  IMAD.MOV.U32 R27, RZ, RZ, RZ ;  /* 0x000000ffff1b7224 */ /* 0x000fc600078e00ff */
[----:B------:R-:W-:Y:S02]  /*1a90*/  ISETP.NE.AND P4, PT, R25, R18, PT ;  /* 0x000000121900720c */ /* 0x000fe40003f85270 */
[----:B------:R-:W-:Y:S02]  /*1aa0*/  SEL R25, RZ, 0xffffffff, P3 ;  /* 0xffffffffff197807 */ /* 0x000fe40001800000 */
[----:B------:R-:W-:-:S04]  /*1ab0*/  @!P5 SEL R25, RZ, 0xffffffff, !P0 ;  /* 0xffffffffff19d807 */ /* 0x000fc80004000000 */
[----:B------:R-:W-:-:S04]  /*1ac0*/  LOP3.LUT R25, R25, 0x1, RZ, 0xc0, !PT ;  /* 0x0000000119197812 */ /* 0x000fc800078ec0ff */
[----:B------:R-:W-:Y:S01]  /*1ad0*/  ISETP.NE.U32.AND P5, PT, R25, 0x1, PT ;  /* 0x000000011900780c */ /* 0x000fe20003fa5070 */
[----:B------:R-:W2:Y:S02]  /*1ae0*/  @P4 LDS R27, [R22+0xe08] ;  /* 0x000e0800161b4984 */ /* 0x000ea40000000800 */
[C---:B--2---:R-:W-:Y:S01]  /*1af0*/  IMAD.IADD R25, R24.reuse, 0x1, -R27 ;  /* 0x0000000118197824 */ /* 0x044fe200078e0a1b */
[----:B------:R-:W-:-:S03]  /*1b00*/  ISETP.GE.U32.AND P3, PT, R24, R27, PT ;  /* 0x0000001b1800720c */ /* 0x000fc60003f66070 */
[----:B------:R-:W-:-:S05]  /*1b10*/  VIADD R26, R25, 0xffffffff ;  /* 0xffffffff191a7836 */ /* 0x000fca0000000000 */
[----:B------:R-:W-:Y:S01]  /*1b20*/  ISETP.GE.U32.AND P0, PT, R26, R24, PT ;  /* 0x000000181a00720c */ /* 0x000fe20003f06070 */
        /* <DEDUP_REMOVED lines=63> */
[C---:B------:R-:W-:Y:S01]  /*1f20*/  VIADD R25, R20.reuse, 0x7 ;  /* 0x0000000714197836 */ /* 0x040fe20000000000 */
[----:B------:R-:W-:Y:S01]  /*1f30*/  SEL R24, RZ, 0xffffffff, P3 ;  /* 0xffffffffff187807 */ /* 0x000fe20001800000 */
[----:B------:R-:W-:Y:S01]  /*1f40*/  VIADD R20, R20, 0x8 ;  /* 0x0000000814147836 */ /* 0x000fe20000000000 */
[----:B------:R-:W-:Y:S01]  /*1f50*/  @!P5 SEL R24, RZ, 0xffffffff, !P0 ;  /* 0xffffffffff18d807 */ /* 0x000fe20004000000 */
[----:B------:R-:W-:Y:S01]  /*1f60*/  VIADD R19, R19, 0x8 ;  /* 0x0000000813137836 */ /* 0x000fe20000000000 */
[----:B------:R-:W-:Y:S01]  /*1f70*/  ISETP.NE.AND P4, PT, R25, R18, PT ;  /* 0x000000121900720c */ /* 0x000fe20003f85270 */
[----:B------:R-:W-:Y:S01]  /*1f80*/  IMAD.MOV.U32 R25, RZ, RZ, RZ ;  /* 0x000000ffff197224 */ /* 0x000fe200078e00ff */
[----:B------:R-:W-:-:S11]  /*1f90*/  LOP3.LUT R24, R24, 0x1, RZ, 0xc0, !PT ;  /* 0x0000000118187812 */ /* 0x000fd600078ec0ff */
[----:B------:R-:W2:Y:S01]  /*1fa0*/  @P4 LDS R25, [R22+0xe1c] ;  /* 0x000e1c0016194984 */ /* 0x000ea20000000800 */
[----:B------:R-:W-:Y:S01]  /*1fb0*/  ISETP.NE.U32.AND P4, PT, R24, 0x1, PT ;  /* 0x000000011800780c */ /* 0x000fe20003f85070 */
[C---:B--2---:R-:W-:Y:S01]  /*1fc0*/  IMAD.IADD R24, R14.reuse, 0x1, -R25 ;  /* 0x000000010e187824 */ /* 0x044fe200078e0a19 */
[----:B------:R-:W-:-:S03]  /*1fd0*/  ISETP.GE.U32.AND P3, PT, R14, R25, PT ;  /* 0x000000190e00720c */ /* 0x000fc60003f66070 */
[----:B------:R-:W-:-:S05]  /*1fe0*/  VIADD R26, R24, 0xffffffff ;  /* 0xffffffff181a7836 */ /* 0x000fca0000000000 */
[----:B------:R-:W-:-:S03]  /*1ff0*/  ISETP.GE.U32.AND P0, PT, R26, R14, PT ;  /* 0x0000000e1a00720c */ /* 0x000fc60003f06070 */
[----:B------:R-:W-:Y:S01]  /*2000*/  @P4 IMAD.MOV R26, RZ, RZ, R24 ;  /* 0x000000ffff1a4224 */ /* 0x000fe200078e0218 */
[----:B------:R-:W-:Y:S02]  /*2010*/  SEL R14, RZ, 0xffffffff, P3 ;  /* 0xffffffffff0e7807 */ /* 0x000fe40001800000 */
[----:B------:R-:W-:Y:S02]  /*2020*/  ISETP.NE.AND P3, PT, R20, R11, PT ;  /* 0x0000000b1400720c */ /* 0x000fe40003f65270 */
[----:B------:R1:W-:Y:S01]  /*2030*/  STS [R23+0x1c], R26 ;  /* 0x00001c1a17007388 */ /* 0x0003e20000000800 */
[----:B------:R-:W-:-:S04]  /*2040*/  @!P4 SEL R14, RZ, 0xffffffff, !P0 ;  /* 0xffffffffff0ec807 */ /* 0x000fc80004000000 */
[----:B------:R-:W-:-:S04]  /*2050*/  LOP3.LUT R14, R14, 0x1, RZ, 0xc0, !PT ;  /* 0x000000010e0e7812 */ /* 0x000fc800078ec0ff */
[----:B------:R-:W-:Y:S02]  /*2060*/  ISETP.EQ.U32.AND P0, PT, R14, 0x1, PT ;  /* 0x000000010e00780c */ /* 0x000fe40003f02070 */
[----:B-1----:R-:W-:Y:S11]  /*2070*/  @P3 BRA `(.L_x_31) ;  /* 0xfffffff800083947 */ /* 0x002ff6000383ffff */
[----:B------:R-:W-:-:S07]  /*2080*/  IMAD.MOV.U32 R21, RZ, RZ, R11 ;  /* 0x000000ffff157224 */ /* 0x000fce00078e000b */
.L_x_30:
[----:B------:R-:W-:-:S13]  /*2090*/  LOP3.LUT P3, RZ, R5, 0x7, RZ, 0xc0, !PT ;  /* 0x0000000705ff7812 */ /* 0x000fda000786c0ff */
[----:B------:R-:W-:Y:S05]  /*20a0*/  @!P3 BRA `(.L_x_32) ;  /* 0x0000001000ecb947 */ /* 0x000fea0003800000 */
[----:B------:R-:W-:Y:S01]  /*20b0*/  ISETP.NE.AND P3, PT, R8, RZ, PT ;  /* 0x000000ff0800720c */ /* 0x000fe20003f65270 */
[----:B------:R-:W-:-:S12]  /*20c0*/  @!P1 BRA `(.L_x_33) ;  /* 0x0000000400089947 */ /* 0x000fd80003800000 */
[----:B--2---:R-:W-:-:S05]  /*20d0*/  IMAD.WIDE.U32 R14, R19, 0x4, R12 ;  /* 0x00000004130e7825 */ /* 0x004fca00078e000c */
[----:B------:R-:W2:Y:S01]  /*20e0*/  LD.E R26, desc[UR36][R14.64] ;  /* 0x000000240e1a7980 */ /* 0x000ea2000c101900 */
[----:B------:R-:W1:Y:S01]  /*20f0*/  S2UR UR7, SR_CgaCtaId ;  /* 0x00000000000779c3 */ /* 0x000e620000008800 */
[----:B------:R-:W-:Y:S01]  /*2100*/  UMOV UR4, 0x400 ;  /* 0x0000040000047882 */ /* 0x000fe20000000000 */
[----:B0-----:R-:W-:Y:S01]  /*2110*/  ISETP.NE.AND P4, PT, R21, R18, PT ;  /* 0x000000121500720c */ /* 0x001fe20003f85270 */
[----:B------:R-:W-:Y:S01]  /*2120*/  UIADD3 UR4, UPT, UPT, UR4, 0x2814, URZ ;  /* 0x0000281404047890 */ /* 0x000fe2000fffe0ff */
[----:B------:R-:W-:-:S03]  /*2130*/  CS2R R24, SRZ ;  /* 0x0000000000187805 */ /* 0x000fc6000001ff00 */
[----:B-1----:R-:W-:-:S06]  /*2140*/  ULEA UR4, UR7, UR4, 0x18 ;  /* 0x0000000407047291 */ /* 0x002fcc000f8ec0ff */
[----:B------:R-:W-:-:S05]  /*2150*/  LEA R20, R21, UR4, 0x2 ;  /* 0x0000000415147c11 */ /* 0x000fca000f8e10ff */
[----:B------:R-:W2:Y:S01]  /*2160*/  @P4 LDS R25, [R20+0xe00] ;  /* 0x000e000014194984 */ /* 0x000ea20000000800 */
[----:B------:R-:W-:Y:S02]  /*2170*/  VIADD R29, R21, 0x1 ;  /* 0x00000001151d7836 */ /* 0x000fe40000000000 */
[----:B--2---:R-:W-:-:S04]  /*2180*/  IMAD.IADD R22, R26, 0x1, -R25 ;  /* 0x000000011a167824 */ /* 0x004fc800078e0a19 */
[----:B------:R-:W-:-:S05]  /*2190*/  VIADD R27, R22, 0xffffffff ;  /* 0xffffffff161b7836 */ /* 0x000fca0000000000 */
[----:B------:R-:W-:Y:S01]  /*21a0*/  ISETP.GE.U32.AND P4, PT, R27, R26, PT ;  /* 0x0000001a1b00720c */ /* 0x000fe20003f86070 */
[----:B------:R-:W-:Y:S02]  /*21b0*/  @!P0 IMAD.MOV R27, RZ, RZ, R22 ;  /* 0x000000ffff1b8224 */ /* 0x000fe400078e0216 */
[----:B------:R-:W-:-:S05]  /*21c0*/  IMAD R22, R19, 0x4, R6 ;  /* 0x0000000413167824 */ /* 0x000fca00078e0206 */
[----:B------:R-:W-:Y:S04]  /*21d0*/  STS [R22], R27 ;  /* 0x0000001b16007388 */ /* 0x000fe80000000800 */
[----:B------:R-:W2:Y:S01]  /*21e0*/  LD.E R23, desc[UR36][R14.64+0x4] ;  /* 0x000004240e177980 */ /* 0x000ea2000c101900 */
[----:B------:R-:W-:-:S13]  /*21f0*/  ISETP.NE.AND P5, PT, R29, R18, PT ;  /* 0x000000121d00720c */ /* 0x000fda0003fa5270 */
[----:B------:R-:W2:Y:S01]  /*2200*/  @P5 LDS R24, [R20+0xe04] ;  /* 0x000e040014185984 */ /* 0x000ea20000000800 */
[----:B------:R-:W-:-:S04]  /*2210*/  ISETP.GE.U32.AND P5, PT, R26, R25, PT ;  /* 0x000000191a00720c */ /* 0x000fc80003fa6070 */
[----:B------:R-:W-:Y:S02]  /*2220*/  SEL R25, RZ, 0xffffffff, P5 ;  /* 0xffffffffff197807 */ /* 0x000fe40002800000 */
[----:B------:R-:W-:-:S04]  /*2230*/  @P0 SEL R25, RZ, 0xffffffff, !P4 ;  /* 0xffffffffff190807 */ /* 0x000fc80006000000 */
[----:B------:R-:W-:-:S04]  /*2240*/  LOP3.LUT R25, R25, 0x1, RZ, 0xc0, !PT ;  /* 0x0000000119197812 */ /* 0x000fc800078ec0ff */
[----:B------:R-:W-:Y:S01]  /*2250*/  ISETP.NE.U32.AND P5, PT, R25, 0x1, PT ;  /* 0x000000011900780c */ /* 0x000fe20003fa5070 */
[----:B------:R-:W-:-:S05]  /*2260*/  VIADD R29, R21, 0x2 ;  /* 0x00000002151d7836 */ /* 0x000fca0000000000 */
[----:B------:R-:W-:Y:S01]  /*2270*/  ISETP.NE.AND P4, PT, R29, R18, PT ;  /* 0x000000121d00720c */ /* 0x000fe20003f85270 */
[----:B--2---:R-:W-:-:S04]  /*2280*/  IMAD.IADD R25, R23, 0x1, -R24 ;  /* 0x0000000117197824 */ /* 0x004fc800078e0a18 */
[----:B------:R-:W-:-:S05]  /*2290*/  VIADD R27, R25, 0xffffffff ;  /* 0xffffffff191b7836 */ /* 0x000fca0000000000 */
[----:B------:R-:W-:Y:S01]  /*22a0*/  ISETP.GE.U32.AND P0, PT, R27, R23, PT ;  /* 0x000000171b00720c */ /* 0x000fe20003f06070 */
[----:B------:R-:W-:-:S05]  /*22b0*/  @P5 IMAD.MOV R27, RZ, RZ, R25 ;  /* 0x000000ffff1b5224 */ /* 0x000fca00078e0219 */
[----:B------:R0:W-:Y:S04]  /*22c0*/  STS [R22+0x4], R27 ;  /* 0x0000041b16007388 */ /* 0x0001e80000000800 */
[----:B------:R-:W2:Y:S01]  /*22d0*/  LD.E R25, desc[UR36][R14.64+0x8] ;  /* 0x000008240e197980 */ /* 0x000ea2000c101900 */
[----:B0-----:R-:W-:-:S06]  /*22e0*/  CS2R R26, SRZ ;  /* 0x00000000001a7805 */ /* 0x001fcc000001ff00 */
[----:B------:R-:W2:Y:S01]  /*22f0*/  @P4 LDS R26, [R20+0xe08] ;  /* 0x000e0800141a4984 */ /* 0x000ea20000000800 */
[----:B------:R-:W-:-:S04]  /*2300*/  ISETP.GE.U32.AND P4, PT, R23, R24, PT ;  /* 0x000000181700720c */ /* 0x000fc80003f86070 */
[----:B------:R-:W-:Y:S02]  /*2310*/  SEL R23, RZ, 0xffffffff, P4 ;  /* 0xffffffffff177807 */ /* 0x000fe40002000000 */
[----:B------:R-:W-:-:S04]  /*2320*/  @!P5 SEL R23, RZ, 0xffffffff, !P0 ;  /* 0xffffffffff17d807 */ /* 0x000fc80004000000 */
[----:B------:R-:W-:-:S04]  /*2330*/  LOP3.LUT R23, R23, 0x1, RZ, 0xc0, !PT ;  /* 0x0000000117177812 */ /* 0x000fc800078ec0ff */
[----:B------:R-:W-:Y:S01]  /*2340*/  ISETP.NE.U32.AND P5, PT, R23, 0x1, PT ;  /* 0x000000011700780c */ /* 0x000fe20003fa5070 */
[----:B--2---:R-:W-:-:S04]  /*2350*/  IMAD.IADD R23, R25, 0x1, -R26 ;  /* 0x0000000119177824 */ /* 0x004fc800078e0a1a */
[----:B------:R-:W-:-:S05]  /*2360*/  VIADD R24, R23, 0xffffffff ;  /* 0xffffffff17187836 */ /* 0x000fca0000000000 */
[----:B------:R-:W-:-:S03]  /*2370*/  ISETP.GE.U32.AND P0, PT, R24, R25, PT ;  /* 0x000000191800720c */ /* 0x000fc60003f06070 */
[----:B------:R-:W-:-:S05]  /*2380*/  @P5 IMAD.MOV R24, RZ, RZ, R23 ;  /* 0x000000ffff185224 */ /* 0x000fca00078e0217 */
[----:B------:R-:W-:Y:S04]  /*2390*/  STS [R22+0x8], R24 ;  /* 0x0000081816007388 */ /* 0x000fe80000000800 */
[----:B------:R-:W2:Y:S01]  /*23a0*/  LD.E R14, desc[UR36][R14.64+0xc] ;  /* 0x00000c240e0e7980 */ /* 0x000ea2000c101900 */
[----:B------:R-:W-:Y:S02]  /*23b0*/  VIADD R23, R21, 0x3 ;  /* 0x0000000315177836 */ /* 0x000fe40000000000 */
[----:B------:R-:W-:Y:S02]  /*23c0*/  VIADD R19, R19, 0x4 ;  /* 0x0000000413137836 */ /* 0x000fe40000000000 */
[----:B------:R-:W-:Y:S01]  /*23d0*/  VIADD R21, R21, 0x4 ;  /* 0x0000000415157836 */ /* 0x000fe20000000000 */
[----:B------:R-:W-:-:S13]  /*23e0*/  ISETP.NE.AND P4, PT, R23, R18, PT ;  /* 0x000000121700720c */ /* 0x000fda0003f85270 */
[----:B------:R-:W2:Y:S01]  /*23f0*/  @P4 LDS R27, [R20+0xe0c] ;  /* 0x000e0c00141b4984 */ /* 0x000ea20000000800 */
[----:B------:R-:W-:-:S04]  /*2400*/  ISETP.GE.U32.AND P4, PT, R25, R26, PT ;  /* 0x0000001a1900720c */ /* 0x000fc80003f86070 */
[----:B------:R-:W-:Y:S02]  /*2410*/  SEL R23, RZ, 0xffffffff, P4 ;  /* 0xffffffffff177807 */ /* 0x000fe40002000000 */
[----:B------:R-:W-:-:S04]  /*2420*/  @!P5 SEL R23, RZ, 0xffffffff, !P0 ;  /* 0xffffffffff17d807 */ /* 0x000fc80004000000 */
[----:B------:R-:W-:-:S04]  /*2430*/  LOP3.LUT R23, R23, 0x1, RZ, 0xc0, !PT ;  /* 0x0000000117177812 */ /* 0x000fc800078ec0ff */
[----:B------:R-:W-:Y:S01]  /*2440*/  ISETP.NE.U32.AND P5, PT, R23, 0x1, PT ;  /* 0x000000011700780c */ /* 0x000fe20003fa5070 */
[C---:B--2---:R-:W-:Y:S01]  /*2450*/  IMAD.IADD R23, R14.reuse, 0x1, -R27 ;  /* 0x000000010e177824 */ /* 0x044fe200078e0a1b */
[----:B------:R-:W-:-:S03]  /*2460*/  ISETP.GE.U32.AND P4, PT, R14, R27, PT ;  /* 0x0000001b0e00720c */ /* 0x000fc60003f86070 */
[----:B------:R-:W-:-:S05]  /*2470*/  VIADD R15, R23, 0xffffffff ;  /* 0xffffffff170f7836 */ /* 0x000fca0000000000 */
[----:B------:R-:W-:-:S03]  /*2480*/  ISETP.GE.U32.AND P0, PT, R15, R14, PT ;  /* 0x0000000e0f00720c */ /* 0x000fc60003f06070 */
[----:B------:R-:W-:Y:S01]  /*2490*/  @P5 IMAD.MOV R15, RZ, RZ, R23 ;  /* 0x000000ffff0f5224 */ /* 0x000fe200078e0217 */
[----:B------:R-:W-:Y:S02]  /*24a0*/  SEL R14, RZ, 0xffffffff, P4 ;  /* 0xffffffffff0e7807 */ /* 0x000fe40002000000 */
[----:B------:R-:W-:Y:S02]  /*24b0*/  @!P5 SEL R14, RZ, 0xffffffff, !P0 ;  /* 0xffffffffff0ed807 */ /* 0x000fe40004000000 */
[----:B------:R1:W-:Y:S02]  /*24c0*/  STS [R22+0xc], R15 ;  /* 0x00000c0f16007388 */ /* 0x0003e40000000800 */
[----:B------:R-:W-:-:S04]  /*24d0*/  LOP3.LUT R14, R14, 0x1, RZ, 0xc0, !PT ;  /* 0x000000010e0e7812 */ /* 0x000fc800078ec0ff */
[----:B------:R-:W-:-:S13]  /*24e0*/  ISETP.EQ.U32.AND P0, PT, R14, 0x1, PT ;  /* 0x000000010e00780c */ /* 0x000fda0003f02070 */
.L_x_33:
[----:B------:R-:W-:Y:S05]  /*24f0*/  @!P3 BRA `(.L_x_32) ;  /* 0x0000000c00d8b947 */ /* 0x000fea0003800000 */
[C---:B------:R-:W-:Y:S01]  /*2500*/  VIADD R14, R8.reuse, 0xffffffff ;  /* 0xffffffff080e7836 */ /* 0x040fe20000000000 */
[----:B-1----:R-:W-:-:S04]  /*2510*/  LOP3.LUT R15, R8, 0x1, RZ, 0xc0, !PT ;  /* 0x00000001080f7812 */ /* 0x002fc800078ec0ff */
[----:B------:R-:W-:Y:S02]  /*2520*/  ISETP.NE.AND P4, PT, R14, RZ, PT ;  /* 0x000000ff0e00720c */ /* 0x000fe40003f85270 */
[----:B------:R-:W-:-:S11]  /*2530*/  ISETP.NE.AND P3, PT, R15, RZ, PT ;  /* 0x000000ff0f00720c */ /* 0x000fd60003f65270 */
[----:B------:R-:W-:Y:S05]  /*2540*/  @!P4 BRA `(.L_x_34) ;  /* 0x000000000098c947 */ /* 0x000fea0003800000 */
[----:B--2---:R-:W-:-:S05]  /*2550*/  IMAD.WIDE.U32 R14, R19, 0x4, R12 ;  /* 0x00000004130e7825 */ /* 0x004fca00078e000c */
[----:B------:R-:W2:Y:S01]  /*2560*/  LD.E R25, desc[UR36][R14.64] ;  /* 0x000000240e197980 */ /* 0x000ea2000c101900 */
[----:B------:R-:W1:Y:S01]  /*2570*/  S2UR UR7, SR_CgaCtaId ;  /* 0x00000000000779c3 */ /* 0x000e620000008800 */
[----:B------:R-:W-:Y:S01]  /*2580*/  UMOV UR4, 0x400 ;  /* 0x0000040000047882 */ /* 0x000fe20000000000 */
[----:B0-----:R-:W-:Y:S01]  /*2590*/  ISETP.NE.AND P4, PT, R21, R18, PT ;  /* 0x000000121500720c */ /* 0x001fe20003f85270 */
[----:B------:R-:W-:Y:S01]  /*25a0*/  UIADD3 UR4, UPT, UPT, UR4, 0x2814, URZ ;  /* 0x0000281404047890 */ /* 0x000fe2000fffe0ff */
[----:B------:R-:W-:-:S03]  /*25b0*/  IMAD.MOV.U32 R22, RZ, RZ, RZ ;  /* 0x000000ffff167224 */ /* 0x000fc600078e00ff */
        /* <DEDUP_REMOVED lines=11> */
[----:B------:R-:W-:Y:S01]  /*2670*/  ISETP.NE.AND P5, PT, R29, R18, PT ;  /* 0x000000121d00720c */ /* 0x000fe20003fa5270 */
[----:B------:R-:W-:Y:S02]  /*2680*/  IMAD.MOV.U32 R24, RZ, RZ, RZ ;  /* 0x000000ffff187224 */ /* 0x000fe400078e00ff */
[----:B------:R-:W-:Y:S02]  /*2690*/  VIADD R19, R19, 0x2 ;  /* 0x0000000213137836 */ /* 0x000fe40000000000 */
[----:B------:R-:W-:-:S08]  /*26a0*/  VIADD R21, R21, 0x2 ;  /* 0x0000000215157836 */ /* 0x000fd00000000000 */
[----:B------:R-:W2:Y:S01]  /*26b0*/  @P5 LDS R24, [R26+0xe04] ;  /* 0x000e04001a185984 */ /* 0x000ea20000000800 */
[----:B------:R-:W-:-:S04]  /*26c0*/  ISETP.GE.U32.AND P5, PT, R25, R22, PT ;  /* 0x000000161900720c */ /* 0x000fc80003fa6070 */
[----:B------:R-:W-:Y:S02]  /*26d0*/  SEL R22, RZ, 0xffffffff, P5 ;  /* 0xffffffffff167807 */ /* 0x000fe40002800000 */
[----:B------:R-:W-:-:S04]  /*26e0*/  @P0 SEL R22, RZ, 0xffffffff, !P4 ;  /* 0xffffffffff160807 */ /* 0x000fc80006000000 */
[----:B------:R-:W-:-:S04]  /*26f0*/  LOP3.LUT R22, R22, 0x1, RZ, 0xc0, !PT ;  /* 0x0000000116167812 */ /* 0x000fc800078ec0ff */
[----:B------:R-:W-:Y:S01]  /*2700*/  ISETP.NE.U32.AND P5, PT, R22, 0x1, PT ;  /* 0x000000011600780c */ /* 0x000fe20003fa5070 */
[C---:B--2---:R-:W-:Y:S01]  /*2710*/  IMAD.IADD R22, R27.reuse, 0x1, -R24 ;  /* 0x000000011b167824 */ /* 0x044fe200078e0a18 */
[----:B------:R-:W-:-:S03]  /*2720*/  ISETP.GE.U32.AND P4, PT, R27, R24, PT ;  /* 0x000000181b00720c */ /* 0x000fc60003f86070 */
[----:B------:R-:W-:Y:S01]  /*2730*/  VIADD R15, R22, 0xffffffff ;  /* 0xffffffff160f7836 */ /* 0x000fe20000000000 */
[----:B------:R-:W-:-:S04]  /*2740*/  SEL R14, RZ, 0xffffffff, P4 ;  /* 0xffffffffff0e7807 */ /* 0x000fc80002000000 */
[----:B------:R-:W-:-:S03]  /*2750*/  ISETP.GE.U32.AND P0, PT, R15, R27, PT ;  /* 0x0000001b0f00720c */ /* 0x000fc60003f06070 */
[----:B------:R-:W-:Y:S01]  /*2760*/  @P5 IMAD.MOV R15, RZ, RZ, R22 ;  /* 0x000000ffff0f5224 */ /* 0x000fe200078e0216 */
[----:B------:R-:W-:-:S04]  /*2770*/  @!P5 SEL R14, RZ, 0xffffffff, !P0 ;  /* 0xffffffffff0ed807 */ /* 0x000fc80004000000 */
[----:B------:R1:W-:Y:S01]  /*2780*/  STS [R20+0x4], R15 ;  /* 0x0000040f14007388 */ /* 0x0003e20000000800 */
[----:B------:R-:W-:-:S04]  /*2790*/  LOP3.LUT R14, R14, 0x1, RZ, 0xc0, !PT ;  /* 0x000000010e0e7812 */ /* 0x000fc800078ec0ff */
[----:B------:R-:W-:-:S13]  /*27a0*/  ISETP.EQ.U32.AND P0, PT, R14, 0x1, PT ;  /* 0x000000010e00780c */ /* 0x000fda0003f02070 */
.L_x_34:
[----:B------:R-:W-:Y:S05]  /*27b0*/  @!P3 BRA `(.L_x_32) ;  /* 0x0000000c0028b947 */ /* 0x000fea0003800000 */
[----:B-12---:R-:W-:-:S06]  /*27c0*/  IMAD.WIDE.U32 R14, R19, 0x4, R12 ;  /* 0x00000004130e7825 */ /* 0x006fcc00078e000c */
[----:B------:R-:W2:Y:S01]  /*27d0*/  LD.E R15, desc[UR36][R14.64] ;  /* 0x000000240e0f7980 */ /* 0x000ea2000c101900 */
[----:B0-----:R-:W-:-:S13]  /*27e0*/  ISETP.NE.AND P3, PT, R21, R18, PT ;  /* 0x000000121500720c */ /* 0x001fda0003f65270 */
[----:B------:R-:W0:Y:S01]  /*27f0*/  @P3 S2R R23, SR_CgaCtaId ;  /* 0x0000000000173919 */ /* 0x000e220000008800 */
[----:B------:R-:W-:-:S05]  /*2800*/  @P3 MOV R18, 0x400 ;  /* 0x0000040000123802 */ /* 0x000fca0000000f00 */
[----:B------:R-:W-:-:S05]  /*2810*/  @P3 VIADD R18, R18, 0x2814 ;  /* 0x0000281412123836 */ /* 0x000fca0000000000 */
[----:B0-----:R-:W-:Y:S01]  /*2820*/  @P3 LEA R20, R23, R18, 0x18 ;  /* 0x0000001217143211 */ /* 0x001fe200078ec0ff */
[----:B------:R-:W-:Y:S02]  /*2830*/  IMAD.MOV.U32 R18, RZ, RZ, RZ ;  /* 0x000000ffff127224 */ /* 0x000fe400078e00ff */
[----:B------:R-:W-:Y:S02]  /*2840*/  IMAD R23, R19, 0x4, R6 ;  /* 0x0000000413177824 */ /* 0x000fe400078e0206 */
[----:B------:R-:W-:Y:S02]  /*2850*/  @P3 IMAD R20, R21, 0x4, R20 ;  /* 0x0000000415143824 */ /* 0x000fe400078e0214 */
[----:B------:R-:W-:-:S03]  /*2860*/  VIADD R19, R19, 0x1 ;  /* 0x0000000113137836 */ /* 0x000fc60000000000 */
[----:B------:R-:W2:Y:S02]  /*2870*/  @P3 LDS R18, [R20+0xe00] ;  /* 0x000e000014123984 */ /* 0x000ea40000000800 */
[C---:B--2---:R-:W-:Y:S01]  /*2880*/  IMAD.IADD R21, R15.reuse, 0x1, -R18 ;  /* 0x000000010f157824 */ /* 0x044fe200078e0a12 */
[----:B------:R-:W-:-:S03]  /*2890*/  ISETP.GE.U32.AND P4, PT, R15, R18, PT ;  /* 0x000000120f00720c */ /* 0x000fc60003f86070 */
[----:B------:R-:W-:Y:S01]  /*28a0*/  VIADD R22, R21, 0xffffffff ;  /* 0xffffffff15167836 */ /* 0x000fe20000000000 */
[----:B------:R-:W-:-:S04]  /*28b0*/  SEL R14, RZ, 0xffffffff, P4 ;  /* 0xffffffffff0e7807 */ /* 0x000fc80002000000 */
[----:B------:R-:W-:Y:S01]  /*28c0*/  ISETP.GE.U32.AND P3, PT, R22, R15, PT ;  /* 0x0000000f1600720c */ /* 0x000fe20003f66070 */
[----:B------:R-:W-:-:S03]  /*28d0*/  @!P0 IMAD.MOV R22, RZ, RZ, R21 ;  /* 0x000000ffff168224 */ /* 0x000fc600078e0215 */
[----:B------:R-:W-:Y:S02]  /*28e0*/  @P0 SEL R14, RZ, 0xffffffff, !P3 ;  /* 0xffffffffff0e0807 */ /* 0x000fe40005800000 */
[----:B------:R3:W-:Y:S02]  /*28f0*/  STS [R23], R22 ;  /* 0x0000001617007388 */ /* 0x0007e40000000800 */
[----:B------:R-:W-:-:S04]  /*2900*/  LOP3.LUT R14, R14, 0x1, RZ, 0xc0, !PT ;  /* 0x000000010e0e7812 */ /* 0x000fc800078ec0ff */
[----:B------:R-:W-:Y:S01]  /*2910*/  ISETP.EQ.U32.AND P0, PT, R14, 0x1, PT ;  /* 0x000000010e00780c */ /* 0x000fe20003f02070 */
[----:B------:R-:W-:-:S12]  /*2920*/  BRA `(.L_x_32) ;  /* 0x0000000800cc7947 */ /* 0x000fd80003800000 */
.L_x_29:
        /* <DEDUP_REMOVED lines=11> */
.L_x_36:
[C---:B------:R-:W-:Y:S01]  /*29e0*/  ISETP.NE.AND P3, PT, R23.reuse, RZ, PT ;  /* 0x000000ff1700720c */ /* 0x040fe20003f65270 */
[C---:B------:R-:W-:Y:S01]  /*29f0*/  IMAD R24, R23.reuse, 0x4, R22 ;  /* 0x0000000417187824 */ /* 0x040fe200078e0216 */
[----:B0-----:R-:W-:Y:S02]  /*2a00*/  ISETP.NE.AND P4, PT, R23, R18, PT ;  /* 0x000000121700720c */ /* 0x001fe40003f85270 */
[----:B------:R-:W-:-:S09]  /*2a10*/  CS2R R26, SRZ ;  /* 0x00000000001a7805 */ /* 0x000fd2000001ff00 */
[----:B------:R-:W0:Y:S04]  /*2a20*/  @P3 LDS R14, [R24+0xdfc] ;  /* 0x000dfc00180e3984 */ /* 0x000e280000000800 */
[----:B------:R-:W1:Y:S01]  /*2a30*/  @P4 LDS R15, [R24+0xe00] ;  /* 0x000e0000180f4984 */ /* 0x000e620000000800 */
[----:B0-----:R-:W-:Y:S02]  /*2a40*/  @P3 SHF.R.U32.HI R26, RZ, R21, R14 ;  /* 0x00000015ff1a3219 */ /* 0x001fe4000001160e */
[----:B-1----:R-:W-:Y:S01]  /*2a50*/  @P4 SHF.L.U32 R27, R15, R20, RZ ;  /* 0x000000140f1b4219 */ /* 0x002fe200000006ff */
[----:B--2---:R-:W-:-:S05]  /*2a60*/  IMAD.WIDE.U32 R14, R19, 0x4, R12 ;  /* 0x00000004130e7825 */ /* 0x004fca00078e000c */
[----:B------:R-:W2:Y:S01]  /*2a70*/  LD.E R25, desc[UR36][R14.64] ;  /* 0x000000240e197980 */ /* 0x000ea2000c101900 */
[----:B------:R-:W-:-:S05]  /*2a80*/  LOP3.LUT R26, R27, R26, RZ, 0xfc, !PT ;  /* 0x0000001a1b1a7212 */ /* 0x000fca00078efcff */
[C---:B--2---:R-:W-:Y:S01]  /*2a90*/  IMAD.IADD R27, R25.reuse, 0x1, -R26 ;  /* 0x00000001191b7824 */ /* 0x044fe200078e0a1a */
[----:B------:R-:W-:-:S03]  /*2aa0*/  ISETP.GE.U32.AND P4, PT, R25, R26, PT ;  /* 0x0000001a1900720c */ /* 0x000fc60003f86070 */
[----:B------:R-:W-:-:S05]  /*2ab0*/  VIADD R26, R27, 0xffffffff ;  /* 0xffffffff1b1a7836 */ /* 0x000fca0000000000 */
[----:B------:R-:W-:Y:S01]  /*2ac0*/  ISETP.GE.U32.AND P3, PT, R26, R25, PT ;  /* 0x000000191a00720c */ /* 0x000fe20003f66070 */
[----:B------:R-:W-:Y:S02]  /*2ad0*/  @!P0 IMAD.MOV R26, RZ, RZ, R27 ;  /* 0x000000ffff1a8224 */ /* 0x000fe400078e021b */
[----:B------:R-:W-:-:S05]  /*2ae0*/  IMAD R25, R19, 0x4, R6 ;  /* 0x0000000413197824 */ /* 0x000fca00078e0206 */
[----:B------:R-:W-:Y:S04]  /*2af0*/  STS [R25], R26 ;  /* 0x0000001a19007388 */ /* 0x000fe80000000800 */
[----:B------:R-:W2:Y:S01]  /*2b00*/  LD.E R19, desc[UR36][R14.64+0x4] ;  /* 0x000004240e137980 */ /* 0x000ea2000c101900 */
[----:B------:R-:W-:-:S03]  /*2b10*/  VIADD R27, R23, 0x1 ;  /* 0x00000001171b7836 */ /* 0x000fc60000000000 */
[----:B------:R-:W0:Y:S02]  /*2b20*/  LDS R26, [R24+0xe00] ;  /* 0x000e0000181a7984 */ /* 0x000e240000000800 */
[----:B------:R-:W-:Y:S02]  /*2b30*/  ISETP.NE.AND P5, PT, R27, R18, PT ;  /* 0x000000121b00720c */ /* 0x000fe40003fa5270 */
[----:B------:R-:W-:Y:S02]  /*2b40*/  SEL R27, RZ, 0xffffffff, P4 ;  /* 0xffffffffff1b7807 */ /* 0x000fe40002000000 */
[----:B------:R-:W-:-:S04]  /*2b50*/  @P0 SEL R27, RZ, 0xffffffff, !P3 ;  /* 0xffffffffff1b0807 */ /* 0x000fc80005800000 */
[----:B------:R-:W-:-:S04]  /*2b60*/  LOP3.LUT R27, R27, 0x1, RZ, 0xc0, !PT ;  /* 0x000000011b1b7812 */ /* 0x000fc800078ec0ff */
[----:B------:R-:W-:Y:S01]  /*2b70*/  ISETP.NE.U32.AND P6, PT, R27, 0x1, PT ;  /* 0x000000011b00780c */ /* 0x000fe20003fc5070 */
[----:B------:R-:W1:Y:S01]  /*2b80*/  @P5 LDS R29, [R24+0xe04] ;  /* 0x000e0400181d5984 */ /* 0x000e620000000800 */
[----:B------:R-:W-:Y:S01]  /*2b90*/  IMAD.MOV.U32 R27, RZ, RZ, RZ ;  /* 0x000000ffff1b7224 */ /* 0x000fe200078e00ff */
[----:B0-----:R-:W-:Y:S02]  /*2ba0*/  SHF.R.U32.HI R26, RZ, R21, R26 ;  /* 0x00000015ff1a7219 */ /* 0x001fe4000001161a */
[----:B-1----:R-:W-:-:S04]  /*2bb0*/  @P5 SHF.L.U32 R27, R29, R20, RZ ;  /* 0x000000141d1b5219 */ /* 0x002fc800000006ff */
[----:B------:R-:W-:-:S05]  /*2bc0*/  LOP3.LUT R26, R27, R26, RZ, 0xfc, !PT ;  /* 0x0000001a1b1a7212 */ /* 0x000fca00078efcff */
[C---:B--2---:R-:W-:Y:S01]  /*2bd0*/  IMAD.IADD R27, R19.reuse, 0x1, -R26 ;  /* 0x00000001131b7824 */ /* 0x044fe200078e0a1a */
[----:B------:R-:W-:-:S03]  /*2be0*/  ISETP.GE.U32.AND P3, PT, R19, R26, PT ;  /* 0x0000001a1300720c */ /* 0x000fc60003f66070 */
[----:B------:R-:W-:-:S05]  /*2bf0*/  VIADD R26, R27, 0xffffffff ;  /* 0xffffffff1b1a7836 */ /* 0x000fca0000000000 */
[----:B------:R-:W-:Y:S01]  /*2c00*/  ISETP.GE.U32.AND P0, PT, R26, R19, PT ;  /* 0x000000131a00720c */ /* 0x000fe20003f06070 */
[----:B------:R-:W-:-:S05]  /*2c10*/  @P6 IMAD.MOV R26, RZ, RZ, R27 ;  /* 0x000000ffff1a6224 */ /* 0x000fca00078e021b */
[----:B------:R-:W-:Y:S04]  /*2c20*/  STS [R25+0x4], R26 ;  /* 0x0000041a19007388 */ /* 0x000fe80000000800 */
[----:B------:R-:W2:Y:S01]  /*2c30*/  LD.E R19, desc[UR36][R14.64+0x8] ;  /* 0x000008240e137980 */ /* 0x000ea2000c101900 */
[----:B------:R-:W-:-:S03]  /*2c40*/  VIADD R27, R23, 0x2 ;  /* 0x00000002171b7836 */ /* 0x000fc60000000000 */
[----:B------:R-:W0:Y:S02]  /*2c50*/  LDS R26, [R24+0xe04] ;  /* 0x000e0400181a7984 */ /* 0x000e240000000800 */
[----:B------:R-:W-:Y:S02]  /*2c60*/  ISETP.NE.AND P4, PT, R27, R18, PT ;  /* 0x000000121b00720c */ /* 0x000fe40003f85270 */
[----:B------:R-:W-:Y:S02]  /*2c70*/  SEL R27, RZ, 0xffffffff, P3 ;  /* 0xffffffffff1b7807 */ /* 0x000fe40001800000 */
[----:B------:R-:W-:-:S04]  /*2c80*/  @!P6 SEL R27, RZ, 0xffffffff, !P0 ;  /* 0xffffffffff1be807 */ /* 0x000fc80004000000 */
        /* <DEDUP_REMOVED lines=14> */
[C---:B------:R-:W-:Y:S02]  /*2d70*/  VIADD R19, R23.reuse, 0x3 ;  /* 0x0000000317137836 */ /* 0x040fe40000000000 */
[----:B------:R-:W-:Y:S01]  /*2d80*/  IMAD.MOV.U32 R27, RZ, RZ, RZ ;  /* 0x000000ffff1b7224 */ /* 0x000fe200078e00ff */
[----:B------:R-:W0:Y:S01]  /*2d90*/  LDS R28, [R24+0xe08] ;  /* 0x000e0800181c7984 */ /* 0x000e220000000800 */
[----:B------:R-:W-:Y:S01]  /*2da0*/  VIADD R23, R23, 0x4 ;  /* 0x0000000417177836 */ /* 0x000fe20000000000 */
[----:B------:R-:W-:-:S02]  /*2db0*/  ISETP.NE.AND P4, PT, R19, R18, PT ;  /* 0x000000121300720c */ /* 0x000fc40003f85270 */
[----:B------:R-:W-:Y:S02]  /*2dc0*/  SEL R19, RZ, 0xffffffff, P3 ;  /* 0xffffffffff137807 */ /* 0x000fe40001800000 */
[----:B------:R-:W-:-:S04]  /*2dd0*/  @!P5 SEL R19, RZ, 0xffffffff, !P0 ;  /* 0xffffffffff13d807 */ /* 0x000fc80004000000 */
[----:B------:R-:W-:-:S05]  /*2de0*/  LOP3.LUT R19, R19, 0x1, RZ, 0xc0, !PT ;  /* 0x0000000113137812 */ /* 0x000fca00078ec0ff */
[----:B------:R-:W1:Y:S01]  /*2df0*/  @P4 LDS R29, [R24+0xe0c] ;  /* 0x000e0c00181d4984 */ /* 0x000e620000000800 */
[----:B0-----:R-:W-:Y:S02]  /*2e00*/  SHF.R.U32.HI R26, RZ, R21, R28 ;  /* 0x00000015ff1a7219 */ /* 0x001fe4000001161c */
[----:B-1----:R-:W-:Y:S02]  /*2e10*/  @P4 SHF.L.U32 R27, R29, R20, RZ ;  /* 0x000000141d1b4219 */ /* 0x002fe400000006ff */
[----:B------:R-:W-:Y:S01]  /*2e20*/  ISETP.NE.U32.AND P4, PT, R19, 0x1, PT ;  /* 0x000000011300780c */ /* 0x000fe20003f85070 */
[----:B------:R-:W-:Y:S01]  /*2e30*/  IMAD.IADD R19, R23, 0x1, R7 ;  /* 0x0000000117137824 */ /* 0x000fe200078e0207 */
[----:B------:R-:W-:-:S05]  /*2e40*/  LOP3.LUT R27, R27, R26, RZ, 0xfc, !PT ;  /* 0x0000001a1b1b7212 */ /* 0x000fca00078efcff */
[C---:B--2---:R-:W-:Y:S01]  /*2e50*/  IMAD.IADD R15, R14.reuse, 0x1, -R27 ;  /* 0x000000010e0f7824 */ /* 0x044fe200078e0a1b */
[----:B------:R-:W-:-:S03]  /*2e60*/  ISETP.GE.U32.AND P3, PT, R14, R27, PT ;  /* 0x0000001b0e00720c */ /* 0x000fc60003f66070 */
[----:B------:R-:W-:-:S05]  /*2e70*/  VIADD R26, R15, 0xffffffff ;  /* 0xffffffff0f1a7836 */ /* 0x000fca0000000000 */
[----:B------:R-:W-:Y:S01]  /*2e80*/  ISETP.GE.U32.AND P0, PT, R26, R14, PT ;  /* 0x0000000e1a00720c */ /* 0x000fe20003f06070 */
        /* <DEDUP_REMOVED lines=9> */
.L_x_35:
[----:B------:R-:W-:-:S13]  /*2f20*/  LOP3.LUT P3, RZ, R5, 0x3, RZ, 0xc0, !PT ;  /* 0x0000000305ff7812 */ /* 0x000fda000786c0ff */
[----:B------:R-:W-:Y:S05]  /*2f30*/  @!P3 BRA `(.L_x_32) ;  /* 0x000000040048b947 */ /* 0x000fea0003800000 */
[C---:B------:R-:W-:Y:S01]  /*2f40*/  VIADD R14, R8.reuse, 0xffffffff ;  /* 0xffffffff080e7836 */ /* 0x040fe20000000000 */
[----:B------:R-:W-:-:S04]  /*2f50*/  LOP3.LUT R15, R8, 0x1, RZ, 0xc0, !PT ;  /* 0x00000001080f7812 */ /* 0x000fc800078ec0ff */
[----:B------:R-:W-:Y:S02]  /*2f60*/  ISETP.NE.AND P4, PT, R14, RZ, PT ;  /* 0x000000ff0e00720c */ /* 0x000fe40003f85270 */
[----:B------:R-:W-:-:S11]  /*2f70*/  ISETP.NE.AND P3, PT, R15, RZ, PT ;  /* 0x000000ff0f00720c */ /* 0x000fd60003f65270 */
[----:B------:R-:W-:Y:S05]  /*2f80*/  @!P4 BRA `(.L_x_37) ;  /* 0x0000000000c0c947 */ /* 0x000fea0003800000 */
[----:B--2---:R-:W-:-:S05]  /*2f90*/  IMAD.WIDE.U32 R14, R19, 0x4, R12 ;  /* 0x00000004130e7825 */ /* 0x004fca00078e000c */
[----:B------:R-:W2:Y:S01]  /*2fa0*/  LD.E R24, desc[UR36][R14.64] ;  /* 0x000000240e187980 */ /* 0x000ea2000c101900 */
[----:B------:R-:W1:Y:S01]  /*2fb0*/  S2UR UR7, SR_CgaCtaId ;  /* 0x00000000000779c3 */ /* 0x000e620000008800 */
[----:B------:R-:W-:Y:S01]  /*2fc0*/  UMOV UR4, 0x400 ;  /* 0x0000040000047882 */ /* 0x000fe20000000000 */
[C---:B------:R-:W-:Y:S01]  /*2fd0*/  ISETP.NE.AND P4, PT, R23.reuse, RZ, PT ;  /* 0x000000ff1700720c */ /* 0x040fe20003f85270 */
[----:B------:R-:W-:Y:S01]  /*2fe0*/  UIADD3 UR4, UPT, UPT, UR4, 0x2814, URZ ;  /* 0x0000281404047890 */ /* 0x000fe2000fffe0ff */
[----:B0-----:R-:W-:Y:S01]  /*2ff0*/  ISETP.NE.AND P5, PT, R23, R18, PT ;  /* 0x000000121700720c */ /* 0x001fe20003fa5270 */
[----:B------:R-:W-:Y:S02]  /*3000*/  IMAD.MOV.U32 R25, RZ, RZ, RZ ;  /* 0x000000ffff197224 */ /* 0x000fe400078e00ff */
[----:B-1----:R-:W-:-:S06]  /*3010*/  ULEA UR4, UR7, UR4, 0x18 ;  /* 0x0000000407047291 */ /* 0x002fcc000f8ec0ff */
[----:B------:R-:W-:-:S05]  /*3020*/  LEA R22, R23, UR4, 0x2 ;  /* 0x0000000417167c11 */ /* 0x000fca000f8e10ff */
[----:B------:R-:W0:Y:S04]  /*3030*/  @P4 LDS R26, [R22+0xdfc] ;  /* 0x000dfc00161a4984 */ /* 0x000e280000000800 */
[----:B------:R-:W1:Y:S01]  /*3040*/  @P5 LDS R27, [R22+0xe00] ;  /* 0x000e0000161b5984 */ /* 0x000e620000000800 */
[----:B0-----:R-:W-:Y:S01]  /*3050*/  @P4 SHF.R.U32.HI R25, RZ, R21, R26 ;  /* 0x00000015ff194219 */ /* 0x001fe2000001161a */
[----:B------:R-:W-:Y:S01]  /*3060*/  IMAD.MOV.U32 R26, RZ, RZ, RZ ;  /* 0x000000ffff1a7224 */ /* 0x000fe200078e00ff */
[----:B-1----:R-:W-:-:S04]  /*3070*/  @P5 SHF.L.U32 R26, R27, R20, RZ ;  /* 0x000000141b1a5219 */ /* 0x002fc800000006ff */
        /* <DEDUP_REMOVED lines=9> */
[----:B------:R-:W-:Y:S01]  /*3110*/  VIADD R27, R23, 0x1 ;  /* 0x00000001171b7836 */ /* 0x000fe20000000000 */
[----:B------:R-:W-:Y:S01]  /*3120*/  SEL R26, RZ, 0xffffffff, P5 ;  /* 0xffffffffff1a7807 */ /* 0x000fe20002800000 */
[----:B------:R-:W-:Y:S01]  /*3130*/  VIADD R19, R19, 0x2 ;  /* 0x0000000213137836 */ /* 0x000fe20000000000 */
[----:B------:R-:W0:Y:S01]  /*3140*/  LDS R28, [R22+0xe00] ;  /* 0x000e0000161c7984 */ /* 0x000e220000000800 */
[----:B------:R-:W-:Y:S01]  /*3150*/  @P0 SEL R26, RZ, 0xffffffff, !P4 ;  /* 0xffffffffff1a0807 */ /* 0x000fe20006000000 */
[----:B------:R-:W-:Y:S01]  /*3160*/  VIADD R23, R23, 0x2 ;  /* 0x0000000217177836 */ /* 0x000fe20000000000 */
[----:B------:R-:W-:Y:S01]  /*3170*/  ISETP.NE.AND P6, PT, R27, R18, PT ;  /* 0x000000121b00720c */ /* 0x000fe20003fc5270 */
[----:B------:R-:W-:Y:S01]  /*3180*/  IMAD.MOV.U32 R27, RZ, RZ, RZ ;  /* 0x000000ffff1b7224 */ /* 0x000fe200078e00ff */
[----:B------:R-:W-:-:S04]  /*3190*/  LOP3.LUT R26, R26, 0x1, RZ, 0xc0, !PT ;  /* 0x000000011a1a7812 */ /* 0x000fc800078ec0ff */
[----:B------:R-:W-:-:S07]  /*31a0*/  ISETP.NE.U32.AND P5, PT, R26, 0x1, PT ;  /* 0x000000011a00780c */ /* 0x000fce0003fa5070 */
[----:B------:R-:W1:Y:S01]  /*31b0*/  @P6 LDS R29, [R22+0xe04] ;  /* 0x000e0400161d6984 */ /* 0x000e620000000800 */
[----:B0-----:R-:W-:Y:S02]  /*31c0*/  SHF.R.U32.HI R28, RZ, R21, R28 ;  /* 0x00000015ff1c7219 */ /* 0x001fe4000001161c */
[----:B-1----:R-:W-:-:S04]  /*31d0*/  @P6 SHF.L.U32 R27, R29, R20, RZ ;  /* 0x000000141d1b6219 */ /* 0x002fc800000006ff */
[----:B------:R-:W-:-:S05]  /*31e0*/  LOP3.LUT R27, R27, R28, RZ, 0xfc, !PT ;  /* 0x0000001c1b1b7212 */ /* 0x000fca00078efcff */
[C---:B--2---:R-:W-:Y:S01]  /*31f0*/  IMAD.IADD R15, R14.reuse, 0x1, -R27 ;  /* 0x000000010e0f7824 */ /* 0x044fe200078e0a1b */
[----:B------:R-:W-:-:S03]  /*3200*/  ISETP.GE.U32.AND P4, PT, R14, R27, PT ;  /* 0x0000001b0e00720c */ /* 0x000fc60003f86070 */
[----:B------:R-:W-:-:S05]  /*3210*/  VIADD R25, R15, 0xffffffff ;  /* 0xffffffff0f197836 */ /* 0x000fca0000000000 */
[----:B------:R-:W-:Y:S01]  /*3220*/  ISETP.GE.U32.AND P0, PT, R25, R14, PT ;  /* 0x0000000e1900720c */ /* 0x000fe20003f06070 */
[----:B------:R-:W-:Y:S01]  /*3230*/  @P5 IMAD.MOV R25, RZ, RZ, R15 ;  /* 0x000000ffff195224 */ /* 0x000fe200078e020f */
[----:B------:R-:W-:Y:S02]  /*3240*/  SEL R14, RZ, 0xffffffff, P4 ;  /* 0xffffffffff0e7807 */ /* 0x000fe40002000000 */
[----:B------:R-:W-:Y:S02]  /*3250*/  @!P5 SEL R14, RZ, 0xffffffff, !P0 ;  /* 0xffffffffff0ed807 */ /* 0x000fe40004000000 */
[----:B------:R1:W-:Y:S02]  /*3260*/  STS [R24+0x4], R25 ;  /* 0x0000041918007388 */ /* 0x0003e40000000800 */
[----:B------:R-:W-:-:S04]  /*3270*/  LOP3.LUT R14, R14, 0x1, RZ, 0xc0, !PT ;  /* 0x000000010e0e7812 */ /* 0x000fc800078ec0ff */
[----:B------:R-:W-:-:S13]  /*3280*/  ISETP.EQ.U32.AND P0, PT, R14, 0x1, PT ;  /* 0x000000010e00780c */ /* 0x000fda0003f02070 */
.L_x_37:
[----:B------:R-:W-:Y:S05]  /*3290*/  @!P3 BRA `(.L_x_32) ;  /* 0x000000000070b947 */ /* 0x000fea0003800000 */
[----:B--2---:R-:W-:-:S06]  /*32a0*/  IMAD.WIDE.U32 R14, R19, 0x4, R12 ;  /* 0x00000004130e7825 */ /* 0x004fcc00078e000c */
[----:B------:R2:W3:Y:S01]  /*32b0*/  LD.E R14, desc[UR36][R14.64] ;  /* 0x000000240e0e7980 */ /* 0x0004e2000c101900 */
[----:B------:R-:W4:Y:S01]  /*32c0*/  S2UR UR7, SR_CgaCtaId ;  /* 0x00000000000779c3 */ /* 0x000f220000008800 */
[----:B------:R-:W-:Y:S01]  /*32d0*/  UMOV UR4, 0x400 ;  /* 0x0000040000047882 */ /* 0x000fe20000000000 */
[C---:B------:R-:W-:Y:S01]  /*32e0*/  ISETP.NE.AND P3, PT, R23.reuse, RZ, PT ;  /* 0x000000ff1700720c */ /* 0x040fe20003f65270 */
[----:B------:R-:W-:Y:S01]  /*32f0*/  UIADD3 UR4, UPT, UPT, UR4, 0x2814, URZ ;  /* 0x0000281404047890 */ /* 0x000fe2000fffe0ff */
[----:B0-----:R-:W-:Y:S01]  /*3300*/  ISETP.NE.AND P4, PT, R23, R18, PT ;  /* 0x000000121700720c */ /* 0x001fe20003f85270 */
[----:B------:R-:W-:Y:S02]  /*3310*/  IMAD.MOV.U32 R18, RZ, RZ, RZ ;  /* 0x000000ffff127224 */ /* 0x000fe400078e00ff */
[----:B--2---:R-:W-:Y:S01]  /*3320*/  IMAD.MOV.U32 R15, RZ, RZ, RZ ;  /* 0x000000ffff0f7224 */ /* 0x004fe200078e00ff */
[----:B----4-:R-:W-:-:S06]  /*3330*/  ULEA UR4, UR7, UR4, 0x18 ;  /* 0x0000000407047291 */ /* 0x010fcc000f8ec0ff */
[----:B-1----:R-:W-:-:S05]  /*3340*/  LEA R24, R23, UR4, 0x2 ;  /* 0x0000000417187c11 */ /* 0x002fca000f8e10ff */
[----:B------:R-:W0:Y:S04]  /*3350*/  @P3 LDS R22, [R24+0xdfc] ;  /* 0x000dfc0018163984 */ /* 0x000e280000000800 */
[----:B------:R-:W1:Y:S01]  /*3360*/  @P4 LDS R23, [R24+0xe00] ;  /* 0x000e000018174984 */ /* 0x000e620000000800 */
[----:B0-----:R-:W-:Y:S02]  /*3370*/  @P3 SHF.R.U32.HI R18, RZ, R21, R22 ;  /* 0x00000015ff123219 */ /* 0x001fe40000011616 */
[----:B-1----:R-:W-:Y:S01]  /*3380*/  @P4 SHF.L.U32 R15, R23, R20, RZ ;  /* 0x00000014170f4219 */ /* 0x002fe200000006ff */
[C---:B------:R-:W-:Y:S02]  /*3390*/  IMAD R20, R19.reuse, 0x4, R6 ;  /* 0x0000000413147824 */ /* 0x040fe400078e0206 */
[----:B------:R-:W-:Y:S01]  /*33a0*/  VIADD R19, R19, 0x1 ;  /* 0x0000000113137836 */ /* 0x000fe20000000000 */
[----:B------:R-:W-:-:S05]  /*33b0*/  LOP3.LUT R15, R15, R18, RZ, 0xfc, !PT ;  /* 0x000000120f0f7212 */ /* 0x000fca00078efcff */
[C---:B---3--:R-:W-:Y:S01]  /*33c0*/  IMAD.IADD R18, R14.reuse, 0x1, -R15 ;  /* 0x000000010e127824 */ /* 0x048fe200078e0a0f */
[----:B------:R-:W-:-:S03]  /*33d0*/  ISETP.GE.U32.AND P4, PT, R14, R15, PT ;  /* 0x0000000f0e00720c */ /* 0x000fc60003f86070 */
[----:B------:R-:W-:-:S05]  /*33e0*/  VIADD R21, R18, 0xffffffff ;  /* 0xffffffff12157836 */ /* 0x000fca0000000000 */
[----:B------:R-:W-:Y:S01]  /*33f0*/  ISETP.GE.U32.AND P3, PT, R21, R14, PT ;  /* 0x0000000e1500720c */ /* 0x000fe20003f66070 */
[----:B------:R-:W-:Y:S01]  /*3400*/  @!P0 IMAD.MOV R21, RZ, RZ, R18 ;  /* 0x000000ffff158224 */ /* 0x000fe200078e0212 */
[----:B------:R-:W-:Y:S02]  /*3410*/  SEL R14, RZ, 0xffffffff, P4 ;  /* 0xffffffffff0e7807 */ /* 0x000fe40002000000 */
[----:B------:R-:W-:Y:S02]  /*3420*/  @P0 SEL R14, RZ, 0xffffffff, !P3 ;  /* 0xffffffffff0e0807 */ /* 0x000fe40005800000 */
[----:B------:R4:W-:Y:S02]  /*3430*/  STS [R20], R21 ;  /* 0x0000001514007388 */ /* 0x0009e40000000800 */
[----:B------:R-:W-:-:S04]  /*3440*/  LOP3.LUT R14, R14, 0x1, RZ, 0xc0, !PT ;  /* 0x000000010e0e7812 */ /* 0x000fc800078ec0ff */
[----:B------:R-:W-:-:S13]  /*3450*/  ISETP.EQ.U32.AND P0, PT, R14, 0x1, PT ;  /* 0x000000010e00780c */ /* 0x000fda0003f02070 */
.L_x_32:
[----:B-1----:R-:W-:Y:S01]  /*3460*/  PRMT R15, R19, 0x8880, RZ ;  /* 0x00008880130f7816 */ /* 0x002fe200000000ff */
[----:B------:R-:W-:Y:S01]  /*3470*/  BSSY.RECONVERGENT B4, `(.L_x_38) ;  /* 0x0000015000047945 */ /* 0x000fe20003800200 */
[----:B0-----:R-:W-:Y:S02]  /*3480*/  PRMT R18, R3, 0x8880, RZ ;  /* 0x0000888003127816 */ /* 0x001fe400000000ff */
[----:B------:R-:W-:Y:S02]  /*3490*/  PRMT R14, R19, 0x8880, RZ ;  /* 0x00008880130e7816 */ /* 0x000fe400000000ff */
[----:B------:R-:W-:Y:S02]  /*34a0*/  ISETP.LE.OR P3, PT, R18, R15, !P0 ;  /* 0x0000000f1200720c */ /* 0x000fe40004763670 */
[----:B------:R-:W-:Y:S02]  /*34b0*/  PRMT R14, R14, 0x7710, RZ ;  /* 0x000077100e0e7816 */ /* 0x000fe400000000ff */
[----:B----4-:R-:W-:-:S09]  /*34c0*/  PRMT R20, R9, 0x8880, RZ ;  /* 0x0000888009147816 */ /* 0x010fd200000000ff */
[----:B------:R-:W-:Y:S05]  /*34d0*/  @P3 BRA `(.L_x_39) ;  /* 0x0000000000383947 */ /* 0x000fea0003800000 */
[----:B------:R-:W-:-:S07]  /*34e0*/  LOP3.LUT R19, R19, 0xff, RZ, 0xc0, !PT ;  /* 0x000000ff13137812 */ /* 0x000fce00078ec0ff */
.L_x_40:
[----:B--2---:R-:W-:-:S06]  /*34f0*/  IMAD.WIDE.U32 R14, R19, 0x4, R12 ;  /* 0x00000004130e7825 */ /* 0x004fcc00078e000c */
[----:B------:R-:W2:Y:S01]  /*3500*/  LD.E R14, desc[UR36][R14.64] ;  /* 0x000000240e0e7980 */ /* 0x000ea2000c101900 */
[C---:B0--3--:R-:W-:Y:S02]  /*3510*/  IMAD R22, R19.reuse, 0x4, R6 ;  /* 0x0000000413167824 */ /* 0x049fe400078e0206 */
[----:B------:R-:W-:-:S05]  /*3520*/  VIADD R19, R19, 0x1 ;  /* 0x0000000113137836 */ /* 0x000fca0000000000 */
[C---:B------:R-:W-:Y:S02]  /*3530*/  PRMT R23, R19.reuse, 0x8880, RZ ;  /* 0x0000888013177816 */ /* 0x040fe400000000ff */
[----:B------:R-:W-:Y:S02]  /*3540*/  PRMT R24, R19, 0x8880, RZ ;  /* 0x0000888013187816 */ /* 0x000fe400000000ff */
[----:B------:R-:W-:Y:S01]  /*3550*/  ISETP.GT.AND P4, PT, R18, R23, PT ;  /* 0x000000171200720c */ /* 0x000fe20003f84270 */
[C---:B--2---:R-:W-:Y:S01]  /*3560*/  VIADD R21, R14.reuse, 0xffffffff ;  /* 0xffffffff0e157836 */ /* 0x044fe20000000000 */
[----:B------:R-:W-:Y:S02]  /*3570*/  ISETP.NE.AND P3, PT, R14, RZ, PT ;  /* 0x000000ff0e00720c */ /* 0x000fe40003f65270 */
[----:B------:R-:W-:Y:S02]  /*3580*/  PRMT R14, R24, 0x7710, RZ ;  /* 0x00007710180e7816 */ /* 0x000fe400000000ff */
[----:B------:R0:W-:Y:S01]  /*3590*/  STS [R22], R21 ;  /* 0x0000001516007388 */ /* 0x0001e20000000800 */
[----:B------:R-:W-:-:S08]  /*35a0*/  PLOP3.LUT P0, PT, P3, PT, PT, 0x8, 0x80 ;  /* 0x000000000080781c */ /* 0x000fd00001f0e170 */
[----:B------:R-:W-:Y:S05]  /*35b0*/  @!P3 BRA P4, `(.L_x_40) ;  /* 0xfffffffc00ccb947 */ /* 0x000fea000203ffff */
.L_x_39:
[----:B------:R-:W-:Y:S05]  /*35c0*/  BSYNC.RECONVERGENT B4 ;  /* 0x0000000000047941 */ /* 0x000fea0003800200 */
.L_x_38:
[----:B--2---:R-:W-:Y:S01]  /*35d0*/  PRMT R13, R14, 0x8880, RZ ;  /* 0x000088800e0d7816 */ /* 0x004fe200000000ff */
[----:B------:R-:W-:Y:S03]  /*35e0*/  BSSY.RECONVERGENT B4, `(.L_x_41) ;  /* 0x000000e000047945 */ /* 0x000fe60003800200 */
[----:B------:R-:W-:-:S13]  /*35f0*/  ISETP.LT.OR P0, PT, R13, R20, P0 ;  /* 0x000000140d00720c */ /* 0x000fda0000701670 */
[----:B------:R-:W-:Y:S05]  /*3600*/  @P0 BRA `(.L_x_42) ;  /* 0x00000000002c0947 */ /* 0x000fea0003800000 */
.L_x_43:
[----:B------:R-:W-:Y:S01]  /*3610*/  VIADD R15, R14, 0xffffffff ;  /* 0xffffffff0e0f7836 */ /* 0x000fe20000000000 */
[----:B-1----:R-:W1:Y:S04]  /*3620*/  LDS.64 R12, [R2+0x8] ;  /* 0x00000800020c7984 */ /* 0x002e680000000a00 */
[----:B------:R-:W-:-:S05]  /*3630*/  LOP3.LUT R19, R15, 0xff, RZ, 0xc0, !PT ;  /* 0x000000ff0f137812 */ /* 0x000fca00078ec0ff */
[----:B------:R-:W-:-:S05]  /*3640*/  IMAD R18, R19, 0x4, R6 ;  /* 0x0000000413127824 */ /* 0x000fca00078e0206 */
[----:B0-----:R-:W0:Y:S01]  /*3650*/  LDS R21, [R18] ;  /* 0x0000000012157984 */ /* 0x001e220000000800 */
[----:B-1----:R-:W-:Y:S01]  /*3660*/  IMAD.WIDE.U32 R12, R19, 0x4, R12 ;  /* 0x00000004130c7825 */ /* 0x002fe200078e000c */
[----:B------:R-:W-:Y:S02]  /*3670*/  PRMT R19, R14, 0x8880, RZ ;  /* 0x000088800e137816 */ /* 0x000fe400000000ff */
[----:B------:R-:W-:Y:S02]  /*3680*/  PRMT R14, R15, 0x7610, R14 ;  /* 0x000076100f0e7816 */ /* 0x000fe4000000000e */
[----:B------:R-:W-:Y:S01]  /*3690*/  ISETP.GT.AND P0, PT, R19, R20, PT ;  /* 0x000000141300720c */ /* 0x000fe20003f04270 */
[----:B0-----:R1:W-:-:S12]  /*36a0*/  ST.E desc[UR36][R12.64], R21 ;  /* 0x000000150c007985 */ /* 0x0013d8000c101924 */
[----:B------:R-:W-:Y:S05]  /*36b0*/  @P0 BRA `(.L_x_43) ;  /* 0xfffffffc00d40947 */ /* 0x000fea000383ffff */
.L_x_42:
[----:B------:R-:W-:Y:S05]  /*36c0*/  BSYNC.RECONVERGENT B4 ;  /* 0x0000000000047941 */ /* 0x000fea0003800200 */
.L_x_41:
[----:B------:R-:W-:Y:S05]  /*36d0*/  @P2 BRA `(.L_x_44) ;  /* 0xffffffe000182947 */ /* 0x000fea000383ffff */
[C---:B-1----:R-:W-:Y:S01]  /*36e0*/  PRMT R12, R9.reuse, 0x8880, RZ ;  /* 0x00008880090c7816 */ /* 0x042fe200000000ff */
[----:B------:R-:W-:Y:S02]  /*36f0*/  VIADD R9, R9, 0xffffffff ;  /* 0xffffffff09097836 */ /* 0x000fe40000000000 */
[----:B------:R-:W-:Y:S01]  /*3700*/  VIADD R7, R7, 0xffffffff ;  /* 0xffffffff07077836 */ /* 0x000fe20000000000 */
[----:B------:R-:W-:-:S13]  /*3710*/  ISETP.GT.AND P0, PT, R12, 0x1, PT ;  /* 0x000000010c00780c */ /* 0x000fda0003f04270 */
[----:B------:R-:W-:Y:S05]  /*3720*/  @P0 BRA `(.L_x_45) ;  /* 0xffffffe000000947 */ /* 0x000fea000383ffff */
[----:B------:R-:W-:Y:S05]  /*3730*/  BSYNC.RECONVERGENT B3 ;  /* 0x0000000000037941 */ /* 0x000fea0003800200 */
.L_x_28:
[----:B------:R1:W4:Y:S02]  /*3740*/  LDS.U8 R5, [R2] ;  /* 0x0000000002057984 */ /* 0x0003240000000000 */
.L_x_27:
[----:B------:R-:W-:Y:S05]  /*3750*/  BSYNC.RECONVERGENT B2 ;  /* 0x0000000000027941 */ /* 0x000fea0003800200 */
.L_x_26:
[----:B----4-:R-:W-:-:S04]  /*3760*/  PRMT R3, R5, 0x8880, RZ ;  /* 0x0000888005037816 */ /* 0x010fc800000000ff */
[----:B------:R-:W-:-:S13]  /*3770*/  ISETP.GE.AND P0, PT, R3, 0x1, PT ;  /* 0x000000010300780c */ /* 0x000fda0003f06270 */
[----:B------:R-:W-:Y:S05]  /*3780*/  @!P0 BRA `(.L_x_25) ;  /* 0x0000000000308947 */ /* 0x000fea0003800000 */
[----:B------:R4:W0:Y:S02]  /*3790*/  LDS.64 R8, [R2+0x8] ;  /* 0x0000080002087984 */ /* 0x0008240000000a00 */
.L_x_46:
[----:B------:R-:W-:-:S05]  /*37a0*/  LOP3.LUT R11, R5, 0xff, RZ, 0xc0, !PT ;  /* 0x000000ff050b7812 */ /* 0x000fca00078ec0ff */
[----:B0-----:R-:W-:-:S06]  /*37b0*/  IMAD.WIDE.U32 R10, R11, 0x4, R8 ;  /* 0x000000040b0a7825 */ /* 0x001fcc00078e0008 */
[----:B------:R-:W5:Y:S02]  /*37c0*/  LD.E R10, desc[UR36][R10.64+-0x4] ;  /* 0xfffffc240a0a7980 */ /* 0x000f64000c101900 */
[----:B-----5:R-:W-:-:S13]  /*37d0*/  ISETP.NE.AND P0, PT, R10, RZ, PT ;  /* 0x000000ff0a00720c */ /* 0x020fda0003f05270 */
[----:B------:R-:W-:Y:S05]  /*37e0*/  @P0 BRA `(.L_x_25) ;  /* 0x0000000000180947 */ /* 0x000fea0003800000 */
[C---:B------:R-:W-:Y:S01]  /*37f0*/  VIADD R3, R5.reuse, 0xffffffff ;  /* 0xffffffff05037836 */ /* 0x040fe20000000000 */
[----:B------:R-:W-:-:S04]  /*3800*/  PRMT R4, R5, 0x8880, RZ ;  /* 0x0000888005047816 */ /* 0x000fc800000000ff */
[----:B------:R0:W-:Y:S01]  /*3810*/  STS.U8 [R2], R3 ;  /* 0x0000000302007388 */ /* 0x0001e20000000000 */
[----:B------:R-:W-:Y:S02]  /*3820*/  ISETP.GT.AND P0, PT, R4, 0x1, PT ;  /* 0x000000010400780c */ /* 0x000fe40003f04270 */
[----:B------:R-:W-:-:S11]  /*3830*/  PRMT R5, R3, 0x7610, R5 ;  /* 0x0000761003057816 */ /* 0x000fd60000000005 */
[----:B0-----:R-:W-:Y:S05]  /*3840*/  @P0 BRA `(.L_x_46) ;  /* 0xfffffffc00d40947 */ /* 0x001fea000383ffff */
.L_x_25:
[----:B------:R-:W-:Y:S05]  /*3850*/  BSYNC.RECONVERGENT B1 ;  /* 0x0000000000017941 */ /* 0x000fea0003800200 */
.L_x_24:
[----:B------:R-:W5:Y:S01]  /*3860*/  S2R R12, SR_CgaCtaId ;  /* 0x00000000000c7919 */ /* 0x000f620000008800 */
[----:B---3--:R-:W-:Y:S01]  /*3870*/  MOV R11, 0x400 ;  /* 0x00000400000b7802 */ /* 0x008fe20000000f00 */
[----:B------:R-:W3:Y:S04]  /*3880*/  S2R R10, SR_TID.X ;  /* 0x00000000000a7919 */ /* 0x000ee80000002100 */
[----:B------:R-:W-:-:S05]  /*3890*/  VIADD R3, R11, 0x800 ;  /* 0x000008000b037836 */ /* 0x000fca0000000000 */
[----:B-----5:R-:W-:-:S05]  /*38a0*/  LEA R3, R12, R3, 0x18 ;  /* 0x000000030c037211 */ /* 0x020fca00078ec0ff */
[----:B---3--:R-:W-:Y:S02]  /*38b0*/  IMAD R13, R10, 0x10, R3 ;  /* 0x000000100a0d7824 */ /* 0x008fe400078e0203 */
[----:B------:R-:W-:-:S03]  /*38c0*/  VIADD R3, R0, 0xffffffff ;  /* 0xffffffff00037836 */ /* 0x000fc60000000000 */
[----:B------:R-:W3:Y:S02]  /*38d0*/  LDS.64 R8, [R13+0x8] ;  /* 0x000008000d087984 */ /* 0x000ee40000000a00 */
[----:B------:R-:W-:-:S04]  /*38e0*/  LOP3.LUT R4, R3, 0xffff, RZ, 0xc0, !PT ;  /* 0x0000ffff03047812 */ /* 0x000fc800078ec0ff */
[----:B------:R-:W-:-:S04]  /*38f0*/  SHF.R.U32.HI R4, RZ, 0x5, R4 ;  /* 0x00000005ff047819 */ /* 0x000fc80000011604 */
[----:B------:R-:W-:-:S05]  /*3900*/  LOP3.LUT R7, R4, 0xffff, RZ, 0xc0, !PT ;  /* 0x0000ffff04077812 */ /* 0x000fca00078ec0ff */
[----:B---3--:R-:W-:-:S06]  /*3910*/  IMAD.WIDE.U32 R8, R7, 0x4, R8 ;  /* 0x0000000407087825 */ /* 0x008fcc00078e0008 */
[----:B------:R-:W3:Y:S01]  /*3920*/  LD.E R8, desc[UR36][R8.64] ;  /* 0x0000002408087980 */ /* 0x000ee2000c101900 */
[----:B------:R-:W-:Y:S01]  /*3930*/  BSSY.RECONVERGENT B2, `(.L_x_47) ;  /* 0x00003fb000027945 */ /* 0x000fe20003800200 */
[----:B---3--:R-:W-:-:S04]  /*3940*/  SHF.R.W.U32.HI R3, RZ, R3, R8 ;  /* 0x00000003ff037219 */ /* 0x008fc80000011e08 */
[----:B------:R-:W-:-:S04]  /*3950*/  LOP3.LUT R3, R3, 0x1, RZ, 0xc0, !PT ;  /* 0x0000000103037812 */ /* 0x000fc800078ec0ff */
[----:B------:R-:W-:-:S13]  /*3960*/  ISETP.NE.U32.AND P0, PT, R3, 0x1, PT ;  /* 0x000000010300780c */ /* 0x000fda0003f05070 */
[----:B------:R-:W-:Y:S05]  /*3970*/  @P0 BRA `(.L_x_48) ;  /* 0x0000003c00d80947 */ /* 0x000fea0003800000 */
[----:B------:R-:W3:Y:S01]  /*3980*/  S2UR UR7, SR_CgaCtaId ;  /* 0x00000000000779c3 */ /* 0x000ee20000008800 */
[----:B------:R-:W-:Y:S01]  /*3990*/  UMOV UR4, 0x400 ;  /* 0x0000040000047882 */ /* 0x000fe20000000000 */
[----:B------:R-:W-:Y:S01]  /*39a0*/  LOP3.LUT P0, R9, R5, 0xff, RZ, 0xc0, !PT ;  /* 0x000000ff05097812 */ /* 0x000fe2000780c0ff */
[----:B------:R-:W-:Y:S01]  /*39b0*/  VIADD R11, R11, 0x1000 ;  /* 0x000010000b0b7836 */ /* 0x000fe20000000000 */
[----:B------:R-:W-:Y:S04]  /*39c0*/  BSSY.RECONVERGENT B1, `(.L_x_49) ;  /* 0x000019d000017945 */ /* 0x000fe80003800200 */
[----:B------:R-:W-:-:S05]  /*39d0*/  LEA R11, R12, R11, 0x18 ;  /* 0x0000000b0c0b7211 */ /* 0x000fca00078ec0ff */
[----:B------:R-:W-:Y:S01]  /*39e0*/  IMAD R4, R10, 0x10, R11 ;  /* 0x000000100a047824 */ /* 0x000fe200078e020b */
[----:B---3--:R-:W-:-:S09]  /*39f0*/  ULEA UR4, UR7, UR4, 0x18 ;  /* 0x0000000407047291 */ /* 0x008fd2000f8ec0ff */
[----:B------:R-:W3:Y:S02]  /*3a00*/  LDS.U8 R8, [UR4+0x2808] ;  /* 0x00280804ff087984 */ /* 0x000ee40008000000 */
[----:B---3--:R-:W-:-:S13]  /*3a10*/  ISETP.NE.AND P0, PT, R8, RZ, P0 ;  /* 0x000000ff0800720c */ /* 0x008fda0000705270 */
[----:B------:R3:W-:Y:S01]  /*3a20*/  @!P0 STS.U8 [R4], RZ ;  /* 0x000000ff04008388 */ /* 0x0007e20000000000 */
[----:B------:R-:W-:Y:S01]  /*3a30*/  @!P0 PRMT R3, RZ, 0x7610, R3 ;  /* 0x00007610ff038816 */ /* 0x000fe20000000003 */
[----:B------:R-:W-:Y:S06]  /*3a40*/  @!P0 BRA `(.L_x_50) ;  /* 0x0000001800508947 */ /* 0x000fec0003800000 */
[----:B------:R-:W-:Y:S01]  /*3a50*/  IMAD.IADD R7, R5, 0x1, R8 ;  /* 0x0000000105077824 */ /* 0x000fe200078e0208 */
[----:B------:R-:W-:Y:S04]  /*3a60*/  BSSY.RECONVERGENT B3, `(.L_x_51) ;  /* 0x0000033000037945 */ /* 0x000fe80003800200 */
[----:B------:R0:W-:Y:S01]  /*3a70*/  STS.U8 [R4], R7 ;  /* 0x0000000704007388 */ /* 0x0001e20000000000 */
[----:B------:R-:W-:-:S04]  /*3a80*/  PRMT R3, R7, 0x8880, RZ ;  /* 0x0000888007037816 */ /* 0x000fc800000000ff */
[----:B------:R-:W-:-:S13]  /*3a90*/  ISETP.GE.AND P0, PT, R3, 0x1, PT ;  /* 0x000000010300780c */ /* 0x000fda0003f06270 */
[----:B0-----:R-:W-:Y:S05]  /*3aa0*/  @!P0 BRA `(.L_x_52) ;  /* 0x0000000000b88947 */ /* 0x001fea0003800000 */
[C---:B------:R-:W-:Y:S01]  /*3ab0*/  LOP3.LUT R3, R7.reuse, 0xff, RZ, 0xc0, !PT ;  /* 0x000000ff07037812 */ /* 0x040fe200078ec0ff */
[----:B------:R-:W-:Y:S01]  /*3ac0*/  BSSY.RECONVERGENT B4, `(.L_x_53) ;  /* 0x000001a000047945 */ /* 0x000fe20003800200 */
[----:B------:R-:W-:Y:S02]  /*3ad0*/  LOP3.LUT R17, R7, 0x3, RZ, 0xc0, !PT ;  /* 0x0000000307117812 */ /* 0x000fe400078ec0ff */
[----:B------:R-:W-:Y:S02]  /*3ae0*/  ISETP.GE.U32.AND P0, PT, R3, 0x4, PT ;  /* 0x000000040300780c */ /* 0x000fe40003f06070 */
[----:B------:R-:W-:Y:S02]  /*3af0*/  ISETP.NE.AND P1, PT, R17, RZ, PT ;  /* 0x000000ff1100720c */ /* 0x000fe40003f25270 */
[----:B------:R-:W-:-:S09]  /*3b00*/  PRMT R3, RZ, 0x7610, R3 ;  /* 0x00007610ff037816 */ /* 0x000fd20000000003 */
[----:B------:R-:W-:Y:S05]  /*3b10*/  @!P0 BRA `(.L_x_54) ;  /* 0x0000000000508947 */ /* 0x000fea0003800000 */
[----:B------:R-:W-:Y:S02]  /*3b20*/  LOP3.LUT R7, R7, 0x7c, RZ, 0xc0, !PT ;  /* 0x0000007c07077812 */ /* 0x000fe400078ec0ff */
[----:B------:R-:W-:Y:S02]  /*3b30*/  PRMT R20, RZ, 0x7610, R20 ;  /* 0x00007610ff147816 */ /* 0x000fe40000000014 */
[----:B------:R-:W-:-:S07]  /*3b40*/  PRMT R3, R7, 0x7610, R3 ;  /* 0x0000761007037816 */ /* 0x000fce0000000003 */
.L_x_55:
[----:B0-----:R-:W0:Y:S01]  /*3b50*/  LDS.64 R10, [R4+0x8] ;  /* 0x00000800040a7984 */ /* 0x001e220000000a00 */
[C---:B------:R-:W-:Y:S01]  /*3b60*/  LOP3.LUT R21, R20.reuse, 0xff, RZ, 0xc0, !PT ;  /* 0x000000ff14157812 */ /* 0x040fe200078ec0ff */
[----:B------:R-:W-:-:S04]  /*3b70*/  VIADD R20, R20, 0x4 ;  /* 0x0000000414147836 */ /* 0x000fc80000000000 */
[----:B0-----:R-:W-:-:S05]  /*3b80*/  IMAD.WIDE.U32 R10, R21, 0x4, R10 ;  /* 0x00000004150a7825 */ /* 0x001fca00078e000a */
[----:B------:R0:W-:Y:S04]  /*3b90*/  ST.E desc[UR36][R10.64], RZ ;  /* 0x000000ff0a007985 */ /* 0x0001e8000c101924 */
[----:B------:R-:W5:Y:S01]  /*3ba0*/  LDS.64 R12, [R4+0x8] ;  /* 0x00000800040c7984 */ /* 0x000f620000000a00 */
[----:B0-----:R-:W-:-:S04]  /*3bb0*/  LOP3.LUT R10, R20, 0xff, RZ, 0xc0, !PT ;  /* 0x000000ff140a7812 */ /* 0x001fc800078ec0ff */
[----:B------:R-:W-:Y:S01]  /*3bc0*/  ISETP.NE.AND P0, PT, R10, R7, PT ;  /* 0x000000070a00720c */ /* 0x000fe20003f05270 */
[----:B-----5:R-:W-:-:S05]  /*3bd0*/  IMAD.WIDE.U32 R12, R21, 0x4, R12 ;  /* 0x00000004150c7825 */ /* 0x020fca00078e000c */
[----:B------:R-:W-:Y:S04]  /*3be0*/  ST.E desc[UR36][R12.64+0x4], RZ ;  /* 0x000004ff0c007985 */ /* 0x000fe8000c101924 */
[----:B--2---:R-:W0:Y:S02]  /*3bf0*/  LDS.64 R14, [R4+0x8] ;  /* 0x00000800040e7984 */ /* 0x004e240000000a00 */
[----:B0-----:R-:W-:-:S05]  /*3c00*/  IMAD.WIDE.U32 R14, R21, 0x4, R14 ;  /* 0x00000004150e7825 */ /* 0x001fca00078e000e */
[----:B------:R-:W-:Y:S04]  /*3c10*/  ST.E desc[UR36][R14.64+0x8], RZ ;  /* 0x000008ff0e007985 */ /* 0x000fe8000c101924 */
[----:B------:R-:W0:Y:S02]  /*3c20*/  LDS.64 R18, [R4+0x8] ;  /* 0x0000080004127984 */ /* 0x000e240000000a00 */
[----:B0-----:R-:W-:-:S05]  /*3c30*/  IMAD.WIDE.U32 R18, R21, 0x4, R18 ;  /* 0x0000000415127825 */ /* 0x001fca00078e0012 */
[----:B------:R0:W-:Y:S01]  /*3c40*/  ST.E desc[UR36][R18.64+0xc], RZ ;  /* 0x00000cff12007985 */ /* 0x0001e2000c101924 */
[----:B------:R-:W-:Y:S05]  /*3c50*/  @P0 BRA `(.L_x_55) ;  /* 0xfffffffc00bc0947 */ /* 0x000fea000383ffff */
.L_x_54:
[----:B------:R-:W-:Y:S05]  /*3c60*/  BSYNC.RECONVERGENT B4 ;  /* 0x0000000000047941 */ /* 0x000fea0003800200 */
.L_x_53:
[----:B------:R-:W-:Y:S05]  /*3c70*/  @!P1 BRA `(.L_x_52) ;  /* 0x0000000000449947 */ /* 0x000fea0003800000 */
[----:B------:R-:W5:Y:S01]  /*3c80*/  LDS.64 R10, [R4+0x8] ;  /* 0x00000800040a7984 */ /* 0x000f620000000a00 */
[----:B------:R-:W-:Y:S02]  /*3c90*/  LOP3.LUT R3, R3, 0xffff, RZ, 0xc0, !PT ;  /* 0x0000ffff03037812 */ /* 0x000fe400078ec0ff */
[----:B------:R-:W-:-:S03]  /*3ca0*/  ISETP.NE.AND P0, PT, R17, 0x1, PT ;  /* 0x000000011100780c */ /* 0x000fc60003f05270 */
[----:B-----5:R-:W-:-:S05]  /*3cb0*/  IMAD.WIDE.U32 R10, R3, 0x4, R10 ;  /* 0x00000004030a7825 */ /* 0x020fca00078e000a */
[----:B------:R0:W-:Y:S05]  /*3cc0*/  ST.E desc[UR36][R10.64], RZ ;  /* 0x000000ff0a007985 */ /* 0x0001ea000c101924 */
[----:B------:R-:W-:Y:S05]  /*3cd0*/  @!P0 BRA `(.L_x_52) ;  /* 0x00000000002c8947 */ /* 0x000fea0003800000 */
[----:B0-----:R-:W0:Y:S01]  /*3ce0*/  LDS.64 R10, [R4+0x8] ;  /* 0x00000800040a7984 */ /* 0x001e220000000a00 */
[----:B------:R-:W-:Y:S01]  /*3cf0*/  IMAD.SHL.U32 R7, R3, 0x4, RZ ;  /* 0x0000000403077824 */ /* 0x000fe200078e00ff */
[----:B------:R-:W-:Y:S02]  /*3d00*/  ISETP.NE.AND P0, PT, R17, 0x2, PT ;  /* 0x000000021100780c */ /* 0x000fe40003f05270 */
[----:B------:R-:W-:Y:S02]  /*3d10*/  SHF.R.U32.HI R3, RZ, 0x1e, R3 ;  /* 0x0000001eff037819 */ /* 0x000fe40000011603 */
[----:B0-----:R-:W-:-:S05]  /*3d20*/  IADD3 R12, P1, PT, R10, R7, RZ ;  /* 0x000000070a0c7210 */ /* 0x001fca0007f3e0ff */
[----:B------:R-:W-:-:S05]  /*3d30*/  IMAD.X R13, R11, 0x1, R3, P1 ;  /* 0x000000010b0d7824 */ /* 0x000fca00008e0603 */
[----:B------:R-:W-:Y:S04]  /*3d40*/  ST.E desc[UR36][R12.64+0x4], RZ ;  /* 0x000004ff0c007985 */ /* 0x000fe8000c101924 */
[----:B------:R-:W0:Y:S02]  /*3d50*/  @P0 LDS.64 R10, [R4+0x8] ;  /* 0x00000800040a0984 */ /* 0x000e240000000a00 */
[----:B0-----:R-:W-:-:S05]  /*3d60*/  @P0 IADD3 R10, P1, PT, R10, R7, RZ ;  /* 0x000000070a0a0210 */ /* 0x001fca0007f3e0ff */
[----:B------:R-:W-:-:S05]  /*3d70*/  @P0 IMAD.X R11, R11, 0x1, R3, P1 ;  /* 0x000000010b0b0824 */ /* 0x000fca00008e0603 */
[----:B------:R0:W-:Y:S03]  /*3d80*/  @P0 ST.E desc[UR36][R10.64+0x8], RZ ;  /* 0x000008ff0a000985 */ /* 0x0001e6000c101924 */
.L_x_52:
[----:B------:R-:W-:Y:S05]  /*3d90*/  BSYNC.RECONVERGENT B3 ;  /* 0x0000000000037941 */ /* 0x000fea0003800200 */
.L_x_51:
[----:B------:R-:W-:Y:S01]  /*3da0*/  PRMT R3, R5, 0x8880, RZ ;  /* 0x0000888005037816 */ /* 0x000fe200000000ff */
[----:B------:R-:W-:Y:S03]  /*3db0*/  BSSY.RECONVERGENT B3, `(.L_x_56) ;  /* 0x0000154000037945 */ /* 0x000fe60003800200 */
[----:B------:R-:W-:-:S13]  /*3dc0*/  ISETP.GE.AND P0, PT, R3, 0x1, PT ;  /* 0x000000010300780c */ /* 0x000fda0003f06270 */
[----:B------:R-:W-:Y:S05]  /*3dd0*/  @!P0 BRA `(.L_x_57) ;  /* 0x0000001400448947 */ /* 0x000fea0003800000 */
[C---:B------:R-:W-:Y:S02]  /*3de0*/  PRMT R3, R8.reuse, 0x8880, RZ ;  /* 0x0000888008037816 */ /* 0x040fe400000000ff */
[----:B------:R-:W-:Y:S02]  /*3df0*/  PRMT R7, R8, 0x8880, RZ ;  /* 0x0000888008077816 */ /* 0x000fe400000000ff */
[----:B------:R-:W-:-:S03]  /*3e00*/  ISETP.GE.AND P0, PT, R3, 0x1, PT ;  /* 0x000000010300780c */ /* 0x000fc60003f06270 */
[----:B------:R-:W-:-:S05]  /*3e10*/  IMAD.MOV.U32 R3, RZ, RZ, R7 ;  /* 0x000000ffff037224 */ /* 0x000fca00078e0007 */
[----:B------:R-:W-:-:S05]  /*3e20*/  SHF.R.S32.HI R7, RZ, 0x1f, R3 ;  /* 0x0000001fff077819 */ /* 0x000fca0000011403 */
[----:B------:R-:W-:Y:S05]  /*3e30*/  @!P0 BRA `(.L_x_58) ;  /* 0x0000000c009c8947 */ /* 0x000fea0003800000 */
[C---:B------:R-:W-:Y:S01]  /*3e40*/  LOP3.LUT R9, R8.reuse, 0x7, RZ, 0xc0, !PT ;  /* 0x0000000708097812 */ /* 0x040fe200078ec0ff */
[----:B------:R-:W-:Y:S01]  /*3e50*/  BSSY.RECONVERGENT B4, `(.L_x_59) ;  /* 0x00000e4000047945 */ /* 0x000fe20003800200 */
[----:B------:R-:W-:Y:S01]  /*3e60*/  LOP3.LUT R5, R5, 0xff, RZ, 0xc0, !PT ;  /* 0x000000ff05057812 */ /* 0x000fe200078ec0ff */
[----:B------:R-:W-:Y:S01]  /*3e70*/  IMAD.MOV.U32 R12, RZ, RZ, RZ ;  /* 0x000000ffff0c7224 */ /* 0x000fe200078e00ff */
[----:B0-----:R-:W-:Y:S01]  /*3e80*/  LOP3.LUT R10, R8, 0x78, RZ, 0xc0, !PT ;  /* 0x00000078080a7812 */ /* 0x001fe200078ec0ff */
[----:B------:R-:W-:-:S05]  /*3e90*/  VIADD R9, R9, 0xffffffff ;  /* 0xffffffff09097836 */ /* 0x000fca0000000000 */
[----:B------:R-:W-:-:S04]  /*3ea0*/  LOP3.LUT R9, R9, 0xffff, RZ, 0xc0, !PT ;  /* 0x0000ffff09097812 */ /* 0x000fc800078ec0ff */
[----:B------:R-:W-:Y:S02]  /*3eb0*/  ISETP.GE.U32.AND P0, PT, R9, 0x3, PT ;  /* 0x000000030900780c */ /* 0x000fe40003f06070 */
[----:B------:R-:W-:-:S11]  /*3ec0*/  LOP3.LUT R9, R8, 0x3, RZ, 0xc0, !PT ;  /* 0x0000000308097812 */ /* 0x000fd600078ec0ff */
.L_x_67:
[----:B0-2---:R-:W0:Y:S02]  /*3ed0*/  LDS.64 R14, [R2+0x8] ;  /* 0x00000800020e7984 */ /* 0x005e240000000a00 */
[----:B0-----:R-:W-:-:S05]  /*3ee0*/  IMAD.WIDE.U32 R14, R12, 0x4, R14 ;  /* 0x000000040c0e7825 */ /* 0x001fca00078e000e */
[----:B------:R-:W2:Y:S01]  /*3ef0*/  LD.E R11, desc[UR36][R14.64] ;  /* 0x000000240e0b7980 */ /* 0x000ea2000c101900 */
[----:B------:R-:W-:Y:S01]  /*3f00*/  BSSY.RECONVERGENT B5, `(.L_x_60) ;  /* 0x00000d5000057945 */ /* 0x000fe20003800200 */
[----:B--2---:R-:W-:-:S13]  /*3f10*/  ISETP.NE.AND P1, PT, R11, RZ, PT ;  /* 0x000000ff0b00720c */ /* 0x004fda0003f25270 */
[----:B------:R-:W-:Y:S05]  /*3f20*/  @!P1 BRA `(.L_x_61) ;  /* 0x0000000c00489947 */ /* 0x000fea0003800000 */
[----:B------:R-:W-:Y:S01]  /*3f30*/  ISETP.GE.U32.AND P1, PT, R8, 0x8, PT ;  /* 0x000000080800780c */ /* 0x000fe20003f26070 */
[----:B------:R-:W-:Y:S02]  /*3f40*/  IMAD.MOV.U32 R13, RZ, RZ, RZ ;  /* 0x000000ffff0d7224 */ /* 0x000fe400078e00ff */
[----:B------:R-:W-:-:S10]  /*3f50*/  IMAD.MOV.U32 R20, RZ, RZ, RZ ;  /* 0x000000ffff147224 */ /* 0x000fd400078e00ff */
[----:B------:R-:W-:Y:S05]  /*3f60*/  @!P1 BRA `(.L_x_62) ;  /* 0x0000000400709947 */ /* 0x000fea0003800000 */
[----:B------:R-:W0:Y:S01]  /*3f70*/  S2UR UR7, SR_CgaCtaId ;  /* 0x00000000000779c3 */ /* 0x000e220000008800 */
[----:B------:R-:W-:Y:S01]  /*3f80*/  UMOV UR4, 0x400 ;  /* 0x0000040000047882 */ /* 0x000fe20000000000 */
[----:B------:R-:W-:Y:S01]  /*3f90*/  IMAD.MOV.U32 R20, RZ, RZ, RZ ;  /* 0x000000ffff147224 */ /* 0x000fe200078e00ff */
[----:B------:R-:W-:-:S04]  /*3fa0*/  UIADD3 UR4, UPT, UPT, UR4, 0x2814, URZ ;  /* 0x0000281404047890 */ /* 0x000fc8000fffe0ff */
[----:B0-----:R-:W-:-:S03]  /*3fb0*/  ULEA UR7, UR7, UR4, 0x18 ;  /* 0x0000000407077291 */ /* 0x001fc6000f8ec0ff */
[----:B------:R-:W-:-:S09]  /*3fc0*/  UMOV UR4, URZ ;  /* 0x000000ff00047c82 */ /* 0x000fd20008000000 */
.L_x_63:
[----:B0-----:R-:W0:Y:S01]  /*3fd0*/  LDS.64 R14, [R4+0x8] ;  /* 0x00000800040e7984 */ /* 0x001e220000000a00 */
[----:B------:R-:W-:-:S04]  /*3fe0*/  VIADD R13, R12, UR4 ;  /* 0x000000040c0d7c36 */ /* 0x000fc80008000000 */
[----:B0-----:R-:W-:-:S05]  /*3ff0*/  IMAD.WIDE.U32 R14, R13, 0x4, R14 ;  /* 0x000000040d0e7825 */ /* 0x001fca00078e000e */
[----:B------:R-:W2:Y:S01]  /*4000*/  LD.E R17, desc[UR36][R14.64] ;  /* 0x000000240e117980 */ /* 0x000ea2000c101900 */
[----:B------:R-:W-:-:S09]  /*4010*/  ULEA UR8, UR4, UR7, 0x2 ;  /* 0x0000000704087291 */ /* 0x000fd2000f8e10ff */
[----:B------:R-:W2:Y:S02]  /*4020*/  LDS R18, [UR8+0xe04] ;  /* 0x000e0408ff127984 */ /* 0x000ea40008000800 */
[----:B--2---:R-:W-:-:S04]  /*4030*/  IMAD R17, R11, R18, R17 ;  /* 0x000000120b117224 */ /* 0x004fc800078e0211 */
[----:B------:R-:W-:-:S05]  /*4040*/  IMAD.IADD R17, R17, 0x1, R20 ;  /* 0x0000000111117824 */ /* 0x000fca00078e0214 */
[----:B------:R-:W-:-:S04]  /*4050*/  ISETP.NE.AND P1, PT, R17, -0x1, PT ;  /* 0xffffffff1100780c */ /* 0x000fc80003f25270 */
[----:B------:R-:W-:-:S05]  /*4060*/  SEL R17, R17, RZ, P1 ;  /* 0x000000ff11117207 */ /* 0x000fca0000800000 */
[----:B------:R-:W-:Y:S04]  /*4070*/  ST.E desc[UR36][R14.64], R17 ;  /* 0x000000110e007985 */ /* 0x000fe8000c101924 */
[----:B------:R-:W0:Y:S04]  /*4080*/  LDS.64 R20, [R4+0x8] ;  /* 0x0000080004147984 */ /* 0x000e280000000a00 */
[----:B------:R-:W2:Y:S01]  /*4090*/  LDS R18, [UR8+0xe08] ;  /* 0x000e0808ff127984 */ /* 0x000ea20008000800 */
[----:B0-----:R-:W-:-:S05]  /*40a0*/  IMAD.WIDE.U32 R20, R13, 0x4, R20 ;  /* 0x000000040d147825 */ /* 0x001fca00078e0014 */
[----:B------:R-:W2:Y:S02]  /*40b0*/  LD.E R19, desc[UR36][R20.64+0x4] ;  /* 0x0000042414137980 */ /* 0x000ea4000c101900 */
[----:B--2---:R-:W-:-:S04]  /*40c0*/  IMAD R18, R11, R18, R19 ;  /* 0x000000120b127224 */ /* 0x004fc800078e0213 */
[----:B------:R-:W-:Y:S02]  /*40d0*/  VIADD R19, R18, 0x1 ;  /* 0x0000000112137836 */ /* 0x000fe40000000000 */
[----:B------:R-:W-:-:S05]  /*40e0*/  @P1 IMAD.MOV R19, RZ, RZ, R18 ;  /* 0x000000ffff131224 */ /* 0x000fca00078e0212 */
        /* <DEDUP_REMOVED lines=56> */
[----:B------:R-:W2:Y:S01]  /*4470*/  LD.E R13, desc[UR36][R14.64+0x1c] ;  /* 0x00001c240e0d7980 */ /* 0x000ea2000c101900 */
[----:B------:R-:W-:-:S06]  /*4480*/  UIADD3 UR4, UPT, UPT, UR4, 0x8, URZ ;  /* 0x0000000804047890 */ /* 0x000fcc000fffe0ff */
[----:B------:R-:W-:Y:S01]  /*4490*/  ISETP.NE.AND P2, PT, R10, UR4, PT ;  /* 0x000000040a007c0c */ /* 0x000fe2000bf45270 */
        /* <DEDUP_REMOVED lines=8> */
[----:B0-----:R-:W-:-:S07]  /*4520*/  IMAD.MOV.U32 R13, RZ, RZ, R10 ;  /* 0x000000ffff0d7224 */ /* 0x001fce00078e000a */
.L_x_62:
[----:B------:R-:W-:-:S13]  /*4530*/  LOP3.LUT P1, RZ, R8, 0x7, RZ, 0xc0, !PT ;  /* 0x0000000708ff7812 */ /* 0x000fda000782c0ff */
[----:B------:R-:W-:Y:S05]  /*4540*/  @!P1 BRA `(.L_x_64) ;  /* 0x0000000400a89947 */ /* 0x000fea0003800000 */
[----:B------:R-:W-:Y:S01]  /*4550*/  ISETP.NE.AND P1, PT, R9, RZ, PT ;  /* 0x000000ff0900720c */ /* 0x000fe20003f25270 */
[----:B------:R-:W-:-:S12]  /*4560*/  @!P0 BRA `(.L_x_65) ;  /* 0x0000000000d88947 */ /* 0x000fd80003800000 */
[----:B------:R-:W0:Y:S01]  /*4570*/  LDS.64 R18, [R4+0x8] ;  /* 0x0000080004127984 */ /* 0x000e220000000a00 */
[----:B------:R-:W-:-:S04]  /*4580*/  IMAD.IADD R15, R13, 0x1, R12 ;  /* 0x000000010d0f7824 */ /* 0x000fc800078e020c */
[----:B0-----:R-:W-:-:S05]  /*4590*/  IMAD.WIDE.U32 R18, R15, 0x4, R18 ;  /* 0x000000040f127825 */ /* 0x001fca00078e0012 */
[----:B------:R-:W2:Y:S01]  /*45a0*/  LD.E R15, desc[UR36][R18.64] ;  /* 0x00000024120f7980 */ /* 0x000ea2000c101900 */
[----:B------:R-:W-:Y:S02]  /*45b0*/  MOV R14, 0x400 ;  /* 0x00000400000e7802 */ /* 0x000fe40000000f00 */
[----:B------:R-:W-:Y:S01]  /*45c0*/  IADD3 R23, P3, PT, R13, R12, RZ ;  /* 0x0000000c0d177210 */ /* 0x000fe20007f7e0ff */
[----:B------:R-:W0:Y:S02]  /*45d0*/  S2R R17, SR_CgaCtaId ;  /* 0x0000000000117919 */ /* 0x000e240000008800 */
[----:B------:R-:W-:Y:S02]  /*45e0*/  VIADD R14, R14, 0x2814 ;  /* 0x000028140e0e7836 */ /* 0x000fe40000000000 */
[----:B------:R-:W-:-:S03]  /*45f0*/  IMAD.SHL.U32 R25, R23, 0x4, RZ ;  /* 0x0000000417197824 */ /* 0x000fc600078e00ff */
[----:B0-----:R-:W-:-:S05]  /*4600*/  LEA R14, R17, R14, 0x18 ;  /* 0x0000000e110e7211 */ /* 0x001fca00078ec0ff */
[----:B------:R-:W-:-:S05]  /*4610*/  IMAD R17, R13, 0x4, R14 ;  /* 0x000000040d117824 */ /* 0x000fca00078e020e */
[----:B------:R-:W2:Y:S02]  /*4620*/  LDS R14, [R17+0xe04] ;  /* 0x000e0400110e7984 */ /* 0x000ea40000000800 */
[----:B--2---:R-:W-:-:S04]  /*4630*/  IMAD R15, R11, R14, R15 ;  /* 0x0000000e0b0f7224 */ /* 0x004fc800078e020f */
[----:B------:R-:W-:Y:S02]  /*4640*/  IMAD.IADD R15, R20, 0x1, R15 ;  /* 0x00000001140f7824 */ /* 0x000fe400078e020f */
[----:B------:R-:W-:-:S03]  /*4650*/  IMAD.X R20, RZ, RZ, RZ, P3 ;  /* 0x000000ffff147224 */ /* 0x000fc600018e06ff */
[----:B------:R-:W-:Y:S02]  /*4660*/  ISETP.NE.AND P2, PT, R15, -0x1, PT ;  /* 0xffffffff0f00780c */ /* 0x000fe40003f45270 */
[----:B------:R-:W-:Y:S02]  /*4670*/  SHF.L.U64.HI R23, R23, 0x2, R20 ;  /* 0x0000000217177819 */ /* 0x000fe40000010214 */
[----:B------:R-:W-:-:S05]  /*4680*/  SEL R27, R15, RZ, P2 ;  /* 0x000000ff0f1b7207 */ /* 0x000fca0001000000 */
[----:B------:R-:W-:Y:S04]  /*4690*/  ST.E desc[UR36][R18.64], R27 ;  /* 0x0000001b12007985 */ /* 0x000fe8000c101924 */
[----:B------:R-:W0:Y:S02]  /*46a0*/  LDS.64 R14, [R4+0x8] ;  /* 0x00000800040e7984 */ /* 0x000e240000000a00 */
[----:B0-----:R-:W-:Y:S02]  /*46b0*/  IADD3 R20, P3, PT, R14, R25, RZ ;  /* 0x000000190e147210 */ /* 0x001fe40007f7e0ff */
[----:B------:R-:W0:Y:S03]  /*46c0*/  LDS R14, [R17+0xe08] ;  /* 0x000e0800110e7984 */ /* 0x000e260000000800 */
[----:B------:R-:W-:-:S05]  /*46d0*/  IMAD.X R21, R15, 0x1, R23, P3 ;  /* 0x000000010f157824 */ /* 0x000fca00018e0617 */
[----:B------:R-:W0:Y:S02]  /*46e0*/  LD.E R15, desc[UR36][R20.64+0x4] ;  /* 0x00000424140f7980 */ /* 0x000e24000c101900 */
[----:B0-----:R-:W-:-:S04]  /*46f0*/  IMAD R14, R11, R14, R15 ;  /* 0x0000000e0b0e7224 */ /* 0x001fc800078e020f */
[----:B------:R-:W-:Y:S02]  /*4700*/  VIADD R15, R14, 0x1 ;  /* 0x000000010e0f7836 */ /* 0x000fe40000000000 */
[----:B------:R-:W-:-:S05]  /*4710*/  @P2 IMAD.MOV R15, RZ, RZ, R14 ;  /* 0x000000ffff0f2224 */ /* 0x000fca00078e020e */
[----:B------:R-:W-:-:S04]  /*4720*/  ISETP.NE.AND P2, PT, R15, -0x1, PT ;  /* 0xffffffff0f00780c */ /* 0x000fc80003f45270 */
        /* <DEDUP_REMOVED lines=13> */
[----:B------:R-:W0:Y:S04]  /*4800*/  LDS.64 R14, [R4+0x8] ;  /* 0x00000800040e7984 */ /* 0x000e280000000a00 */
[----:B------:R-:W2:Y:S01]  /*4810*/  LDS R20, [R17+0xe10] ;  /* 0x000e100011147984 */ /* 0x000ea20000000800 */
[----:B0-----:R-:W-:-:S05]  /*4820*/  IADD3 R14, P3, PT, R14, R25, RZ ;  /* 0x000000190e0e7210 */ /* 0x001fca0007f7e0ff */
[----:B------:R-:W-:-:S05]  /*4830*/  IMAD.X R15, R15, 0x1, R23, P3 ;  /* 0x000000010f0f7824 */ /* 0x000fca00018e0617 */
[----:B------:R-:W2:Y:S01]  /*4840*/  LD.E R21, desc[UR36][R14.64+0xc] ;  /* 0x00000c240e157980 */ /* 0x000ea2000c101900 */
[----:B------:R-:W-:Y:S02]  /*4850*/  VIADD R13, R13, 0x4 ;  /* 0x000000040d0d7836 */ /* 0x000fe40000000000 */
[----:B--2---:R-:W-:-:S04]  /*4860*/  IMAD R20, R11, R20, R21 ;  /* 0x000000140b147224 */ /* 0x004fc800078e0215 */
[----:B------:R-:W-:Y:S02]  /*4870*/  VIADD R21, R20, 0x1 ;  /* 0x0000000114157836 */ /* 0x000fe40000000000 */
[----:B------:R-:W-:-:S05]  /*4880*/  @P2 IMAD.MOV R21, RZ, RZ, R20 ;  /* 0x000000ffff152224 */ /* 0x000fca00078e0214 */
[----:B------:R-:W-:-:S04]  /*4890*/  ISETP.NE.AND P2, PT, R21, -0x1, PT ;  /* 0xffffffff1500780c */ /* 0x000fc80003f45270 */
[----:B------:R-:W-:Y:S02]  /*48a0*/  SEL R21, R21, RZ, P2 ;  /* 0x000000ff15157207 */ /* 0x000fe40001000000 */
[----:B------:R-:W-:-:S03]  /*48b0*/  SEL R20, RZ, 0x1, P2 ;  /* 0x00000001ff147807 */ /* 0x000fc60001000000 */
[----:B------:R0:W-:Y:S04]  /*48c0*/  ST.E desc[UR36][R14.64+0xc], R21 ;  /* 0x00000c150e007985 */ /* 0x0001e8000c101924 */
.L_x_65:
[----:B------:R-:W-:Y:S05]  /*48d0*/  @!P1 BRA `(.L_x_64) ;  /* 0x0000000000c49947 */ /* 0x000fea0003800000 */
[----:B------:R-:W-:Y:S02]  /*48e0*/  ISETP.NE.AND P1, PT, R9, 0x1, PT ;  /* 0x000000010900780c */ /* 0x000fe40003f25270 */
[----:B------:R-:W-:-:S11]  /*48f0*/  LOP3.LUT P2, RZ, R8, 0x1, RZ, 0xc0, !PT ;  /* 0x0000000108ff7812 */ /* 0x000fd6000784c0ff */
[----:B------:R-:W-:Y:S05]  /*4900*/  @!P1 BRA `(.L_x_66) ;  /* 0x0000000000789947 */ /* 0x000fea0003800000 */
[----:B0-----:R-:W0:Y:S01]  /*4910*/  LDS.64 R14, [R4+0x8] ;  /* 0x00000800040e7984 */ /* 0x001e220000000a00 */
[----:B------:R-:W-:-:S04]  /*4920*/  IMAD.IADD R17, R13, 0x1, R12 ;  /* 0x000000010d117824 */ /* 0x000fc800078e020c */
[----:B0-----:R-:W-:-:S05]  /*4930*/  IMAD.WIDE.U32 R14, R17, 0x4, R14 ;  /* 0x00000004110e7825 */ /* 0x001fca00078e000e */
[----:B------:R-:W2:Y:S01]  /*4940*/  LD.E R19, desc[UR36][R14.64] ;  /* 0x000000240e137980 */ /* 0x000ea2000c101900 */
[----:B------:R-:W-:Y:S02]  /*4950*/  MOV R17, 0x400 ;  /* 0x0000040000117802 */ /* 0x000fe40000000f00 */
[----:B------:R-:W-:Y:S01]  /*4960*/  IADD3 R23, P3, PT, R13, R12, RZ ;  /* 0x0000000c0d177210 */ /* 0x000fe20007f7e0ff */
[----:B------:R-:W0:Y:S02]  /*4970*/  S2R R18, SR_CgaCtaId ;  /* 0x0000000000127919 */ /* 0x000e240000008800 */
[----:B------:R-:W-:-:S05]  /*4980*/  VIADD R17, R17, 0x2814 ;  /* 0x0000281411117836 */ /* 0x000fca0000000000 */
[----:B0-----:R-:W-:-:S05]  /*4990*/  LEA R18, R18, R17, 0x18 ;  /* 0x0000001112127211 */ /* 0x001fca00078ec0ff */
[----:B------:R-:W-:-:S05]  /*49a0*/  IMAD R17, R13, 0x4, R18 ;  /* 0x000000040d117824 */ /* 0x000fca00078e0212 */
[----:B------:R-:W2:Y:S02]  /*49b0*/  LDS R18, [R17+0xe04] ;  /* 0x000e040011127984 */ /* 0x000ea40000000800 */
[----:B--2---:R-:W-:-:S04]  /*49c0*/  IMAD R19, R11, R18, R19 ;  /* 0x000000120b137224 */ /* 0x004fc800078e0213 */
[----:B------:R-:W-:Y:S02]  /*49d0*/  IMAD.IADD R19, R20, 0x1, R19 ;  /* 0x0000000114137824 */ /* 0x000fe400078e0213 */
[----:B------:R-:W-:-:S03]  /*49e0*/  IMAD.X R20, RZ, RZ, RZ, P3 ;  /* 0x000000ffff147224 */ /* 0x000fc600018e06ff */
[----:B------:R-:W-:-:S04]  /*49f0*/  ISETP.NE.AND P1, PT, R19, -0x1, PT ;  /* 0xffffffff1300780c */ /* 0x000fc80003f25270 */
[----:B------:R-:W-:-:S05]  /*4a00*/  SEL R21, R19, RZ, P1 ;  /* 0x000000ff13157207 */ /* 0x000fca0000800000 */
[----:B------:R-:W-:Y:S04]  /*4a10*/  ST.E desc[UR36][R14.64], R21 ;  /* 0x000000150e007985 */ /* 0x000fe8000c101924 */
[----:B------:R-:W0:Y:S02]  /*4a20*/  LDS.64 R18, [R4+0x8] ;  /* 0x0000080004127984 */ /* 0x000e240000000a00 */
[----:B0-----:R-:W-:-:S04]  /*4a30*/  LEA R18, P3, R23, R18, 0x2 ;  /* 0x0000001217127211 */ /* 0x001fc800078610ff */
[----:B------:R-:W-:Y:S02]  /*4a40*/  LEA.HI.X R19, R23, R19, R20, 0x2, P3 ;  /* 0x0000001317137211 */ /* 0x000fe400018f1414 */
[----:B------:R-:W0:Y:S04]  /*4a50*/  LDS R20, [R17+0xe08] ;  /* 0x000e080011147984 */ /* 0x000e280000000800 */
[----:B------:R-:W0:Y:S01]  /*4a60*/  LD.E R22, desc[UR36][R18.64+0x4] ;  /* 0x0000042412167980 */ /* 0x000e22000c101900 */
[----:B------:R-:W-:Y:S02]  /*4a70*/  VIADD R13, R13, 0x2 ;  /* 0x000000020d0d7836 */ /* 0x000fe40000000000 */
[----:B0-----:R-:W-:-:S04]  /*4a80*/  IMAD R20, R11, R20, R22 ;  /* 0x000000140b147224 */ /* 0x001fc800078e0216 */
[----:B------:R-:W-:Y:S02]  /*4a90*/  VIADD R22, R20, 0x1 ;  /* 0x0000000114167836 */ /* 0x000fe40000000000 */
[----:B------:R-:W-:-:S05]  /*4aa0*/  @P1 IMAD.MOV R22, RZ, RZ, R20 ;  /* 0x000000ffff161224 */ /* 0x000fca00078e0214 */
[----:B------:R-:W-:-:S04]  /*4ab0*/  ISETP.NE.AND P1, PT, R22, -0x1, PT ;  /* 0xffffffff1600780c */ /* 0x000fc80003f25270 */
[----:B------:R-:W-:Y:S02]  /*4ac0*/  SEL R15, R22, RZ, P1 ;  /* 0x000000ff160f7207 */ /* 0x000fe40000800000 */
[----:B------:R-:W-:-:S03]  /*4ad0*/  SEL R20, RZ, 0x1, P1 ;  /* 0x00000001ff147807 */ /* 0x000fc60000800000 */
[----:B------:R2:W-:Y:S04]  /*4ae0*/  ST.E desc[UR36][R18.64+0x4], R15 ;  /* 0x0000040f12007985 */ /* 0x0005e8000c101924 */
.L_x_66:
[----:B------:R-:W-:Y:S05]  /*4af0*/  @!P2 BRA `(.L_x_64) ;  /* 0x00000000003ca947 */ /* 0x000fea0003800000 */
[----:B0-2---:R-:W0:Y:S01]  /*4b00*/  LDS.64 R14, [R4+0x8] ;  /* 0x00000800040e7984 */ /* 0x005e220000000a00 */
[----:B------:R-:W-:-:S04]  /*4b10*/  IMAD.IADD R17, R13, 0x1, R12 ;  /* 0x000000010d117824 */ /* 0x000fc800078e020c */
[----:B0-----:R-:W-:-:S05]  /*4b20*/  IMAD.WIDE.U32 R14, R17, 0x4, R14 ;  /* 0x00000004110e7825 */ /* 0x001fca00078e000e */
[----:B------:R-:W2:Y:S01]  /*4b30*/  LD.E R17, desc[UR36][R14.64] ;  /* 0x000000240e117980 */ /* 0x000ea2000c101900 */
[----:B------:R-:W-:Y:S01]  /*4b40*/  MOV R18, 0x400 ;  /* 0x0000040000127802 */ /* 0x000fe20000000f00 */
[----:B------:R-:W0:Y:S04]  /*4b50*/  S2R R19, SR_CgaCtaId ;  /* 0x0000000000137919 */ /* 0x000e280000008800 */
[----:B------:R-:W-:-:S05]  /*4b60*/  VIADD R18, R18, 0x2814 ;  /* 0x0000281412127836 */ /* 0x000fca0000000000 */
[----:B0-----:R-:W-:-:S05]  /*4b70*/  LEA R18, R19, R18, 0x18 ;  /* 0x0000001213127211 */ /* 0x001fca00078ec0ff */
[----:B------:R-:W-:-:S05]  /*4b80*/  IMAD R13, R13, 0x4, R18 ;  /* 0x000000040d0d7824 */ /* 0x000fca00078e0212 */
[----:B------:R-:W2:Y:S02]  /*4b90*/  LDS R18, [R13+0xe04] ;  /* 0x000e04000d127984 */ /* 0x000ea40000000800 */
[----:B--2---:R-:W-:-:S04]  /*4ba0*/  IMAD R17, R11, R18, R17 ;  /* 0x000000120b117224 */ /* 0x004fc800078e0211 */
[----:B------:R-:W-:-:S05]  /*4bb0*/  IMAD.IADD R17, R17, 0x1, R20 ;  /* 0x0000000111117824 */ /* 0x000fca00078e0214 */
[----:B------:R-:W-:-:S04]  /*4bc0*/  ISETP.NE.AND P1, PT, R17, -0x1, PT ;  /* 0xffffffff1100780c */ /* 0x000fc80003f25270 */
[----:B------:R-:W-:-:S05]  /*4bd0*/  SEL R17, R17, RZ, P1 ;  /* 0x000000ff11117207 */ /* 0x000fca0000800000 */
[----:B------:R0:W-:Y:S04]  /*4be0*/  ST.E desc[UR36][R14.64], R17 ;  /* 0x000000110e007985 */ /* 0x0001e8000c101924 */
.L_x_64:
[----:B0-2---:R-:W0:Y:S01]  /*4bf0*/  LDS.64 R14, [R4+0x8] ;  /* 0x00000800040e7984 */ /* 0x005e220000000a00 */
[----:B------:R-:W-:-:S05]  /*4c00*/  IADD3 R11, P1, PT, R12, R3, RZ ;  /* 0x000000030c0b7210 */ /* 0x000fca0007f3e0ff */
[----:B------:R-:W-:Y:S01]  /*4c10*/  IMAD.X R13, RZ, RZ, R7, P1 ;  /* 0x000000ffff0d7224 */ /* 0x000fe200008e0607 */
[----:B0-----:R-:W-:-:S04]  /*4c20*/  LEA R14, P1, R11, R14, 0x2 ;  /* 0x0000000e0b0e7211 */ /* 0x001fc800078210ff */
[----:B------:R-:W-:-:S05]  /*4c30*/  LEA.HI.X R15, R11, R15, R13, 0x2, P1 ;  /* 0x0000000f0b0f7211 */ /* 0x000fca00008f140d */
[----:B------:R0:W-:Y:S04]  /*4c40*/  ST.E desc[UR36][R14.64], RZ ;  /* 0x000000ff0e007985 */ /* 0x0001e8000c101924 */
.L_x_61:
[----:B------:R-:W-:Y:S05]  /*4c50*/  BSYNC.RECONVERGENT B5 ;  /* 0x0000000000057941 */ /* 0x000fea0003800200 */
.L_x_60:
[----:B------:R-:W-:-:S05]  /*4c60*/  VIADD R12, R12, 0x1 ;  /* 0x000000010c0c7836 */ /* 0x000fca0000000000 */
[----:B------:R-:W-:-:S13]  /*4c70*/  ISETP.NE.AND P1, PT, R12, R5, PT ;  /* 0x000000050c00720c */ /* 0x000fda0003f25270 */
[----:B------:R-:W-:Y:S05]  /*4c80*/  @P1 BRA `(.L_x_67) ;  /* 0xfffffff000901947 */ /* 0x000fea000383ffff */
[----:B------:R-:W-:Y:S05]  /*4c90*/  BSYNC.RECONVERGENT B4 ;  /* 0x0000000000047941 */ /* 0x000fea0003800200 */
.L_x_59:
[----:B------:R-:W-:Y:S05]  /*4ca0*/  BRA `(.L_x_57) ;  /* 0x0000000400907947 */ /* 0x000fea0003800000 */
.L_x_58:
[----:B------:R-:W-:Y:S01]  /*4cb0*/  ISETP.GE.U32.AND P1, PT, R9, 0x4, PT ;  /* 0x000000040900780c */ /* 0x000fe20003f26070 */
[----:B------:R-:W-:Y:S01]  /*4cc0*/  BSSY.RECONVERGENT B4, `(.L_x_68) ;  /* 0x000003a000047945 */ /* 0x000fe20003800200 */
[----:B------:R-:W-:Y:S02]  /*4cd0*/  LOP3.LUT R13, R5, 0x3, RZ, 0xc0, !PT ;  /* 0x00000003050d7812 */ /* 0x000fe400078ec0ff */
[----:B0-----:R-:W-:Y:S02]  /*4ce0*/  PRMT R10, RZ, 0x7610, R10 ;  /* 0x00007610ff0a7816 */ /* 0x001fe4000000000a */
[----:B------:R-:W-:-:S07]  /*4cf0*/  ISETP.NE.AND P0, PT, R13, RZ, PT ;  /* 0x000000ff0d00720c */ /* 0x000fce0003f05270 */
[----:B------:R-:W-:Y:S06]  /*4d00*/  @!P1 BRA `(.L_x_69) ;  /* 0x0000000000d49947 */ /* 0x000fec0003800000 */
[----:B------:R-:W-:Y:S02]  /*4d10*/  LOP3.LUT R10, R5, 0x7c, RZ, 0xc0, !PT ;  /* 0x0000007c050a7812 */ /* 0x000fe400078ec0ff */
[----:B------:R-:W-:-:S07]  /*4d20*/  PRMT R5, RZ, 0x7610, R5 ;  /* 0x00007610ff057816 */ /* 0x000fce0000000005 */
.L_x_70:
[----:B------:R-:W0:Y:S01]  /*4d30*/  LDS.64 R8, [R2+0x8] ;  /* 0x0000080002087984 */ /* 0x000e220000000a00 */
[----:B------:R-:W-:-:S05]  /*4d40*/  LOP3.LUT R12, R5, 0xff, RZ, 0xc0, !PT ;  /* 0x000000ff050c7812 */ /* 0x000fca00078ec0ff */
[----:B0-----:R-:W-:-:S06]  /*4d50*/  IMAD.WIDE.U32 R18, R12, 0x4, R8 ;  /* 0x000000040c127825 */ /* 0x001fcc00078e0008 */
[----:B------:R-:W5:Y:S02]  /*4d60*/  LD.E R18, desc[UR36][R18.64] ;  /* 0x0000002412127980 */ /* 0x000f64000c101900 */
[----:B-----5:R-:W-:-:S13]  /*4d70*/  ISETP.NE.AND P1, PT, R18, RZ, PT ;  /* 0x000000ff1200720c */ /* 0x020fda0003f25270 */
[----:B--2---:R-:W0:Y:S01]  /*4d80*/  @P1 LDS.64 R14, [R4+0x8] ;  /* 0x00000800040e1984 */ /* 0x004e220000000a00 */
[----:B------:R-:W-:-:S05]  /*4d90*/  @P1 IADD3 R11, P2, PT, R3, R12, RZ ;  /* 0x0000000c030b1210 */ /* 0x000fca0007f5e0ff */
[----:B------:R-:W-:Y:S01]  /*4da0*/  @P1 IMAD.X R17, RZ, RZ, R7, P2 ;  /* 0x000000ffff111224 */ /* 0x000fe200010e0607 */
[----:B0-----:R-:W-:-:S04]  /*4db0*/  @P1 LEA R20, P2, R11, R14, 0x2 ;  /* 0x0000000e0b141211 */ /* 0x001fc800078410ff */
[----:B------:R-:W-:Y:S01]  /*4dc0*/  @P1 LEA.HI.X R21, R11, R15, R17, 0x2, P2 ;  /* 0x0000000f0b151211 */ /* 0x000fe200010f1411 */
[C---:B------:R-:W-:Y:S01]  /*4dd0*/  IMAD.SHL.U32 R17, R12.reuse, 0x4, RZ ;  /* 0x000000040c117824 */ /* 0x040fe200078e00ff */
[----:B------:R-:W-:-:S03]  /*4de0*/  SHF.L.U64.HI R11, R12, 0x2, RZ ;  /* 0x000000020c0b7819 */ /* 0x000fc600000102ff */
[----:B------:R-:W-:Y:S04]  /*4df0*/  @P1 ST.E desc[UR36][R20.64], RZ ;  /* 0x000000ff14001985 */ /* 0x000fe8000c101924 */
[----:B------:R-:W0:Y:S02]  /*4e00*/  @P1 LDS.64 R8, [R2+0x8] ;  /* 0x0000080002081984 */ /* 0x000e240000000a00 */
[----:B0-----:R-:W-:-:S05]  /*4e10*/  IADD3 R14, P1, PT, R8, R17, RZ ;  /* 0x00000011080e7210 */ /* 0x001fca0007f3e0ff */
[----:B------:R-:W-:-:S05]  /*4e20*/  IMAD.X R15, R9, 0x1, R11, P1 ;  /* 0x00000001090f7824 */ /* 0x000fca00008e060b */
[----:B------:R-:W2:Y:S02]  /*4e30*/  LD.E R14, desc[UR36][R14.64+0x4] ;  /* 0x000004240e0e7980 */ /* 0x000ea4000c101900 */
[----:B--2---:R-:W-:-:S13]  /*4e40*/  ISETP.NE.AND P1, PT, R14, RZ, PT ;  /* 0x000000ff0e00720c */ /* 0x004fda0003f25270 */
[----:B------:R-:W0:Y:S01]  /*4e50*/  @P1 LDS.64 R18, [R4+0x8] ;  /* 0x0000080004121984 */ /* 0x000e220000000a00 */
[----:B------:R-:W-:-:S05]  /*4e60*/  @P1 IADD3 R23, P2, PT, R3, R12, RZ ;  /* 0x0000000c03171210 */ /* 0x000fca0007f5e0ff */
[----:B------:R-:W-:Y:S01]  /*4e70*/  @P1 IMAD.X R22, RZ, RZ, R7, P2 ;  /* 0x000000ffff161224 */ /* 0x000fe200010e0607 */
[----:B0-----:R-:W-:-:S04]  /*4e80*/  @P1 LEA R18, P2, R23, R18, 0x2 ;  /* 0x0000001217121211 */ /* 0x001fc800078410ff */
[----:B------:R-:W-:-:S05]  /*4e90*/  @P1 LEA.HI.X R19, R23, R19, R22, 0x2, P2 ;  /* 0x0000001317131211 */ /* 0x000fca00010f1416 */
        /* <DEDUP_REMOVED lines=15> */
[----:B------:R-:W2:Y:S01]  /*4f90*/  LD.E R18, desc[UR36][R18.64+0xc] ;  /* 0x00000c2412127980 */ /* 0x000ea2000c101900 */
[----:B------:R-:W-:Y:S01]  /*4fa0*/  VIADD R5, R5, 0x4 ;  /* 0x0000000405057836 */ /* 0x000fe20000000000 */
[----:B--2---:R-:W-:-:S13]  /*4fb0*/  ISETP.NE.AND P1, PT, R18, RZ, PT ;  /* 0x000000ff1200720c */ /* 0x004fda0003f25270 */
[----:B------:R-:W0:Y:S01]  /*4fc0*/  @P1 LDS.64 R8, [R4+0x8] ;  /* 0x0000080004081984 */ /* 0x000e220000000a00 */
[----:B------:R-:W-:-:S05]  /*4fd0*/  @P1 IADD3 R11, P2, PT, R3, R12, RZ ;  /* 0x0000000c030b1210 */ /* 0x000fca0007f5e0ff */
[----:B------:R-:W-:Y:S01]  /*4fe0*/  @P1 IMAD.X R12, RZ, RZ, R7, P2 ;  /* 0x000000ffff0c1224 */ /* 0x000fe200010e0607 */
[----:B0-----:R-:W-:-:S04]  /*4ff0*/  @P1 LEA R8, P2, R11, R8, 0x2 ;  /* 0x000000080b081211 */ /* 0x001fc800078410ff */
[----:B------:R-:W-:Y:S02]  /*5000*/  @P1 LEA.HI.X R9, R11, R9, R12, 0x2, P2 ;  /* 0x000000090b091211 */ /* 0x000fe400010f140c */
[----:B------:R-:W-:Y:S02]  /*5010*/  PRMT R12, R10, 0x9910, RZ ;  /* 0x000099100a0c7816 */ /* 0x000fe400000000ff */
[----:B------:R-:W-:Y:S01]  /*5020*/  LOP3.LUT R11, R5, 0xff, RZ, 0xc0, !PT ;  /* 0x000000ff050b7812 */ /* 0x000fe200078ec0ff */
[----:B------:R0:W-:Y:S03]  /*5030*/  @P1 ST.E desc[UR36][R8.64+0xc], RZ ;  /* 0x00000cff08001985 */ /* 0x0001e6000c101924 */
[----:B------:R-:W-:-:S13]  /*5040*/  ISETP.NE.AND P1, PT, R11, R12, PT ;  /* 0x0000000c0b00720c */ /* 0x000fda0003f25270 */
[----:B0-----:R-:W-:Y:S05]  /*5050*/  @P1 BRA `(.L_x_70) ;  /* 0xfffffffc00341947 */ /* 0x001fea000383ffff */
.L_x_69:
[----:B------:R-:W-:Y:S05]  /*5060*/  BSYNC.RECONVERGENT B4 ;  /* 0x0000000000047941 */ /* 0x000fea0003800200 */
.L_x_68:
[----:B------:R-:W-:Y:S05]  /*5070*/  @!P0 BRA `(.L_x_57) ;  /* 0x00000000009c8947 */ /* 0x000fea0003800000 */
        /* <DEDUP_REMOVED lines=9> */
[----:B------:R-:W-:-:S05]  /*5110*/  @P0 LEA.HI.X R15, R5, R15, R11, 0x2, P1 ;  /* 0x0000000f050f0211 */ /* 0x000fca00008f140b */
[----:B------:R0:W-:Y:S01]  /*5120*/  @P0 ST.E desc[UR36][R14.64], RZ ;  /* 0x000000ff0e000985 */ /* 0x0001e2000c101924 */
[----:B------:R-:W-:-:S13]  /*5130*/  ISETP.NE.AND P0, PT, R13, 0x1, PT ;  /* 0x000000010d00780c */ /* 0x000fda0003f05270 */
[----:B0-----:R-:W-:Y:S05]  /*5140*/  @!P0 BRA `(.L_x_57) ;  /* 0x0000000000688947 */ /* 0x001fea0003800000 */
[----:B------:R-:W0:Y:S01]  /*5150*/  LDS.64 R8, [R2+0x8] ;  /* 0x0000080002087984 */ /* 0x000e220000000a00 */
[----:B------:R-:W-:Y:S01]  /*5160*/  IMAD.SHL.U32 R5, R10, 0x4, RZ ;  /* 0x000000040a057824 */ /* 0x000fe200078e00ff */
[----:B------:R-:W-:-:S04]  /*5170*/  SHF.R.U32.HI R11, RZ, 0x1e, R10 ;  /* 0x0000001eff0b7819 */ /* 0x000fc8000001160a */
        /* <DEDUP_REMOVED lines=9> */
[----:B------:R0:W-:Y:S01]  /*5210*/  @P0 ST.E desc[UR36][R8.64+0x4], RZ ;  /* 0x000004ff08000985 */ /* 0x0001e2000c101924 */
[----:B------:R-:W-:-:S13]  /*5220*/  ISETP.NE.AND P0, PT, R13, 0x2, PT ;  /* 0x000000020d00780c */ /* 0x000fda0003f05270 */
[----:B0-----:R-:W-:Y:S05]  /*5230*/  @!P0 BRA `(.L_x_57) ;  /* 0x00000000002c8947 */ /* 0x001fea0003800000 */
[----:B------:R-:W0:Y:S02]  /*5240*/  LDS.64 R8, [R2+0x8] ;  /* 0x0000080002087984 */ /* 0x000e240000000a00 */
        /* <DEDUP_REMOVED lines=9> */
[----:B------:R0:W-:Y:S04]  /*52e0*/  @P0 ST.E desc[UR36][R8.64+0x8], RZ ;  /* 0x000008ff08000985 */ /* 0x0001e8000c101924 */
.L_x_57:
[----:B------:R-:W-:Y:S05]  /*52f0*/  BSYNC.RECONVERGENT B3 ;  /* 0x0000000000037941 */ /* 0x000fea0003800200 */
.L_x_56:
[----:B------:R-:W5:Y:S04]  /*5300*/  LDS.U8 R3, [R4] ;  /* 0x0000000004037984 */ /* 0x000f680000000000 */
[----:B0-----:R-:W0:Y:S01]  /*5310*/  LDS.64 R8, [R4+0x8] ;  /* 0x0000080004087984 */ /* 0x001e220000000a00 */
[----:B-----5:R-:W-:-:S05]  /*5320*/  PRMT R5, R3, 0x8880, RZ ;  /* 0x0000888003057816 */ /* 0x020fca00000000ff */
[----:B0-----:R-:W-:-:S06]  /*5330*/  IMAD.WIDE R8, R5, 0x4, R8 ;  /* 0x0000000405087825 */ /* 0x001fcc00078e0208 */
[----:B------:R-:W5:Y:S02]  /*5340*/  LD.E R8, desc[UR36][R8.64+-0x4] ;  /* 0xfffffc2408087980 */ /* 0x000f64000c101900 */
[----:B-----5:R-:W-:-:S13]  /*5350*/  ISETP.NE.AND P0, PT, R8, RZ, PT ;  /* 0x000000ff0800720c */ /* 0x020fda0003f05270 */
[----:B------:R-:W-:-:S05]  /*5360*/  @!P0 VIADD R5, R3, 0xffffffff ;  /* 0xffffffff03058836 */ /* 0x000fca0000000000 */
[----:B------:R0:W-:Y:S01]  /*5370*/  @!P0 STS.U8 [R4], R5 ;  /* 0x0000000504008388 */ /* 0x0001e20000000000 */
[----:B------:R-:W-:-:S07]  /*5380*/  @!P0 PRMT R3, R5, 0x7610, R3 ;  /* 0x0000761005038816 */ /* 0x000fce0000000003 */
.L_x_50:
[----:B------:R-:W-:Y:S05]  /*5390*/  BSYNC.RECONVERGENT B1 ;  /* 0x0000000000017941 */ /* 0x000fea0003800200 */
.L_x_49:
        /* <DEDUP_REMOVED lines=8> */
.L_x_74:
[----:B------:R-:W0:Y:S01]  /*5420*/  LDS.64 R8, [R4+0x8] ;  /* 0x0000080004087984 */ /* 0x000e220000000a00 */
[----:B------:R-:W-:-:S03]  /*5430*/  LOP3.LUT R5, R3, 0xff, RZ, 0xc0, !PT ;  /* 0x000000ff03057812 */ /* 0x000fc600078ec0ff */
[----:B------:R-:W1:Y:S02]  /*5440*/  LDS.64 R10, [R2+0x8] ;  /* 0x00000800020a7984 */ /* 0x000e640000000a00 */
[----:B0-----:R-:W-:-:S06]  /*5450*/  IMAD.WIDE.U32 R8, R5, 0x4, R8 ;  /* 0x0000000405087825 */ /* 0x001fcc00078e0008 */
[----:B------:R-:W5:Y:S01]  /*5460*/  LD.E R9, desc[UR36][R8.64] ;  /* 0x0000002408097980 */ /* 0x000f62000c101900 */
[----:B-1----:R-:W-:-:S04]  /*5470*/  IMAD.WIDE.U32 R10, R5, 0x4, R10 ;  /* 0x00000004050a7825 */ /* 0x002fc800078e000a */
[----:B------:R-:W-:-:S05]  /*5480*/  VIADD R3, R3, 0x1 ;  /* 0x0000000103037836 */ /* 0x000fca0000000000 */
[C---:B------:R-:W-:Y:S02]  /*5490*/  PRMT R12, R3.reuse, 0x8880, RZ ;  /* 0x00008880030c7816 */ /* 0x040fe400000000ff */
[----:B------:R-:W-:-:S04]  /*54a0*/  PRMT R3, R3, 0x8880, RZ ;  /* 0x0000888003037816 */ /* 0x000fc800000000ff */
[----:B------:R-:W-:Y:S01]  /*54b0*/  PRMT R3, R3, 0x7710, RZ ;  /* 0x0000771003037816 */ /* 0x000fe200000000ff */
[----:B-----5:R-:W-:Y:S04]  /*54c0*/  ST.E desc[UR36][R10.64], R9 ;  /* 0x000000090a007985 */ /* 0x020fe8000c101924 */
[----:B------:R-:W0:Y:S02]  /*54d0*/  LDS.S8 R5, [R2] ;  /* 0x0000000002057984 */ /* 0x000e240000000200 */
[----:B0-----:R-:W-:-:S13]  /*54e0*/  ISETP.GE.AND P0, PT, R12, R5, PT ;  /* 0x000000050c00720c */ /* 0x001fda0003f06270 */
[----:B------:R-:W-:Y:S05]  /*54f0*/  @!P0 BRA `(.L_x_74) ;  /* 0xfffffffc00c88947 */ /* 0x000fea000383ffff */
[----:B------:R-:W-:Y:S05]  /*5500*/  BSYNC.RECONVERGENT B3 ;  /* 0x0000000000037941 */ /* 0x000fea0003800200 */
.L_x_73:
[----:B------:R0:W1:Y:S02]  /*5510*/  LDS.U8 R3, [R4] ;  /* 0x0000000004037984 */ /* 0x0000640000000000 */
.L_x_72:
[----:B------:R-:W-:Y:S05]  /*5520*/  BSYNC.RECONVERGENT B1 ;  /* 0x0000000000017941 */ /* 0x000fea0003800200 */
.L_x_71:
[----:B------:R-:W5:Y:S01]  /*5530*/  S2UR UR7, SR_CgaCtaId ;  /* 0x00000000000779c3 */ /* 0x000f620000008800 */
[----:B------:R-:W-:Y:S01]  /*5540*/  UMOV UR4, 0x400 ;  /* 0x0000040000047882 */ /* 0x000fe20000000000 */
[----:B-1----:R-:W-:Y:S01]  /*5550*/  PRMT R7, R3, 0x8880, RZ ;  /* 0x0000888003077816 */ /* 0x002fe200000000ff */
[----:B-----5:R-:W-:-:S09]  /*5560*/  ULEA UR4, UR7, UR4, 0x18 ;  /* 0x0000000407047291 */ /* 0x020fd2000f8ec0ff */
[----:B0--3--:R-:W0:Y:S02]  /*5570*/  LDS.S8 R4, [UR4+0x2800] ;  /* 0x00280004ff047984 */ /* 0x009e240008000200 */
[----:B0-----:R-:W-:-:S13]  /*5580*/  ISETP.GE.AND P0, PT, R7, R4, PT ;  /* 0x000000040700720c */ /* 0x001fda0003f06270 */
[----:B------:R-:W-:Y:S05]  /*5590*/  @!P0 BRA `(.L_x_48) ;  /* 0x0000002000d08947 */ /* 0x000fea0003800000 */
[----:B------:R-:W0:Y:S01]  /*55a0*/  LDS.64 R8, [R2+0x8] ;  /* 0x0000080002087984 */ /* 0x000e220000000a00 */
[----:B------:R-:W-:Y:S01]  /*55b0*/  LOP3.LUT R5, R5, 0xffff, RZ, 0xc0, !PT ;  /* 0x0000ffff05057812 */ /* 0x000fe200078ec0ff */
[----:B------:R-:W-:Y:S01]  /*55c0*/  IMAD.MOV R10, RZ, RZ, -R4 ;  /* 0x000000ffff0a7224 */ /* 0x000fe200078e0a04 */
        /* <DEDUP_REMOVED lines=28> */
.L_x_94:
[----:B0-----:R-:W-:-:S07]  /*5790*/  IMAD.MOV.U32 R17, RZ, RZ, 0x20 ;  /* 0x00000020ff117424 */ /* 0x001fce00078e00ff */
.L_x_93:
[----:B0-----:R-:W0:Y:S01]  /*57a0*/  S2R R22, SR_CgaCtaId ;  /* 0x0000000000167919 */ /* 0x001e220000008800 */
        /* <DEDUP_REMOVED lines=21> */
.L_x_80:
        /* <DEDUP_REMOVED lines=127> */
.L_x_79:
        /* <DEDUP_REMOVED lines=70> */
.L_x_82:
        /* <DEDUP_REMOVED lines=44> */
.L_x_83:
        /* <DEDUP_REMOVED lines=24> */
.L_x_78:
        /* <DEDUP_REMOVED lines=11> */
.L_x_85:
        /* <DEDUP_REMOVED lines=84> */
.L_x_84:
        /* <DEDUP_REMOVED lines=55> */
.L_x_86:
[----:B------:R-:W-:Y:S05]  /*72f0*/  @!P3 BRA `(.L_x_81) ;  /* 0x000000000070b947 */ /* 0x000fea0003800000 */
[----:B--2---:R-:W-:-:S06]  /*7300*/  IMAD.WIDE.U32 R14, R19, 0x4, R12 ;  /* 0x00000004130e7825 */ /* 0x004fcc00078e000c */
[----:B------:R2:W3:Y:S01]  /*7310*/  LD.E R14, desc[UR36][R14.64] ;  /* 0x000000240e0e7980 */ /* 0x0004e2000c101900 */
[----:B------:R-:W5:Y:S01]  /*7320*/  S2UR UR7, SR_CgaCtaId ;  /* 0x00000000000779c3 */ /* 0x000f620000008800 */
[----:B------:R-:W-:Y:S01]  /*7330*/  UMOV UR4, 0x400 ;  /* 0x0000040000047882 */ /* 0x000fe20000000000 */
[C---:B------:R-:W-:Y:S01]  /*7340*/  ISETP.NE.AND P3, PT, R23.reuse, RZ, PT ;  /* 0x000000ff1700720c */ /* 0x040fe20003f65270 */
[----:B------:R-:W-:Y:S01]  /*7350*/  UIADD3 UR4, UPT, UPT, UR4, 0x2814, URZ ;  /* 0x0000281404047890 */ /* 0x000fe2000fffe0ff */
[----:B0-----:R-:W-:Y:S01]  /*7360*/  ISETP.NE.AND P4, PT, R23, R18, PT ;  /* 0x000000121700720c */ /* 0x001fe20003f85270 */
[----:B------:R-:W-:Y:S02]  /*7370*/  IMAD.MOV.U32 R18, RZ, RZ, RZ ;  /* 0x000000ffff127224 */ /* 0x000fe400078e00ff */
[----:B--2---:R-:W-:Y:S01]  /*7380*/  IMAD.MOV.U32 R15, RZ, RZ, RZ ;  /* 0x000000ffff0f7224 */ /* 0x004fe200078e00ff */
[----:B-----5:R-:W-:-:S06]  /*7390*/  ULEA UR4, UR7, UR4, 0x18 ;  /* 0x0000000407047291 */ /* 0x020fcc000f8ec0ff */
        /* <DEDUP_REMOVED lines=18> */
.L_x_81:
[----:B-1----:R-:W-:Y:S01]  /*74c0*/  PRMT R15, R19, 0x8880, RZ ;  /* 0x00008880130f7816 */ /* 0x002fe200000000ff */
[----:B------:R-:W-:Y:S01]  /*74d0*/  BSSY.RECONVERGENT B4, `(.L_x_87) ;  /* 0x0000015000047945 */ /* 0x000fe20003800200 */
[----:B0-----:R-:W-:Y:S02]  /*74e0*/  PRMT R18, R3, 0x8880, RZ ;  /* 0x0000888003127816 */ /* 0x001fe400000000ff */
[----:B------:R-:W-:Y:S02]  /*74f0*/  PRMT R14, R19, 0x8880, RZ ;  /* 0x00008880130e7816 */ /* 0x000fe400000000ff */
[----:B------:R-:W-:Y:S02]  /*7500*/  ISETP.LE.OR P3, PT, R18, R15, !P0 ;  /* 0x0000000f1200720c */ /* 0x000fe40004763670 */
[----:B------:R-:W-:Y:S02]  /*7510*/  PRMT R14, R14, 0x7710, RZ ;  /* 0x000077100e0e7816 */ /* 0x000fe400000000ff */
[----:B---3--:R-:W-:-:S09]  /*7520*/  PRMT R20, R9, 0x8880, RZ ;  /* 0x0000888009147816 */ /* 0x008fd200000000ff */
[----:B------:R-:W-:Y:S05]  /*7530*/  @P3 BRA `(.L_x_88) ;  /* 0x0000000000383947 */ /* 0x000fea0003800000 */
[----:B------:R-:W-:-:S07]  /*7540*/  LOP3.LUT R19, R19, 0xff, RZ, 0xc0, !PT ;  /* 0x000000ff13137812 */ /* 0x000fce00078ec0ff */
.L_x_89:
[----:B--2---:R-:W-:-:S06]  /*7550*/  IMAD.WIDE.U32 R14, R19, 0x4, R12 ;  /* 0x00000004130e7825 */ /* 0x004fcc00078e000c */
[----:B------:R-:W2:Y:S01]  /*7560*/  LD.E R14, desc[UR36][R14.64] ;  /* 0x000000240e0e7980 */ /* 0x000ea2000c101900 */
[C---:B0-----:R-:W-:Y:S02]  /*7570*/  IMAD R22, R19.reuse, 0x4, R6 ;  /* 0x0000000413167824 */ /* 0x041fe400078e0206 */
        /* <DEDUP_REMOVED lines=10> */
.L_x_88:
[----:B------:R-:W-:Y:S05]  /*7620*/  BSYNC.RECONVERGENT B4 ;  /* 0x0000000000047941 */ /* 0x000fea0003800200 */
.L_x_87:
[----:B--2---:R-:W-:Y:S01]  /*7630*/  PRMT R13, R14, 0x8880, RZ ;  /* 0x000088800e0d7816 */ /* 0x004fe200000000ff */
[----:B------:R-:W-:Y:S03]  /*7640*/  BSSY.RECONVERGENT B4, `(.L_x_90) ;  /* 0x000000e000047945 */ /* 0x000fe60003800200 */
[----:B------:R-:W-:-:S13]  /*7650*/  ISETP.LT.OR P0, PT, R13, R20, P0 ;  /* 0x000000140d00720c */ /* 0x000fda0000701670 */
[----:B------:R-:W-:Y:S05]  /*7660*/  @P0 BRA `(.L_x_91) ;  /* 0x00000000002c0947 */ /* 0x000fea0003800000 */
.L_x_92:
        /* <DEDUP_REMOVED lines=11> */
.L_x_91:
[----:B------:R-:W-:Y:S05]  /*7720*/  BSYNC.RECONVERGENT B4 ;  /* 0x0000000000047941 */ /* 0x000fea0003800200 */
.L_x_90:
[----:B------:R-:W-:Y:S05]  /*7730*/  @P2 BRA `(.L_x_93) ;  /* 0xffffffe000182947 */ /* 0x000fea000383ffff */
[C---:B-1----:R-:W-:Y:S01]  /*7740*/  PRMT R12, R9.reuse, 0x8880, RZ ;  /* 0x00008880090c7816 */ /* 0x042fe200000000ff */
[----:B------:R-:W-:Y:S02]  /*7750*/  VIADD R9, R9, 0xffffffff ;  /* 0xffffffff09097836 */ /* 0x000fe40000000000 */
[----:B------:R-:W-:Y:S01]  /*7760*/  VIADD R7, R7, 0xffffffff ;  /* 0xffffffff07077836 */ /* 0x000fe20000000000 */
[----:B------:R-:W-:-:S13]  /*7770*/  ISETP.GT.AND P0, PT, R12, 0x1, PT ;  /* 0x000000010c00780c */ /* 0x000fda0003f04270 */
[----:B------:R-:W-:Y:S05]  /*7780*/  @P0 BRA `(.L_x_94) ;  /* 0xffffffe000000947 */ /* 0x000fea000383ffff */
[----:B------:R-:W-:Y:S05]  /*7790*/  BSYNC.RECONVERGENT B3 ;  /* 0x0000000000037941 */ /* 0x000fea0003800200 */
.L_x_77:
[----:B------:R1:W3:Y:S02]  /*77a0*/  LDS.U8 R5, [R2] ;  /* 0x0000000002057984 */ /* 0x0002e40000000000 */
.L_x_76:
[----:B------:R-:W-:Y:S05]  /*77b0*/  BSYNC.RECONVERGENT B1 ;  /* 0x0000000000017941 */ /* 0x000fea0003800200 */
.L_x_75:
[----:B---3--:R-:W-:-:S04]  /*77c0*/  PRMT R3, R5, 0x8880, RZ ;  /* 0x0000888005037816 */ /* 0x008fc800000000ff */
[----:B------:R-:W-:-:S13]  /*77d0*/  ISETP.GE.AND P0, PT, R3, 0x1, PT ;  /* 0x000000010300780c */ /* 0x000fda0003f06270 */
[----:B------:R-:W-:Y:S05]  /*77e0*/  @!P0 BRA `(.L_x_48) ;  /* 0x00000000003c8947 */ /* 0x000fea0003800000 */
[----:B------:R3:W0:Y:S01]  /*77f0*/  LDS.64 R8, [R2+0x8] ;  /* 0x0000080002087984 */ /* 0x0006220000000a00 */
[----:B------:R-:W-:-:S07]  /*7800*/  PRMT R3, R5, 0x7610, R3 ;  /* 0x0000761005037816 */ /* 0x000fce0000000003 */
.L_x_95:
[----:B------:R-:W-:-:S05]  /*7810*/  LOP3.LUT R11, R3, 0xff, RZ, 0xc0, !PT ;  /* 0x000000ff030b7812 */ /* 0x000fca00078ec0ff */
[----:B0-----:R-:W-:-:S06]  /*7820*/  IMAD.WIDE.U32 R10, R11, 0x4, R8 ;  /* 0x000000040b0a7825 */ /* 0x001fcc00078e0008 */
[----:B------:R-:W5:Y:S01]  /*7830*/  LD.E R10, desc[UR36][R10.64+-0x4] ;  /* 0xfffffc240a0a7980 */ /* 0x000f62000c101900 */
[----:B------:R-:W-:Y:S02]  /*7840*/  PRMT R5, R3, 0x7610, R5 ;  /* 0x0000761003057816 */ /* 0x000fe40000000005 */
[----:B-----5:R-:W-:-:S13]  /*7850*/  ISETP.NE.AND P0, PT, R10, RZ, PT ;  /* 0x000000ff0a00720c */ /* 0x020fda0003f05270 */
[----:B------:R-:W-:Y:S05]  /*7860*/  @P0 BRA `(.L_x_48) ;  /* 0x00000000001c0947 */ /* 0x000fea0003800000 */
[C---:B------:R-:W-:Y:S01]  /*7870*/  VIADD R5, R3.reuse, 0xffffffff ;  /* 0xffffffff03057836 */ /* 0x040fe20000000000 */
[----:B------:R-:W-:-:S04]  /*7880*/  LOP3.LUT R3, R3, 0xff, RZ, 0xc0, !PT ;  /* 0x000000ff03037812 */ /* 0x000fc800078ec0ff */
[----:B------:R0:W-:Y:S01]  /*7890*/  STS.U8 [R2], R5 ;  /* 0x0000000502007388 */ /* 0x0001e20000000000 */
[----:B------:R-:W-:Y:S02]  /*78a0*/  ISETP.GT.U32.AND P0, PT, R3, 0x1, PT ;  /* 0x000000010300780c */ /* 0x000fe40003f04070 */
[----:B------:R-:W-:-:S11]  /*78b0*/  PRMT R3, R5, 0x7610, R3 ;  /* 0x0000761005037816 */ /* 0x000fd60000000003 */
[----:B0-----:R-:W-:Y:S05]  /*78c0*/  @P0 BRA `(.L_x_95) ;  /* 0xfffffffc00d00947 */ /* 0x001fea000383ffff */
[----:B------:R-:W-:-:S07]  /*78d0*/  PRMT R5, RZ, 0x7610, R5 ;  /* 0x00007610ff057816 */ /* 0x000fce0000000005 */
.L_x_48:
[----:B------:R-:W-:Y:S05]  /*78e0*/  BSYNC.RECONVERGENT B2 ;  /* 0x0000000000027941 */ /* 0x000fea0003800200 */
.L_x_47:
[C---:B------:R-:W-:Y:S01]  /*78f0*/  PRMT R3, R0.reuse, 0x9910, RZ ;  /* 0x0000991000037816 */ /* 0x040fe200000000ff */
[----:B------:R-:W-:-:S03]  /*7900*/  VIADD R0, R0, 0xffffffff ;  /* 0xffffffff00007836 */ /* 0x000fc60000000000 */
[----:B------:R-:W-:-:S13]  /*7910*/  ISETP.GT.AND P0, PT, R3, 0x1, PT ;  /* 0x000000010300780c */ /* 0x000fda0003f04270 */
[----:B------:R-:W-:Y:S05]  /*7920*/  @P0 BRA `(.L_x_96) ;  /* 0xffffff8c002c0947 */ /* 0x000fea000383ffff */
.L_x_1:
[----:B------:R-:W-:Y:S05]  /*7930*/  BSYNC.RECONVERGENT B0 ;  /* 0x0000000000007941 */ /* 0x000fea0003800200 */
.L_x_0:
[----:B------:R-:W5:Y:S01]  /*7940*/  LDS.64 R4, [R2+0x18] ;  /* 0x0000180002047984 */ /* 0x000f620000000a00 */
[----:B------:R-:W0:Y:S01]  /*7950*/  S2UR UR10, SR_CgaCtaId ;  /* 0x00000000000a79c3 */ /* 0x000e220000008800 */
[----:B------:R-:W-:Y:S01]  /*7960*/  UMOV UR9, 0x400 ;  /* 0x0000040000097882 */ /* 0x000fe20000000000 */
[----:B------:R-:W-:Y:S01]  /*7970*/  IMAD.MOV.U32 R9, RZ, RZ, 0x1 ;  /* 0x00000001ff097424 */ /* 0x000fe200078e00ff */
[----:B------:R-:W1:Y:S01]  /*7980*/  S2R R0, SR_TID.X ;  /* 0x0000000000007919 */ /* 0x000e620000002100 */
[----:B------:R-:W-:Y:S01]  /*7990*/  UIADD3 UR4, UPT, UPT, UR9, 0x800, URZ ;  /* 0x0000080009047890 */ /* 0x000fe2000fffe0ff */
[----:B------:R-:W-:Y:S02]  /*79a0*/  IMAD.MOV.U32 R11, RZ, RZ, 0x1 ;  /* 0x00000001ff0b7424 */ /* 0x000fe400078e00ff */
[----:B------:R-:W-:Y:S01]  /*79b0*/  STS.U8 [R2+0x10], R9 ;  /* 0x0000100902007388 */ /* 0x000fe20000000000 */
[----:B0-----:R-:W-:-:S06]  /*79c0*/  ULEA UR4, UR10, UR4, 0x18 ;  /* 0x000000040a047291 */ /* 0x001fcc000f8ec0ff */
[----:B-1----:R-:W-:Y:S01]  /*79d0*/  LEA R12, R0, UR4, 0x4 ;  /* 0x00000004000c7c11 */ /* 0x002fe2000f8e20ff */
[----:B-----5:R-:W-:Y:S04]  /*79e0*/  ST.E desc[UR36][R4.64], R11 ;  /* 0x0000000b04007985 */ /* 0x020fe8000c101924 */
[----:B------:R-:W-:Y:S04]  /*79f0*/  LDS.S8 R3, [R12] ;  /* 0x000000000c037984 */ /* 0x000fe80000000200 */
[----:B------:R-:W0:Y:S04]  /*7a00*/  LDS.64 R8, [R12+0x8] ;  /* 0x000008000c087984 */ /* 0x000e280000000a00 */
[----:B------:R-:W1:Y:S01]  /*7a10*/  LDS.U8 R10, [R2+0x10] ;  /* 0x00001000020a7984 */ /* 0x000e620000000000 */
[----:B0-----:R-:W-:-:S06]  /*7a20*/  IMAD.WIDE R8, R3, 0x4, R8 ;  /* 0x0000000403087825 */ /* 0x001fcc00078e0208 */
[----:B------:R-:W5:Y:S01]  /*7a30*/  LD.E R8, desc[UR36][R8.64+-0x4] ;  /* 0xfffffc2408087980 */ /* 0x000f62000c101900 */
[----:B------:R-:W-:Y:S01]  /*7a40*/  BSSY.RECONVERGENT B0, `(.L_x_97) ;  /* 0x000074a000007945 */ /* 0x000fe20003800200 */
[----:B-----5:R-:W0:Y:S01]  /*7a50*/  FLO.U32 R7, R8 ;  /* 0x0000000800077300 */ /* 0x020e2200000e0000 */
[----:B------:R-:W-:Y:S02]  /*7a60*/  ISETP.NE.AND P0, PT, R8, RZ, PT ;  /* 0x000000ff0800720c */ /* 0x000fe40003f05270 */
[----:B0-----:R-:W-:-:S05]  /*7a70*/  IADD3 R7, PT, PT, -R7, 0x1f, RZ ;  /* 0x0000001f07077810 */ /* 0x001fca0007ffe1ff */
[----:B------:R-:W-:-:S05]  /*7a80*/  IMAD.MOV R7, RZ, RZ, -R7 ;  /* 0x000000ffff077224 */ /* 0x000fca00078e0a07 */
[----:B------:R-:W-:-:S05]  /*7a90*/  PRMT R7, R7, 0x7710, RZ ;  /* 0x0000771007077816 */ /* 0x000fca00000000ff */
[----:B------:R-:W-:Y:S01]  /*7aa0*/  VIADD R4, R7, 0x20 ;  /* 0x0000002007047836 */ /* 0x000fe20000000000 */
[----:B-1----:R-:W-:-:S04]  /*7ab0*/  PRMT R7, R10, 0x7610, R7 ;  /* 0x000076100a077816 */ /* 0x002fc80000000007 */
[----:B------:R-:W-:-:S05]  /*7ac0*/  SEL R4, R4, RZ, P0 ;  /* 0x000000ff04047207 */ /* 0x000fca0000000000 */
[----:B------:R-:W-:-:S04]  /*7ad0*/  IMAD R4, R3, 0x20, R4 ;  /* 0x0000002003047824 */ /* 0x000fc800078e0204 */
[----:B------:R-:W-:-:S05]  /*7ae0*/  VIADD R4, R4, 0xffffffe0 ;  /* 0xffffffe004047836 */ /* 0x000fca0000000000 */
[----:B------:R-:W-:-:S04]  /*7af0*/  PRMT R3, R4, 0x9910, RZ ;  /* 0x0000991004037816 */ /* 0x000fc800000000ff */
[----:B------:R-:W-:-:S13]  /*7b00*/  ISETP.GE.AND P0, PT, R3, 0x1, PT ;  /* 0x000000010300780c */ /* 0x000fda0003f06270 */
[----:B------:R-:W-:Y:S05]  /*7b10*/  @!P0 BRA `(.L_x_98) ;  /* 0x0000007000f08947 */ /* 0x000fea0003800000 */
[----:B------:R-:W-:-:S07]  /*7b20*/  PRMT R3, R4, 0x7610, R3 ;  /* 0x0000761004037816 */ /* 0x000fce0000000003 */
.L_x_193:
[----:B------:R-:W-:Y:S01]  /*7b30*/  UIADD3 UR4, UPT, UPT, UR9, 0x1000, URZ ;  /* 0x0000100009047890 */ /* 0x000fe2000fffe0ff */
[----:B------:R-:W-:Y:S01]  /*7b40*/  LOP3.LUT P0, R17, R7, 0xff, RZ, 0xc0, !PT ;  /* 0x000000ff07117812 */ /* 0x000fe2000780c0ff */
[----:B------:R-:W-:Y:S02]  /*7b50*/  BSSY.RECONVERGENT B1, `(.L_x_99) ;  /* 0x00000cf000017945 */ /* 0x000fe40003800200 */
[----:B------:R-:W-:-:S06]  /*7b60*/  ULEA UR4, UR10, UR4, 0x18 ;  /* 0x000000040a047291 */ /* 0x000fcc000f8ec0ff */
[----:B------:R-:W-:-:S04]  /*7b70*/  LEA R4, R0, UR4, 0x4 ;  /* 0x0000000400047c11 */ /* 0x000fc8000f8e20ff */
[----:B------:R-:W-:Y:S01]  /*7b80*/  @!P0 PRMT R5, RZ, 0x7610, R5 ;  /* 0x00007610ff058816 */ /* 0x000fe20000000005 */
[----:B0-----:R0:W-:Y:S01]  /*7b90*/  @!P0 STS.U8 [R4], RZ ;  /* 0x000000ff04008388 */ /* 0x0011e20000000000 */
[----:B-1----:R-:W-:Y:S05]  /*7ba0*/  @!P0 BRA `(.L_x_100) ;  /* 0x0000000c00248947 */ /* 0x002fea0003800000 */
[----:B------:R-:W-:Y:S01]  /*7bb0*/  IMAD.SHL.U32 R9, R7, 0x2, RZ ;  /* 0x0000000207097824 */ /* 0x000fe200078e00ff */
[----:B------:R-:W-:Y:S04]  /*7bc0*/  BSSY.RECONVERGENT B2, `(.L_x_101) ;  /* 0x0000028000027945 */ /* 0x000fe80003800200 */
[----:B------:R1:W-:Y:S01]  /*7bd0*/  STS.U8 [R4], R9 ;  /* 0x0000000904007388 */ /* 0x0003e20000000000 */
[----:B------:R-:W-:-:S04]  /*7be0*/  PRMT R5, R9, 0x8880, RZ ;  /* 0x0000888009057816 */ /* 0x000fc800000000ff */
[----:B------:R-:W-:-:S13]  /*7bf0*/  ISETP.GE.AND P0, PT, R5, 0x1, PT ;  /* 0x000000010500780c */ /* 0x000fda0003f06270 */
[----:B-1----:R-:W-:Y:S05]  /*7c00*/  @!P0 BRA `(.L_x_102) ;  /* 0x00000000008c8947 */ /* 0x002fea0003800000 */
        /* <DEDUP_REMOVED lines=10> */
.L_x_105:
[----:B-1----:R-:W1:Y:S01]  /*7cb0*/  LDS.64 R10, [R4+0x8] ;  /* 0x00000800040a7984 */ /* 0x002e620000000a00 */
[C---:B------:R-:W-:Y:S01]  /*7cc0*/  LOP3.LUT R21, R9.reuse, 0xff, RZ, 0xc0, !PT ;  /* 0x000000ff09157812 */ /* 0x040fe200078ec0ff */
[----:B------:R-:W-:-:S04]  /*7cd0*/  VIADD R9, R9, 0x4 ;  /* 0x0000000409097836 */ /* 0x000fc80000000000 */
[----:B-1----:R-:W-:-:S05]  /*7ce0*/  IMAD.WIDE.U32 R10, R21, 0x4, R10 ;  /* 0x00000004150a7825 */ /* 0x002fca00078e000a */
[----:B------:R1:W-:Y:S04]  /*7cf0*/  ST.E desc[UR36][R10.64], RZ ;  /* 0x000000ff0a007985 */ /* 0x0003e8000c101924 */
[----:B------:R-:W5:Y:S01]  /*7d00*/  LDS.64 R12, [R4+0x8] ;  /* 0x00000800040c7984 */ /* 0x000f620000000a00 */
[----:B-1----:R-:W-:-:S04]  /*7d10*/  LOP3.LUT R11, R9, 0xff, RZ, 0xc0, !PT ;  /* 0x000000ff090b7812 */ /* 0x002fc800078ec0ff */
[----:B------:R-:W-:Y:S01]  /*7d20*/  ISETP.NE.AND P0, PT, R11, R8, PT ;  /* 0x000000080b00720c */ /* 0x000fe20003f05270 */
[----:B-----5:R-:W-:-:S05]  /*7d30*/  IMAD.WIDE.U32 R12, R21, 0x4, R12 ;  /* 0x00000004150c7825 */ /* 0x020fca00078e000c */
[----:B------:R-:W-:Y:S04]  /*7d40*/  ST.E desc[UR36][R12.64+0x4], RZ ;  /* 0x000004ff0c007985 */ /* 0x000fe8000c101924 */
[----:B--2---:R-:W1:Y:S02]  /*7d50*/  LDS.64 R14, [R4+0x8] ;  /* 0x00000800040e7984 */ /* 0x004e640000000a00 */
[----:B-1----:R-:W-:-:S05]  /*7d60*/  IMAD.WIDE.U32 R14, R21, 0x4, R14 ;  /* 0x00000004150e7825 */ /* 0x002fca00078e000e */
[----:B------:R-:W-:Y:S04]  /*7d70*/  ST.E desc[UR36][R14.64+0x8], RZ ;  /* 0x000008ff0e007985 */ /* 0x000fe8000c101924 */
[----:B------:R-:W1:Y:S02]  /*7d80*/  LDS.64 R18, [R4+0x8] ;  /* 0x0000080004127984 */ /* 0x000e640000000a00 */
[----:B-1----:R-:W-:-:S05]  /*7d90*/  IMAD.WIDE.U32 R18, R21, 0x4, R18 ;  /* 0x0000000415127825 */ /* 0x002fca00078e0012 */
[----:B------:R1:W-:Y:S01]  /*7da0*/  ST.E desc[UR36][R18.64+0xc], RZ ;  /* 0x00000cff12007985 */ /* 0x0003e2000c101924 */
[----:B------:R-:W-:Y:S05]  /*7db0*/  @P0 BRA `(.L_x_105) ;  /* 0xfffffffc00bc0947 */ /* 0x000fea000383ffff */
.L_x_104:
[----:B------:R-:W-:Y:S05]  /*7dc0*/  BSYNC.RECONVERGENT B3 ;  /* 0x0000000000037941 */ /* 0x000fea0003800200 */
.L_x_103:
[----:B------:R-:W5:Y:S01]  /*7dd0*/  @!P1 LDS.64 R8, [R4+0x8] ;  /* 0x0000080004089984 */ /* 0x000f620000000a00 */
[----:B------:R-:W-:-:S05]  /*7de0*/  @!P1 LOP3.LUT R5, R5, 0xffff, RZ, 0xc0, !PT ;  /* 0x0000ffff05059812 */ /* 0x000fca00078ec0ff */
[----:B-----5:R-:W-:-:S05]  /*7df0*/  @!P1 IMAD.WIDE.U32 R8, R5, 0x4, R8 ;  /* 0x0000000405089825 */ /* 0x020fca00078e0008 */
[----:B------:R-:W-:Y:S04]  /*7e00*/  @!P1 ST.E desc[UR36][R8.64], RZ ;  /* 0x000000ff08009985 */ /* 0x000fe8000c101924 */
[----:B------:R-:W5:Y:S02]  /*7e10*/  @!P1 LDS.64 R10, [R4+0x8] ;  /* 0x00000800040a9984 */ /* 0x000f640000000a00 */
[----:B-----5:R-:W-:-:S05]  /*7e20*/  @!P1 IMAD.WIDE.U32 R10, R5, 0x4, R10 ;  /* 0x00000004050a9825 */ /* 0x020fca00078e000a */
[----:B------:R0:W-:Y:S02]  /*7e30*/  @!P1 ST.E desc[UR36][R10.64+0x4], RZ ;  /* 0x000004ff0a009985 */ /* 0x0001e4000c101924 */
.L_x_102:
[----:B------:R-:W-:Y:S05]  /*7e40*/  BSYNC.RECONVERGENT B2 ;  /* 0x0000000000027941 */ /* 0x000fea0003800200 */
.L_x_101:
[----:B------:R-:W-:Y:S01]  /*7e50*/  PRMT R5, R7, 0x8880, RZ ;  /* 0x0000888007057816 */ /* 0x000fe200000000ff */
[----:B------:R-:W-:Y:S03]  /*7e60*/  BSSY.RECONVERGENT B2, `(.L_x_106) ;  /* 0x0000094000027945 */ /* 0x000fe60003800200 */
[----:B------:R-:W-:-:S13]  /*7e70*/  ISETP.GE.AND P0, PT, R5, 0x1, PT ;  /* 0x000000010500780c */ /* 0x000fda0003f06270 */
[----:B------:R-:W-:Y:S05]  /*7e80*/  @!P0 BRA `(.L_x_107) ;  /* 0x0000000800448947 */ /* 0x000fea0003800000 */
[----:B------:R-:W-:Y:S02]  /*7e90*/  ISETP.GE.U32.AND P0, PT, R17, 0x4, PT ;  /* 0x000000041100780c */ /* 0x000fe40003f06070 */
[C---:B------:R-:W-:Y:S02]  /*7ea0*/  LOP3.LUT R5, R7.reuse, 0x3, RZ, 0xc0, !PT ;  /* 0x0000000307057812 */ /* 0x040fe400078ec0ff */
[----:B------:R-:W-:Y:S02]  /*7eb0*/  LOP3.LUT R8, R7, 0x7c, RZ, 0xc0, !PT ;  /* 0x0000007c07087812 */ /* 0x000fe400078ec0ff */
[----:B0-----:R-:W-:-:S07]  /*7ec0*/  PRMT R10, RZ, 0x7610, R10 ;  /* 0x00007610ff0a7816 */ /* 0x001fce000000000a */
.L_x_116:
[----:B0-----:R-:W0:Y:S01]  /*7ed0*/  LDS.64 R12, [R2+0x18] ;  /* 0x00001800020c7984 */ /* 0x001e220000000a00 */
[----:B------:R-:W-:-:S05]  /*7ee0*/  LOP3.LUT R9, R10, 0xff, RZ, 0xc0, !PT ;  /* 0x000000ff0a097812 */ /* 0x000fca00078ec0ff */
[----:B0-----:R-:W-:-:S05]  /*7ef0*/  IMAD.WIDE.U32 R12, R9, 0x4, R12 ;  /* 0x00000004090c7825 */ /* 0x001fca00078e000c */
[----:B------:R-:W5:Y:S01]  /*7f00*/  LD.E R11, desc[UR36][R12.64] ;  /* 0x000000240c0b7980 */ /* 0x000f62000c101900 */
[----:B------:R-:W-:Y:S01]  /*7f10*/  BSSY.RECONVERGENT B3, `(.L_x_108) ;  /* 0x0000081000037945 */ /* 0x000fe20003800200 */
[----:B-----5:R-:W-:-:S13]  /*7f20*/  ISETP.NE.AND P1, PT, R11, RZ, PT ;  /* 0x000000ff0b00720c */ /* 0x020fda0003f25270 */
[----:B-1----:R-:W-:Y:S05]  /*7f30*/  @!P1 BRA `(.L_x_109) ;  /* 0x0000000400f89947 */ /* 0x002fea0003800000 */
[----:B------:R-:W-:Y:S01]  /*7f40*/  BSSY.RECONVERGENT B4, `(.L_x_110) ;  /* 0x0000040000047945 */ /* 0x000fe20003800200 */
[----:B------:R-:W-:Y:S01]  /*7f50*/  PRMT R17, RZ, 0x7610, R17 ;  /* 0x00007610ff117816 */ /* 0x000fe20000000011 */
[----:B-1----:R-:W-:Y:S02]  /*7f60*/  IMAD.MOV.U32 R18, RZ, RZ, RZ ;  /* 0x000000ffff127224 */ /* 0x002fe400078e00ff */
[----:B------:R-:W-:Y:S05]  /*7f70*/  @!P0 BRA `(.L_x_111) ;  /* 0x0000000000f08947 */ /* 0x000fea0003800000 */
[----:B------:R-:W-:Y:S01]  /*7f80*/  BSSY.RECONVERGENT B5, `(.L_x_112) ;  /* 0x000003a000057945 */ /* 0x000fe20003800200 */
[----:B------:R-:W-:Y:S01]  /*7f90*/  PRMT R17, RZ, 0x7610, R17 ;  /* 0x00007610ff117816 */ /* 0x000fe20000000011 */
[----:B------:R-:W-:-:S07]  /*7fa0*/  IMAD.MOV.U32 R18, RZ, RZ, RZ ;  /* 0x000000ffff127224 */ /* 0x000fce00078e00ff */
.L_x_113:
[----:B0-2---:R-:W0:Y:S01]  /*7fb0*/  LDS.64 R14, [R2+0x18] ;  /* 0x00001800020e7984 */ /* 0x005e220000000a00 */
[C---:B------:R-:W-:Y:S01]  /*7fc0*/  IMAD.IADD R25, R17.reuse, 0x1, R10 ;  /* 0x0000000111197824 */ /* 0x040fe200078e020a */
[----:B------:R-:W-:Y:S02]  /*7fd0*/  LOP3.LUT R23, R17, 0xff, RZ, 0xc0, !PT ;  /* 0x000000ff11177812 */ /* 0x000fe400078ec0ff */
[----:B------:R-:W1:Y:S02]  /*7fe0*/  LDS.64 R12, [R4+0x8] ;  /* 0x00000800040c7984 */ /* 0x000e640000000a00 */
[----:B------:R-:W-:Y:S01]  /*7ff0*/  LOP3.LUT R25, R25, 0xff, RZ, 0xc0, !PT ;  /* 0x000000ff19197812 */ /* 0x000fe200078ec0ff */
[----:B0-----:R-:W-:-:S04]  /*8000*/  IMAD.WIDE.U32 R14, R23, 0x4, R14 ;  /* 0x00000004170e7825 */ /* 0x001fc800078e000e */
[----:B-1----:R-:W-:Y:S02]  /*8010*/  IMAD.WIDE.U32 R12, R25, 0x4, R12 ;  /* 0x00000004190c7825 */ /* 0x002fe400078e000c */
[----:B------:R-:W2:Y:S04]  /*8020*/  LD.E R14, desc[UR36][R14.64] ;  /* 0x000000240e0e7980 */ /* 0x000ea8000c101900 */
[----:B------:R-:W2:Y:S02]  /*8030*/  LD.E R19, desc[UR36][R12.64] ;  /* 0x000000240c137980 */ /* 0x000ea4000c101900 */
[----:B--2---:R-:W-:-:S04]  /*8040*/  IMAD R19, R11, R14, R19 ;  /* 0x0000000e0b137224 */ /* 0x004fc800078e0213 */
[----:B------:R-:W-:-:S05]  /*8050*/  IMAD.IADD R19, R19, 0x1, R18 ;  /* 0x0000000113137824 */ /* 0x000fca00078e0212 */
[----:B------:R-:W-:-:S04]  /*8060*/  ISETP.NE.AND P1, PT, R19, -0x1, PT ;  /* 0xffffffff1300780c */ /* 0x000fc80003f25270 */
[----:B------:R-:W-:-:S05]  /*8070*/  SEL R27, R19, RZ, P1 ;  /* 0x000000ff131b7207 */ /* 0x000fca0000800000 */
[----:B------:R-:W-:Y:S04]  /*8080*/  ST.E desc[UR36][R12.64], R27 ;  /* 0x0000001b0c007985 */ /* 0x000fe8000c101924 */
[----:B------:R-:W0:Y:S04]  /*8090*/  LDS.64 R20, [R2+0x18] ;  /* 0x0000180002147984 */ /* 0x000e280000000a00 */
[----:B------:R-:W1:Y:S01]  /*80a0*/  LDS.64 R18, [R4+0x8] ;  /* 0x0000080004127984 */ /* 0x000e620000000a00 */
[----:B0-----:R-:W-:-:S04]  /*80b0*/  IMAD.WIDE.U32 R20, R23, 0x4, R20 ;  /* 0x0000000417147825 */ /* 0x001fc800078e0014 */
[----:B-1----:R-:W-:Y:S02]  /*80c0*/  IMAD.WIDE.U32 R18, R25, 0x4, R18 ;  /* 0x0000000419127825 */ /* 0x002fe400078e0012 */
        /* <DEDUP_REMOVED lines=38> */
.L_x_112:
[----:B------:R-:W-:-:S07]  /*8330*/  PRMT R17, R8, 0x7610, R17 ;  /* 0x0000761008117816 */ /* 0x000fce0000000011 */
.L_x_111:
[----:B------:R-:W-:Y:S05]  /*8340*/  BSYNC.RECONVERGENT B4 ;  /* 0x0000000000047941 */ /* 0x000fea0003800200 */
.L_x_110:
[----:B0-----:R0:W1:Y:S01]  /*8350*/  LDS.64 R20, [R4+0x8] ;  /* 0x0000080004147984 */ /* 0x0010620000000a00 */
[----:B------:R-:W-:Y:S01]  /*8360*/  ISETP.NE.AND P1, PT, R5, RZ, PT ;  /* 0x000000ff0500720c */ /* 0x000fe20003f25270 */
[----:B------:R-:W-:-:S12]  /*8370*/  BSSY.RECONVERGENT B4, `(.L_x_114) ;  /* 0x0000036000047945 */ /* 0x000fd80003800200 */
[----:B0-----:R-:W-:Y:S05]  /*8380*/  @!P1 BRA `(.L_x_115) ;  /* 0x0000000000d09947 */ /* 0x001fea0003800000 */
[----:B------:R-:W0:Y:S01]  /*8390*/  LDS.64 R12, [R2+0x18] ;  /* 0x00001800020c7984 */ /* 0x000e220000000a00 */
[C---:B--2---:R-:W-:Y:S01]  /*83a0*/  IMAD.IADD R14, R17.reuse, 0x1, R10 ;  /* 0x00000001110e7824 */ /* 0x044fe200078e020a */
[----:B------:R-:W-:-:S04]  /*83b0*/  LOP3.LUT R17, R17, 0xffff, RZ, 0xc0, !PT ;  /* 0x0000ffff11117812 */ /* 0x000fc800078ec0ff */
[----:B------:R-:W-:-:S05]  /*83c0*/  LOP3.LUT R15, R14, 0xff, RZ, 0xc0, !PT ;  /* 0x000000ff0e0f7812 */ /* 0x000fca00078ec0ff */
[----:B-1----:R-:W-:-:S05]  /*83d0*/  IMAD.WIDE.U32 R14, R15, 0x4, R20 ;  /* 0x000000040f0e7825 */ /* 0x002fca00078e0014 */
[----:B------:R-:W2:Y:S01]  /*83e0*/  LD.E R19, desc[UR36][R14.64] ;  /* 0x000000240e137980 */ /* 0x000ea2000c101900 */
[----:B0-----:R-:W-:-:S06]  /*83f0*/  IMAD.WIDE.U32 R12, R17, 0x4, R12 ;  /* 0x00000004110c7825 */ /* 0x001fcc00078e000c */
[----:B------:R-:W2:Y:S01]  /*8400*/  LD.E R12, desc[UR36][R12.64] ;  /* 0x000000240c0c7980 */ /* 0x000ea2000c101900 */
[----:B------:R-:W-:Y:S01]  /*8410*/  ISETP.NE.AND P1, PT, R5, 0x1, PT ;  /* 0x000000010500780c */ /* 0x000fe20003f25270 */
[----:B--2---:R-:W-:-:S04]  /*8420*/  IMAD R19, R11, R12, R19 ;  /* 0x0000000c0b137224 */ /* 0x004fc800078e0213 */
[----:B------:R-:W-:-:S05]  /*8430*/  IMAD.IADD R19, R19, 0x1, R18 ;  /* 0x0000000113137824 */ /* 0x000fca00078e0212 */
[----:B------:R-:W-:-:S04]  /*8440*/  ISETP.NE.AND P3, PT, R19, -0x1, PT ;  /* 0xffffffff1300780c */ /* 0x000fc80003f65270 */
[----:B------:R-:W-:-:S05]  /*8450*/  SEL R19, R19, RZ, P3 ;  /* 0x000000ff13137207 */ /* 0x000fca0001800000 */
[----:B------:R0:W-:Y:S04]  /*8460*/  ST.E desc[UR36][R14.64], R19 ;  /* 0x000000130e007985 */ /* 0x0001e8000c101924 */
[----:B------:R0:W1:Y:S01]  /*8470*/  LDS.64 R20, [R4+0x8] ;  /* 0x0000080004147984 */ /* 0x0000620000000a00 */
[----:B------:R-:W-:Y:S05]  /*8480*/  @!P1 BRA `(.L_x_115) ;  /* 0x0000000000909947 */ /* 0x000fea0003800000 */
[----:B------:R-:W2:Y:S01]  /*8490*/  LDS.64 R12, [R2+0x18] ;  /* 0x00001800020c7984 */ /* 0x000ea20000000a00 */
[C---:B------:R-:W-:Y:S01]  /*84a0*/  IADD3 R9, P1, PT, R17.reuse, R9, RZ ;  /* 0x0000000911097210 */ /* 0x040fe20007f3e0ff */
[----:B0-----:R-:W-:Y:S01]  /*84b0*/  IMAD.SHL.U32 R19, R17, 0x4, RZ ;  /* 0x0000000411137824 */ /* 0x001fe200078e00ff */
[----:B------:R-:W-:-:S03]  /*84c0*/  SHF.R.U32.HI R17, RZ, 0x1e, R17 ;  /* 0x0000001eff117819 */ /* 0x000fc60000011611 */
[----:B------:R-:W-:Y:S02]  /*84d0*/  IMAD.X R14, RZ, RZ, RZ, P1 ;  /* 0x000000ffff0e7224 */ /* 0x000fe400008e06ff */
[----:B------:R-:W-:-:S03]  /*84e0*/  IMAD.SHL.U32 R23, R9, 0x4, RZ ;  /* 0x0000000409177824 */ /* 0x000fc600078e00ff */
[----:B------:R-:W-:Y:S02]  /*84f0*/  SHF.L.U64.HI R9, R9, 0x2, R14 ;  /* 0x0000000209097819 */ /* 0x000fe4000001020e */
[----:B-1----:R-:W-:-:S05]  /*8500*/  IADD3 R14, P2, PT, R20, R23, RZ ;  /* 0x00000017140e7210 */ /* 0x002fca0007f5e0ff */
[----:B------:R-:W-:-:S05]  /*8510*/  IMAD.X R15, R21, 0x1, R9, P2 ;  /* 0x00000001150f7824 */ /* 0x000fca00010e0609 */
[----:B------:R-:W5:Y:S01]  /*8520*/  LD.E R18, desc[UR36][R14.64+0x4] ;  /* 0x000004240e127980 */ /* 0x000f62000c101900 */
[----:B--2---:R-:W-:-:S05]  /*8530*/  IADD3 R12, P1, PT, R12, R19, RZ ;  /* 0x000000130c0c7210 */ /* 0x004fca0007f3e0ff */
[----:B------:R-:W-:-:S05]  /*8540*/  IMAD.X R13, R13, 0x1, R17, P1 ;  /* 0x000000010d0d7824 */ /* 0x000fca00008e0611 */
[----:B------:R-:W5:Y:S01]  /*8550*/  LD.E R12, desc[UR36][R12.64+0x4] ;  /* 0x000004240c0c7980 */ /* 0x000f62000c101900 */
[----:B------:R-:W-:Y:S01]  /*8560*/  ISETP.NE.AND P1, PT, R5, 0x2, PT ;  /* 0x000000020500780c */ /* 0x000fe20003f25270 */
[----:B-----5:R-:W-:-:S04]  /*8570*/  IMAD R18, R11, R12, R18 ;  /* 0x0000000c0b127224 */ /* 0x020fc800078e0212 */
[----:B------:R-:W-:Y:S02]  /*8580*/  VIADD R20, R18, 0x1 ;  /* 0x0000000112147836 */ /* 0x000fe40000000000 */
[----:B------:R-:W-:-:S05]  /*8590*/  @P3 IMAD.MOV R20, RZ, RZ, R18 ;  /* 0x000000ffff143224 */ /* 0x000fca00078e0212 */
[----:B------:R-:W-:-:S04]  /*85a0*/  ISETP.NE.AND P2, PT, R20, -0x1, PT ;  /* 0xffffffff1400780c */ /* 0x000fc80003f45270 */
[----:B------:R-:W-:-:S05]  /*85b0*/  SEL R25, R20, RZ, P2 ;  /* 0x000000ff14197207 */ /* 0x000fca0001000000 */
[----:B------:R0:W-:Y:S04]  /*85c0*/  ST.E desc[UR36][R14.64+0x4], R25 ;  /* 0x000004190e007985 */ /* 0x0001e8000c101924 */
[----:B------:R0:W1:Y:S01]  /*85d0*/  LDS.64 R20, [R4+0x8] ;  /* 0x0000080004147984 */ /* 0x0000620000000a00 */
[----:B------:R-:W-:Y:S05]  /*85e0*/  @!P1 BRA `(.L_x_115) ;  /* 0x0000000000389947 */ /* 0x000fea0003800000 */
[----:B------:R-:W2:Y:S01]  /*85f0*/  LDS.64 R12, [R2+0x18] ;  /* 0x00001800020c7984 */ /* 0x000ea20000000a00 */
[----:B01----:R-:W-:-:S05]  /*8600*/  IADD3 R14, P3, PT, R20, R23, RZ ;  /* 0x00000017140e7210 */ /* 0x003fca0007f7e0ff */
[----:B------:R-:W-:-:S05]  /*8610*/  IMAD.X R15, R21, 0x1, R9, P3 ;  /* 0x00000001150f7824 */ /* 0x000fca00018e0609 */
[----:B------:R-:W5:Y:S01]  /*8620*/  LD.E R9, desc[UR36][R14.64+0x8] ;  /* 0x000008240e097980 */ /* 0x000f62000c101900 */
[----:B--2---:R-:W-:-:S05]  /*8630*/  IADD3 R12, P1, PT, R12, R19, RZ ;  /* 0x000000130c0c7210 */ /* 0x004fca0007f3e0ff */
[----:B------:R-:W-:-:S05]  /*8640*/  IMAD.X R13, R13, 0x1, R17, P1 ;  /* 0x000000010d0d7824 */ /* 0x000fca00008e0611 */
[----:B------:R-:W5:Y:S02]  /*8650*/  LD.E R12, desc[UR36][R12.64+0x8] ;  /* 0x000008240c0c7980 */ /* 0x000f64000c101900 */
[----:B-----5:R-:W-:-:S04]  /*8660*/  IMAD R9, R11, R12, R9 ;  /* 0x0000000c0b097224 */ /* 0x020fc800078e0209 */
[----:B------:R-:W-:Y:S02]  /*8670*/  VIADD R11, R9, 0x1 ;  /* 0x00000001090b7836 */ /* 0x000fe40000000000 */
[----:B------:R-:W-:-:S05]  /*8680*/  @P2 IMAD.MOV R11, RZ, RZ, R9 ;  /* 0x000000ffff0b2224 */ /* 0x000fca00078e0209 */
[----:B------:R-:W-:-:S04]  /*8690*/  ISETP.NE.AND P1, PT, R11, -0x1, PT ;  /* 0xffffffff0b00780c */ /* 0x000fc80003f25270 */
[----:B------:R-:W-:-:S05]  /*86a0*/  SEL R11, R11, RZ, P1 ;  /* 0x000000ff0b0b7207 */ /* 0x000fca0000800000 */
[----:B------:R0:W-:Y:S04]  /*86b0*/  ST.E desc[UR36][R14.64+0x8], R11 ;  /* 0x0000080b0e007985 */ /* 0x0001e8000c101924 */
[----:B------:R0:W1:Y:S02]  /*86c0*/  LDS.64 R20, [R4+0x8] ;  /* 0x0000080004147984 */ /* 0x0000640000000a00 */
.L_x_115:
[----:B------:R-:W-:Y:S05]  /*86d0*/  BSYNC.RECONVERGENT B4 ;  /* 0x0000000000047941 */ /* 0x000fea0003800200 */
.L_x_114:
[----:B------:R-:W-:-:S05]  /*86e0*/  IMAD.IADD R9, R10, 0x1, R7 ;  /* 0x000000010a097824 */ /* 0x000fca00078e0207 */
[----:B------:R-:W-:-:S05]  /*86f0*/  LOP3.LUT R9, R9, 0xff, RZ, 0xc0, !PT ;  /* 0x000000ff09097812 */ /* 0x000fca00078ec0ff */
[----:B-1----:R-:W-:-:S05]  /*8700*/  IMAD.WIDE.U32 R20, R9, 0x4, R20 ;  /* 0x0000000409147825 */ /* 0x002fca00078e0014 */
[----:B------:R1:W-:Y:S02]  /*8710*/  ST.E desc[UR36][R20.64], RZ ;  /* 0x000000ff14007985 */ /* 0x0003e4000c101924 */
.L_x_109:
[----:B------:R-:W-:Y:S05]  /*8720*/  BSYNC.RECONVERGENT B3 ;  /* 0x0000000000037941 */ /* 0x000fea0003800200 */
.L_x_108:
[----:B------:R-:W-:Y:S01]  /*8730*/  VIADD R10, R10, 0x1 ;  /* 0x000000010a0a7836 */ /* 0x000fe20000000000 */
[----:B------:R-:W-:-:S04]  /*8740*/  PRMT R12, R7, 0x8880, RZ ;  /* 0x00008880070c7816 */ /* 0x000fc800000000ff */
[C---:B------:R-:W-:Y:S02]  /*8750*/  PRMT R9, R10.reuse, 0x8880, RZ ;  /* 0x000088800a097816 */ /* 0x040fe400000000ff */
[----:B------:R-:W-:Y:S02]  /*8760*/  PRMT R10, R10, 0x8880, RZ ;  /* 0x000088800a0a7816 */ /* 0x000fe400000000ff */
[----:B------:R-:W-:Y:S02]  /*8770*/  ISETP.GE.AND P1, PT, R9, R12, PT ;  /* 0x0000000c0900720c */ /* 0x000fe40003f26270 */
[----:B------:R-:W-:-:S11]  /*8780*/  PRMT R10, R10, 0x7710, RZ ;  /* 0x000077100a0a7816 */ /* 0x000fd600000000ff */
[----:B------:R-:W-:Y:S05]  /*8790*/  @!P1 BRA `(.L_x_116) ;  /* 0xfffffff400cc9947 */ /* 0x000fea000383ffff */
.L_x_107:
[----:B------:R-:W-:Y:S05]  /*87a0*/  BSYNC.RECONVERGENT B2 ;  /* 0x0000000000027941 */ /* 0x000fea0003800200 */
.L_x_106:
        /* <DEDUP_REMOVED lines=9> */
.L_x_100:
[----:B------:R-:W-:Y:S05]  /*8840*/  BSYNC.RECONVERGENT B1 ;  /* 0x0000000000017941 */ /* 0x000fea0003800200 */
.L_x_99:
[----:B------:R1:W-:Y:S01]  /*8850*/  STS.U8 [R2+0x10], R5 ;  /* 0x0000100502007388 */ /* 0x0003e20000000000 */
[----:B0-----:R-:W-:Y:S01]  /*8860*/  PRMT R7, R5, 0x8880, RZ ;  /* 0x0000888005077816 */ /* 0x001fe200000000ff */
[----:B------:R-:W-:Y:S03]  /*8870*/  BSSY.RECONVERGENT B1, `(.L_x_117) ;  /* 0x0000017000017945 */ /* 0x000fe60003800200 */
[----:B------:R-:W-:Y:S02]  /*8880*/  ISETP.GE.AND P0, PT, R7, 0x1, PT ;  /* 0x000000010700780c */ /* 0x000fe40003f06270 */
[----:B------:R-:W-:-:S11]  /*8890*/  PRMT R7, R5, 0x7610, R7 ;  /* 0x0000761005077816 */ /* 0x000fd60000000007 */
[----:B-1----:R-:W-:Y:S05]  /*88a0*/  @!P0 BRA `(.L_x_118) ;  /* 0x00000000004c8947 */ /* 0x002fea0003800000 */
[----:B------:R-:W-:Y:S01]  /*88b0*/  BSSY.RECONVERGENT B2, `(.L_x_119) ;  /* 0x0000010000027945 */ /* 0x000fe20003800200 */
[----:B------:R-:W-:-:S07]  /*88c0*/  PRMT R5, RZ, 0x7610, R5 ;  /* 0x00007610ff057816 */ /* 0x000fce0000000005 */
.L_x_120:
        /* <DEDUP_REMOVED lines=11> */
[----:B------:R-:W0:Y:S02]  /*8980*/  LDS.S8 R7, [R2+0x10] ;  /* 0x0000100002077984 */ /* 0x000e240000000200 */
[----:B0-----:R-:W-:-:S13]  /*8990*/  ISETP.GE.AND P0, PT, R12, R7, PT ;  /* 0x000000070c00720c */ /* 0x001fda0003f06270 */
[----:B------:R-:W-:Y:S05]  /*89a0*/  @!P0 BRA `(.L_x_120) ;  /* 0xfffffffc00c88947 */ /* 0x000fea000383ffff */
[----:B------:R-:W-:Y:S05]  /*89b0*/  BSYNC.RECONVERGENT B2 ;  /* 0x0000000000027941 */ /* 0x000fea0003800200 */
.L_x_119:
[----:B------:R-:W0:Y:S02]  /*89c0*/  LDS.U8 R4, [R4] ;  /* 0x0000000004047984 */ /* 0x000e240000000000 */
[----:B0-----:R-:W-:-:S07]  /*89d0*/  PRMT R5, R4, 0x7610, R5 ;  /* 0x0000761004057816 */ /* 0x001fce0000000005 */
.L_x_118:
[----:B------:R-:W-:Y:S05]  /*89e0*/  BSYNC.RECONVERGENT B1 ;  /* 0x0000000000017941 */ /* 0x000fea0003800200 */
.L_x_117:
[----:B------:R-:W0:Y:S01]  /*89f0*/  S2UR UR7, SR_CgaCtaId ;  /* 0x00000000000779c3 */ /* 0x000e220000008800 */
[----:B------:R-:W-:Y:S01]  /*8a00*/  UMOV UR4, 0x400 ;  /* 0x0000040000047882 */ /* 0x000fe20000000000 */
[----:B------:R-:W-:Y:S01]  /*8a10*/  PRMT R9, R5, 0x8880, RZ ;  /* 0x0000888005097816 */ /* 0x000fe200000000ff */
[----:B------:R-:W-:Y:S01]  /*8a20*/  BSSY.RECONVERGENT B1, `(.L_x_121) ;  /* 0x0000239000017945 */ /* 0x000fe20003800200 */
[----:B0-----:R-:W-:-:S09]  /*8a30*/  ULEA UR4, UR7, UR4, 0x18 ;  /* 0x0000000407047291 */ /* 0x001fd2000f8ec0ff */
[----:B------:R-:W0:Y:S02]  /*8a40*/  LDS.S8 R4, [UR4+0x2800] ;  /* 0x00280004ff047984 */ /* 0x000e240008000200 */
        /* <DEDUP_REMOVED lines=13> */
[----:B------:R-:W0:Y:S02]  /*8b20*/  LDS.U8 R7, [R2+0x10] ;  /* 0x0000100002077984 */ /* 0x000e240000000000 */
[----:B0-----:R-:W-:Y:S01]  /*8b30*/  VIADD R11, R7, 0x1 ;  /* 0x00000001070b7836 */ /* 0x001fe20000000000 */
[----:B------:R-:W-:-:S04]  /*8b40*/  PRMT R7, R10, 0x8880, RZ ;  /* 0x000088800a077816 */ /* 0x000fc800000000ff */
[----:B------:R0:W-:Y:S01]  /*8b50*/  STS.U8 [R2+0x10], R11 ;  /* 0x0000100b02007388 */ /* 0x0001e20000000000 */
        /* <DEDUP_REMOVED lines=16> */
.L_x_142:
[----:B------:R-:W-:-:S07]  /*8c60*/  IMAD.MOV.U32 R18, RZ, RZ, 0x20 ;  /* 0x00000020ff127424 */ /* 0x000fce00078e00ff */
.L_x_141:
[----:B0-----:R-:W0:Y:S01]  /*8c70*/  S2R R23, SR_CgaCtaId ;  /* 0x0000000000177919 */ /* 0x001e220000008800 */
[----:B--2---:R-:W-:Y:S01]  /*8c80*/  MOV R14, 0x400 ;  /* 0x00000400000e7802 */ /* 0x004fe20000000f00 */
[C---:B------:R-:W-:Y:S01]  /*8c90*/  VIADD R20, R18.reuse, 0xffffffff ;  /* 0xffffffff12147836 */ /* 0x040fe20000000000 */
[C---:B------:R-:W-:Y:S01]  /*8ca0*/  ISETP.GT.U32.AND P2, PT, R18.reuse, 0x1, PT ;  /* 0x000000011200780c */ /* 0x040fe20003f44070 */
[----:B------:R1:W2:Y:S01]  /*8cb0*/  LDS.64 R12, [R2+0x18] ;  /* 0x00001800020c7984 */ /* 0x0002a20000000a00 */
        /* <DEDUP_REMOVED lines=17> */
.L_x_128:
[----:B--2---:R-:W-:-:S05]  /*8dd0*/  IMAD.WIDE.U32 R14, R21, 0x4, R12 ;  /* 0x00000004150e7825 */ /* 0x004fca00078e000c */
[----:B------:R-:W2:Y:S01]  /*8de0*/  LD.E R29, desc[UR36][R14.64] ;  /* 0x000000240e1d7980 */ /* 0x000ea2000c101900 */
[C---:B0-----:R-:W-:Y:S01]  /*8df0*/  ISETP.NE.AND P3, PT, R24.reuse, R19, PT ;  /* 0x000000131800720c */ /* 0x041fe20003f65270 */
[----:B------:R-:W-:Y:S02]  /*8e00*/  IMAD.MOV.U32 R26, RZ, RZ, RZ ;  /* 0x000000ffff1a7224 */ /* 0x000fe400078e00ff */
[----:B------:R-:W-:-:S10]  /*8e10*/  IMAD R23, R24, 0x4, R20 ;  /* 0x0000000418177824 */ /* 0x000fd400078e0214 */
[----:B------:R-:W2:Y:S02]  /*8e20*/  @P3 LDS R26, [R23+0xe00] ;  /* 0x000e0000171a3984 */ /* 0x000ea40000000800 */
[----:B--2---:R-:W-:-:S04]  /*8e30*/  IMAD.IADD R22, R29, 0x1, -R26 ;  /* 0x000000011d167824 */ /* 0x004fc800078e0a1a */
[----:B------:R-:W-:-:S05]  /*8e40*/  VIADD R27, R22, 0xffffffff ;  /* 0xffffffff161b7836 */ /* 0x000fca0000000000 */
[----:B------:R-:W-:Y:S01]  /*8e50*/  ISETP.GE.U32.AND P3, PT, R27, R29, PT ;  /* 0x0000001d1b00720c */ /* 0x000fe20003f66070 */
[----:B------:R-:W-:Y:S02]  /*8e60*/  @!P0 IMAD.MOV R27, RZ, RZ, R22 ;  /* 0x000000ffff1b8224 */ /* 0x000fe400078e0216 */
[----:B------:R-:W-:-:S05]  /*8e70*/  IMAD R22, R21, 0x4, R6 ;  /* 0x0000000415167824 */ /* 0x000fca00078e0206 */
[----:B------:R-:W-:Y:S04]  /*8e80*/  STS [R22], R27 ;  /* 0x0000001b16007388 */ /* 0x000fe80000000800 */
[----:B------:R-:W2:Y:S01]  /*8e90*/  LD.E R25, desc[UR36][R14.64+0x4] ;  /* 0x000004240e197980 */ /* 0x000ea2000c101900 */
[----:B------:R-:W-:Y:S01]  /*8ea0*/  ISETP.GE.U32.AND P4, PT, R29, R26, PT ;  /* 0x0000001a1d00720c */ /* 0x000fe20003f86070 */
[----:B------:R-:W-:-:S05]  /*8eb0*/  VIADD R26, R24, 0x1 ;  /* 0x00000001181a7836 */ /* 0x000fca0000000000 */
[----:B------:R-:W-:Y:S02]  /*8ec0*/  ISETP.NE.AND P5, PT, R26, R19, PT ;  /* 0x000000131a00720c */ /* 0x000fe40003fa5270 */
[----:B------:R-:W-:Y:S02]  /*8ed0*/  SEL R26, RZ, 0xffffffff, P4 ;  /* 0xffffffffff1a7807 */ /* 0x000fe40002000000 */
[----:B------:R-:W-:-:S04]  /*8ee0*/  @P0 SEL R26, RZ, 0xffffffff, !P3 ;  /* 0xffffffffff1a0807 */ /* 0x000fc80005800000 */
[----:B------:R-:W-:-:S04]  /*8ef0*/  LOP3.LUT R26, R26, 0x1, RZ, 0xc0, !PT ;  /* 0x000000011a1a7812 */ /* 0x000fc800078ec0ff */
[----:B------:R-:W-:Y:S01]  /*8f00*/  ISETP.NE.U32.AND P6, PT, R26, 0x1, PT ;  /* 0x000000011a00780c */ /* 0x000fe20003fc5070 */
[----:B------:R-:W-:-:S06]  /*8f10*/  IMAD.MOV.U32 R26, RZ, RZ, RZ ;  /* 0x000000ffff1a7224 */ /* 0x000fcc00078e00ff */
[----:B------:R-:W2:Y:S01]  /*8f20*/  @P5 LDS R26, [R23+0xe04] ;  /* 0x000e0400171a5984 */ /* 0x000ea20000000800 */
[----:B------:R-:W-:-:S05]  /*8f30*/  VIADD R28, R24, 0x2 ;  /* 0x00000002181c7836 */ /* 0x000fca0000000000 */
[----:B------:R-:W-:Y:S01]  /*8f40*/  ISETP.NE.AND P4, PT, R28, R19, PT ;  /* 0x000000131c00720c */ /* 0x000fe20003f85270 */
[C---:B--2---:R-:W-:Y:S01]  /*8f50*/  IMAD.IADD R27, R25.reuse, 0x1, -R26 ;  /* 0x00000001191b7824 */ /* 0x044fe200078e0a1a */
[----:B------:R-:W-:-:S03]  /*8f60*/  ISETP.GE.U32.AND P3, PT, R25, R26, PT ;  /* 0x0000001a1900720c */ /* 0x000fc60003f66070 */
[----:B------:R-:W-:-:S05]  /*8f70*/  VIADD R26, R27, 0xffffffff ;  /* 0xffffffff1b1a7836 */ /* 0x000fca0000000000 */
[----:B------:R-:W-:Y:S01]  /*8f80*/  ISETP.GE.U32.AND P0, PT, R26, R25, PT ;  /* 0x000000191a00720c */ /* 0x000fe20003f06070 */
[----:B------:R-:W-:-:S05]  /*8f90*/  @P6 IMAD.MOV R26, RZ, RZ, R27 ;  /* 0x000000ffff1a6224 */ /* 0x000fca00078e021b */
[----:B------:R-:W-:Y:S04]  /*8fa0*/  STS [R22+0x4], R26 ;  /* 0x0000041a16007388 */ /* 0x000fe80000000800 */
[----:B------:R-:W2:Y:S01]  /*8fb0*/  LD.E R25, desc[UR36][R14.64+0x8] ;  /* 0x000008240e197980 */ /* 0x000ea2000c101900 */
[----:B------:R-:W-:Y:S01]  /*8fc0*/  IMAD.MOV.U32 R28, RZ, RZ, RZ ;  /* 0x000000ffff1c7224 */ /* 0x000fe200078e00ff */
[----:B------:R-:W-:Y:S02]  /*8fd0*/  SEL R27, RZ, 0xffffffff, P3 ;  /* 0xffffffffff1b7807 */ /* 0x000fe40001800000 */
[----:B------:R-:W-:-:S03]  /*8fe0*/  @!P6 SEL R27, RZ, 0xffffffff, !P0 ;  /* 0xffffffffff1be807 */ /* 0x000fc60004000000 */
[----:B------:R-:W2:Y:S01]  /*8ff0*/  @P4 LDS R28, [R23+0xe08] ;  /* 0x000e0800171c4984 */ /* 0x000ea20000000800 */
        /* <DEDUP_REMOVED lines=9> */
[----:B------:R-:W-:Y:S01]  /*9090*/  VIADD R28, R24, 0x3 ;  /* 0x00000003181c7836 */ /* 0x000fe20000000000 */
[----:B------:R-:W-:Y:S02]  /*90a0*/  SEL R27, RZ, 0xffffffff, P3 ;  /* 0xffffffffff1b7807 */ /* 0x000fe40001800000 */
[----:B------:R-:W-:Y:S02]  /*90b0*/  @!P5 SEL R27, RZ, 0xffffffff, !P0 ;  /* 0xffffffffff1bd807 */ /* 0x000fe40004000000 */
[----:B------:R-:W-:Y:S01]  /*90c0*/  ISETP.NE.AND P4, PT, R28, R19, PT ;  /* 0x000000131c00720c */ /* 0x000fe20003f85270 */
[----:B------:R-:W-:Y:S01]  /*90d0*/  IMAD.MOV.U32 R28, RZ, RZ, RZ ;  /* 0x000000ffff1c7224 */ /* 0x000fe200078e00ff */
[----:B------:R-:W-:-:S04]  /*90e0*/  LOP3.LUT R27, R27, 0x1, RZ, 0xc0, !PT ;  /* 0x000000011b1b7812 */ /* 0x000fc800078ec0ff */
[----:B------:R-:W-:-:S07]  /*90f0*/  ISETP.NE.U32.AND P5, PT, R27, 0x1, PT ;  /* 0x000000011b00780c */ /* 0x000fce0003fa5070 */
        /* <DEDUP_REMOVED lines=55> */
[----:B------:R-:W-:Y:S01]  /*9470*/  IMAD.MOV.U32 R27, RZ, RZ, RZ ;  /* 0x000000ffff1b7224 */ /* 0x000fe200078e00ff */
[----:B------:R-:W-:Y:S01]  /*9480*/  @!P5 SEL R25, RZ, 0xffffffff, !P0 ;  /* 0xffffffffff19d807 */ /* 0x000fe20004000000 */
[----:B------:R-:W-:Y:S01]  /*9490*/  VIADD R24, R24, 0x8 ;  /* 0x0000000818187836 */ /* 0x000fe20000000000 */
[----:B------:R-:W-:Y:S01]  /*94a0*/  ISETP.NE.AND P4, PT, R28, R19, PT ;  /* 0x000000131c00720c */ /* 0x000fe20003f85270 */
[----:B------:R-:W-:Y:S01]  /*94b0*/  VIADD R21, R21, 0x8 ;  /* 0x0000000815157836 */ /* 0x000fe20000000000 */
        /* <DEDUP_REMOVED lines=16> */
.L_x_127:
        /* <DEDUP_REMOVED lines=8> */
[C---:B0-----:R-:W-:Y:S01]  /*9640*/  ISETP.NE.AND P4, PT, R20.reuse, R19, PT ;  /* 0x000000131400720c */ /* 0x041fe20003f85270 */
[----:B------:R-:W-:Y:S01]  /*9650*/  UIADD3 UR4, UPT, UPT, UR4, 0x2814, URZ ;  /* 0x0000281404047890 */ /* 0x000fe2000fffe0ff */
[----:B------:R-:W-:Y:S02]  /*9660*/  IMAD.MOV.U32 R25, RZ, RZ, RZ ;  /* 0x000000ffff197224 */ /* 0x000fe400078e00ff */
[----:B------:R-:W-:-:S05]  /*9670*/  VIADD R24, R20, 0x1 ;  /* 0x0000000114187836 */ /* 0x000fca0000000000 */
[----:B------:R-:W-:Y:S01]  /*9680*/  ISETP.NE.AND P6, PT, R24, R19, PT ;  /* 0x000000131800720c */ /* 0x000fe20003fc5270 */
[----:B-1----:R-:W-:-:S06]  /*9690*/  ULEA UR4, UR7, UR4, 0x18 ;  /* 0x0000000407047291 */ /* 0x002fcc000f8ec0ff */
[----:B------:R-:W-:-:S05]  /*96a0*/  LEA R22, R20, UR4, 0x2 ;  /* 0x0000000414167c11 */ /* 0x000fca000f8e10ff */
        /* <DEDUP_REMOVED lines=8> */
[----:B------:R-:W-:Y:S01]  /*9730*/  IMAD.MOV.U32 R27, RZ, RZ, RZ ;  /* 0x000000ffff1b7224 */ /* 0x000fe200078e00ff */
[----:B------:R-:W-:-:S04]  /*9740*/  ISETP.GE.U32.AND P5, PT, R28, R25, PT ;  /* 0x000000191c00720c */ /* 0x000fc80003fa6070 */
[----:B------:R-:W-:Y:S01]  /*9750*/  SEL R25, RZ, 0xffffffff, P5 ;  /* 0xffffffffff197807 */ /* 0x000fe20002800000 */
[----:B------:R-:W2:Y:S01]  /*9760*/  @P6 LDS R27, [R22+0xe04] ;  /* 0x000e0400161b6984 */ /* 0x000ea20000000800 */
[----:B------:R-:W-:-:S04]  /*9770*/  @P0 SEL R25, RZ, 0xffffffff, !P4 ;  /* 0xffffffffff190807 */ /* 0x000fc80006000000 */
[----:B------:R-:W-:-:S04]  /*9780*/  LOP3.LUT R25, R25, 0x1, RZ, 0xc0, !PT ;  /* 0x0000000119197812 */ /* 0x000fc800078ec0ff */
[----:B------:R-:W-:Y:S01]  /*9790*/  ISETP.NE.U32.AND P6, PT, R25, 0x1, PT ;  /* 0x000000011900780c */ /* 0x000fe20003fc5070 */
        /* <DEDUP_REMOVED lines=23> */
[----:B------:R-:W-:Y:S02]  /*9910*/  IMAD.MOV.U32 R25, RZ, RZ, RZ ;  /* 0x000000ffff197224 */ /* 0x000fe400078e00ff */
[----:B------:R-:W-:Y:S01]  /*9920*/  VIADD R21, R21, 0x4 ;  /* 0x0000000415157836 */ /* 0x000fe20000000000 */
[----:B------:R-:W-:Y:S01]  /*9930*/  ISETP.NE.AND P5, PT, R24, R19, PT ;  /* 0x000000131800720c */ /* 0x000fe20003fa5270 */
[----:B------:R-:W-:Y:S01]  /*9940*/  VIADD R20, R20, 0x4 ;  /* 0x0000000414147836 */ /* 0x000fe20000000000 */
[----:B------:R-:W-:-:S02]  /*9950*/  SEL R24, RZ, 0xffffffff, P4 ;  /* 0xffffffffff187807 */ /* 0x000fc40002000000 */
[----:B------:R-:W-:-:S04]  /*9960*/  @!P6 SEL R24, RZ, 0xffffffff, !P0 ;  /* 0xffffffffff18e807 */ /* 0x000fc80004000000 */
[----:B------:R-:W-:-:S05]  /*9970*/  LOP3.LUT R24, R24, 0x1, RZ, 0xc0, !PT ;  /* 0x0000000118187812 */ /* 0x000fca00078ec0ff */
        /* <DEDUP_REMOVED lines=12> */
.L_x_130:
        /* <DEDUP_REMOVED lines=8> */
[----:B------:R-:W5:Y:S01]  /*9ac0*/  S2UR UR7, SR_CgaCtaId ;  /* 0x00000000000779c3 */ /* 0x000f620000008800 */
[----:B------:R-:W-:Y:S01]  /*9ad0*/  UMOV UR4, 0x400 ;  /* 0x0000040000047882 */ /* 0x000fe20000000000 */
[----:B0-----:R-:W-:Y:S01]  /*9ae0*/  ISETP.NE.AND P4, PT, R20, R19, PT ;  /* 0x000000131400720c */ /* 0x001fe20003f85270 */
[----:B------:R-:W-:Y:S01]  /*9af0*/  UIADD3 UR4, UPT, UPT, UR4, 0x2814, URZ ;  /* 0x0000281404047890 */ /* 0x000fe2000fffe0ff */
[----:B------:R-:W-:-:S03]  /*9b00*/  IMAD.MOV.U32 R25, RZ, RZ, RZ ;  /* 0x000000ffff197224 */ /* 0x000fc600078e00ff */
[----:B-----5:R-:W-:-:S06]  /*9b10*/  ULEA UR4, UR7, UR4, 0x18 ;  /* 0x0000000407047291 */ /* 0x020fcc000f8ec0ff */
[----:B-1----:R-:W-:-:S05]  /*9b20*/  LEA R23, R20, UR4, 0x2 ;  /* 0x0000000414177c11 */ /* 0x002fca000f8e10ff */
        /* <DEDUP_REMOVED lines=29> */
.L_x_131:
[----:B------:R-:W-:Y:S05]  /*9d00*/  @!P3 BRA `(.L_x_129) ;  /* 0x0000000c0028b947 */ /* 0x000fea0003800000 */
[----:B0-2---:R-:W-:-:S06]  /*9d10*/  IMAD.WIDE.U32 R14, R21, 0x4, R12 ;  /* 0x00000004150e7825 */ /* 0x005fcc00078e000c */
[----:B------:R-:W2:Y:S01]  /*9d20*/  LD.E R14, desc[UR36][R14.64] ;  /* 0x000000240e0e7980 */ /* 0x000ea2000c101900 */
[----:B------:R-:W-:Y:S01]  /*9d30*/  ISETP.NE.AND P3, PT, R20, R19, PT ;  /* 0x000000131400720c */ /* 0x000fe20003f65270 */
[C---:B------:R-:W-:Y:S02]  /*9d40*/  IMAD R24, R21.reuse, 0x4, R6 ;  /* 0x0000000415187824 */ /* 0x040fe400078e0206 */
[----:B------:R-:W-:-:S10]  /*9d50*/  VIADD R21, R21, 0x1 ;  /* 0x0000000115157836 */ /* 0x000fd40000000000 */
[----:B------:R-:W1:Y:S01]  /*9d60*/  @P3 S2R R22, SR_CgaCtaId ;  /* 0x0000000000163919 */ /* 0x000e620000008800 */
[----:B------:R-:W-:-:S05]  /*9d70*/  @P3 MOV R19, 0x400 ;  /* 0x0000040000133802 */ /* 0x000fca0000000f00 */
[----:B------:R-:W-:-:S05]  /*9d80*/  @P3 VIADD R19, R19, 0x2814 ;  /* 0x0000281413133836 */ /* 0x000fca0000000000 */
[----:B-1----:R-:W-:Y:S01]  /*9d90*/  @P3 LEA R23, R22, R19, 0x18 ;  /* 0x0000001316173211 */ /* 0x002fe200078ec0ff */
[----:B------:R-:W-:-:S04]  /*9da0*/  IMAD.MOV.U32 R19, RZ, RZ, RZ ;  /* 0x000000ffff137224 */ /* 0x000fc800078e00ff */
[----:B------:R-:W-:-:S05]  /*9db0*/  @P3 IMAD R20, R20, 0x4, R23 ;  /* 0x0000000414143824 */ /* 0x000fca00078e0217 */
[----:B------:R-:W2:Y:S02]  /*9dc0*/  @P3 LDS R19, [R20+0xe00] ;  /* 0x000e000014133984 */ /* 0x000ea40000000800 */
[C---:B--2---:R-:W-:Y:S01]  /*9dd0*/  IMAD.IADD R22, R14.reuse, 0x1, -R19 ;  /* 0x000000010e167824 */ /* 0x044fe200078e0a13 */
        /* <DEDUP_REMOVED lines=8> */
[----:B------:R-:W-:Y:S01]  /*9e60*/  ISETP.EQ.U32.AND P0, PT, R14, 0x1, PT ;  /* 0x000000010e00780c */ /* 0x000fe20003f02070 */
[----:B------:R-:W-:-:S12]  /*9e70*/  BRA `(.L_x_129) ;  /* 0x0000000800cc7947 */ /* 0x000fd80003800000 */
.L_x_126:
        /* <DEDUP_REMOVED lines=11> */
.L_x_133:
[C---:B------:R-:W-:Y:S01]  /*9f30*/  ISETP.NE.AND P3, PT, R24.reuse, RZ, PT ;  /* 0x000000ff1800720c */ /* 0x040fe20003f65270 */
[C---:B------:R-:W-:Y:S01]  /*9f40*/  IMAD R25, R24.reuse, 0x4, R23 ;  /* 0x0000000418197824 */ /* 0x040fe200078e0217 */
[----:B0-----:R-:W-:Y:S01]  /*9f50*/  ISETP.NE.AND P4, PT, R24, R19, PT ;  /* 0x000000131800720c */ /* 0x001fe20003f85270 */
[----:B------:R-:W-:-:S10]  /*9f60*/  IMAD.MOV.U32 R14, RZ, RZ, RZ ;  /* 0x000000ffff0e7224 */ /* 0x000fd400078e00ff */
[----:B------:R-:W0:Y:S04]  /*9f70*/  @P3 LDS R15, [R25+0xdfc] ;  /* 0x000dfc00190f3984 */ /* 0x000e280000000800 */
[----:B------:R-:W1:Y:S01]  /*9f80*/  @P4 LDS R27, [R25+0xe00] ;  /* 0x000e0000191b4984 */ /* 0x000e620000000800 */
[----:B0-----:R-:W-:Y:S01]  /*9f90*/  @P3 SHF.R.U32.HI R14, RZ, R22, R15 ;  /* 0x00000016ff0e3219 */ /* 0x001fe2000001160f */
[----:B------:R-:W-:Y:S01]  /*9fa0*/  IMAD.MOV.U32 R15, RZ, RZ, RZ ;  /* 0x000000ffff0f7224 */ /* 0x000fe200078e00ff */
[----:B-1----:R-:W-:-:S04]  /*9fb0*/  @P4 SHF.L.U32 R15, R27, R20, RZ ;  /* 0x000000141b0f4219 */ /* 0x002fc800000006ff */
[----:B------:R-:W-:Y:S01]  /*9fc0*/  LOP3.LUT R26, R15, R14, RZ, 0xfc, !PT ;  /* 0x0000000e0f1a7212 */ /* 0x000fe200078efcff */
[----:B--2---:R-:W-:-:S05]  /*9fd0*/  IMAD.WIDE.U32 R14, R21, 0x4, R12 ;  /* 0x00000004150e7825 */ /* 0x004fca00078e000c */
[----:B------:R-:W2:Y:S02]  /*9fe0*/  LD.E R29, desc[UR36][R14.64] ;  /* 0x000000240e1d7980 */ /* 0x000ea4000c101900 */
[C---:B--2---:R-:W-:Y:S01]  /*9ff0*/  IMAD.IADD R28, R29.reuse, 0x1, -R26 ;  /* 0x000000011d1c7824 */ /* 0x044fe200078e0a1a */
[----:B------:R-:W-:Y:S01]  /*a000*/  ISETP.GE.U32.AND P4, PT, R29, R26, PT ;  /* 0x0000001a1d00720c */ /* 0x000fe20003f86070 */
[----:B------:R-:W-:Y:S02]  /*a010*/  IMAD R26, R21, 0x4, R6 ;  /* 0x00000004151a7824 */ /* 0x000fe400078e0206 */
[----:B------:R-:W-:Y:S02]  /*a020*/  VIADD R27, R28, 0xffffffff ;  /* 0xffffffff1c1b7836 */ /* 0x000fe40000000000 */
[----:B------:R-:W-:-:S03]  /*a030*/  IMAD.MOV.U32 R21, RZ, RZ, RZ ;  /* 0x000000ffff157224 */ /* 0x000fc600078e00ff */
[----:B------:R-:W-:Y:S01]  /*a040*/  ISETP.GE.U32.AND P3, PT, R27, R29, PT ;  /* 0x0000001d1b00720c */ /* 0x000fe20003f66070 */
[----:B------:R-:W-:Y:S01]  /*a050*/  @!P0 IMAD.MOV R27, RZ, RZ, R28 ;  /* 0x000000ffff1b8224 */ /* 0x000fe200078e021c */
[----:B------:R-:W-:Y:S02]  /*a060*/  SEL R28, RZ, 0xffffffff, P4 ;  /* 0xffffffffff1c7807 */ /* 0x000fe40002000000 */
[----:B------:R-:W-:Y:S02]  /*a070*/  @P0 SEL R28, RZ, 0xffffffff, !P3 ;  /* 0xffffffffff1c0807 */ /* 0x000fe40005800000 */
[----:B------:R-:W-:Y:S02]  /*a080*/  STS [R26], R27 ;  /* 0x0000001b1a007388 */ /* 0x000fe40000000800 */
[----:B------:R-:W-:-:S04]  /*a090*/  LOP3.LUT R28, R28, 0x1, RZ, 0xc0, !PT ;  /* 0x000000011c1c7812 */ /* 0x000fc800078ec0ff */
[----:B------:R-:W-:Y:S01]  /*a0a0*/  ISETP.NE.U32.AND P4, PT, R28, 0x1, PT ;  /* 0x000000011c00780c */ /* 0x000fe20003f85070 */
[----:B------:R-:W-:-:S05]  /*a0b0*/  VIADD R28, R24, 0x1 ;  /* 0x00000001181c7836 */ /* 0x000fca0000000000 */
[----:B------:R-:W-:-:S13]  /*a0c0*/  ISETP.NE.AND P0, PT, R28, R19, PT ;  /* 0x000000131c00720c */ /* 0x000fda0003f05270 */
[----:B------:R-:W0:Y:S02]  /*a0d0*/  @P0 LDS R29, [R25+0xe04] ;  /* 0x000e0400191d0984 */ /* 0x000e240000000800 */
[----:B0-----:R-:W-:Y:S02]  /*a0e0*/  @P0 SHF.L.U32 R21, R29, R20, RZ ;  /* 0x000000141d150219 */ /* 0x001fe400000006ff */
[----:B------:R-:W0:Y:S02]  /*a0f0*/  LDS R29, [R25+0xe00] ;  /* 0x000e0000191d7984 */ /* 0x000e240000000800 */
[----:B0-----:R-:W-:-:S04]  /*a100*/  SHF.R.U32.HI R28, RZ, R22, R29 ;  /* 0x00000016ff1c7219 */ /* 0x001fc8000001161d */
[----:B------:R-:W-:Y:S02]  /*a110*/  LOP3.LUT R21, R21, R28, RZ, 0xfc, !PT ;  /* 0x0000001c15157212 */ /* 0x000fe400078efcff */
[----:B------:R-:W2:Y:S03]  /*a120*/  LD.E R28, desc[UR36][R14.64+0x4] ;  /* 0x000004240e1c7980 */ /* 0x000ea6000c101900 */
[C---:B--2---:R-:W-:Y:S01]  /*a130*/  IMAD.IADD R27, R28.reuse, 0x1, -R21 ;  /* 0x000000011c1b7824 */ /* 0x044fe200078e0a15 */
[----:B------:R-:W-:-:S03]  /*a140*/  ISETP.GE.U32.AND P3, PT, R28, R21, PT ;  /* 0x000000151c00720c */ /* 0x000fc60003f66070 */
[----:B------:R-:W-:-:S05]  /*a150*/  VIADD R21, R27, 0xffffffff ;  /* 0xffffffff1b157836 */ /* 0x000fca0000000000 */
[----:B------:R-:W-:Y:S01]  /*a160*/  ISETP.GE.U32.AND P0, PT, R21, R28, PT ;  /* 0x0000001c1500720c */ /* 0x000fe20003f06070 */
[----:B------:R-:W-:Y:S02]  /*a170*/  VIADD R28, R24, 0x2 ;  /* 0x00000002181c7836 */ /* 0x000fe40000000000 */
[----:B------:R-:W-:Y:S01]  /*a180*/  @P4 IMAD.MOV R21, RZ, RZ, R27 ;  /* 0x000000ffff154224 */ /* 0x000fe200078e021b */
[----:B------:R-:W-:Y:S02]  /*a190*/  SEL R27, RZ, 0xffffffff, P3 ;  /* 0xffffffffff1b7807 */ /* 0x000fe40001800000 */
[----:B------:R-:W-:Y:S02]  /*a1a0*/  @!P4 SEL R27, RZ, 0xffffffff, !P0 ;  /* 0xffffffffff1bc807 */ /* 0x000fe40004000000 */
[----:B------:R-:W-:Y:S01]  /*a1b0*/  ISETP.NE.AND P0, PT, R28, R19, PT ;  /* 0x000000131c00720c */ /* 0x000fe20003f05270 */
[----:B------:R-:W-:Y:S01]  /*a1c0*/  STS [R26+0x4], R21 ;  /* 0x000004151a007388 */ /* 0x000fe20000000800 */
[----:B------:R-:W-:-:S04]  /*a1d0*/  LOP3.LUT R27, R27, 0x1, RZ, 0xc0, !PT ;  /* 0x000000011b1b7812 */ /* 0x000fc800078ec0ff */
[----:B------:R-:W-:Y:S01]  /*a1e0*/  ISETP.NE.U32.AND P5, PT, R27, 0x1, PT ;  /* 0x000000011b00780c */ /* 0x000fe20003fa5070 */
[----:B------:R-:W-:-:S06]  /*a1f0*/  IMAD.MOV.U32 R27, RZ, RZ, RZ ;  /* 0x000000ffff1b7224 */ /* 0x000fcc00078e00ff */
        /* <DEDUP_REMOVED lines=10> */
[----:B------:R-:W-:-:S05]  /*a2a0*/  @P5 IMAD.MOV R27, RZ, RZ, R21 ;  /* 0x000000ffff1b5224 */ /* 0x000fca00078e0215 */
[----:B------:R-:W-:Y:S04]  /*a2b0*/  STS [R26+0x8], R27 ;  /* 0x0000081b1a007388 */ /* 0x000fe80000000800 */
[----:B------:R0:W2:Y:S01]  /*a2c0*/  LD.E R21, desc[UR36][R14.64+0xc] ;  /* 0x00000c240e157980 */ /* 0x0000a2000c101900 */
[C---:B------:R-:W-:Y:S02]  /*a2d0*/  VIADD R28, R24.reuse, 0x3 ;  /* 0x00000003181c7836 */ /* 0x040fe40000000000 */
[----:B------:R-:W-:-:S03]  /*a2e0*/  VIADD R24, R24, 0x4 ;  /* 0x0000000418187836 */ /* 0x000fc60000000000 */
[----:B------:R-:W-:Y:S02]  /*a2f0*/  ISETP.NE.AND P4, PT, R28, R19, PT ;  /* 0x000000131c00720c */ /* 0x000fe40003f85270 */
[----:B------:R-:W-:Y:S01]  /*a300*/  SEL R28, RZ, 0xffffffff, P3 ;  /* 0xffffffffff1c7807 */ /* 0x000fe20001800000 */
[----:B0-----:R-:W0:Y:S01]  /*a310*/  LDS R15, [R25+0xe08] ;  /* 0x000e0800190f7984 */ /* 0x001e220000000800 */
[----:B------:R-:W-:-:S04]  /*a320*/  @!P5 SEL R28, RZ, 0xffffffff, !P0 ;  /* 0xffffffffff1cd807 */ /* 0x000fc80004000000 */
[----:B------:R-:W-:-:S05]  /*a330*/  LOP3.LUT R28, R28, 0x1, RZ, 0xc0, !PT ;  /* 0x000000011c1c7812 */ /* 0x000fca00078ec0ff */
[----:B------:R-:W1:Y:S01]  /*a340*/  @P4 LDS R29, [R25+0xe0c] ;  /* 0x000e0c00191d4984 */ /* 0x000e620000000800 */
[----:B------:R-:W-:Y:S01]  /*a350*/  ISETP.NE.U32.AND P5, PT, R28, 0x1, PT ;  /* 0x000000011c00780c */ /* 0x000fe20003fa5070 */
        /* <DEDUP_REMOVED lines=9> */
[----:B------:R-:W-:Y:S01]  /*a3f0*/  SEL R14, RZ, 0xffffffff, P3 ;  /* 0xffffffffff0e7807 */ /* 0x000fe20001800000 */
[C---:B------:R-:W-:Y:S01]  /*a400*/  IMAD.IADD R21, R24.reuse, 0x1, R8 ;  /* 0x0000000118157824 */ /* 0x040fe200078e0208 */
[----:B------:R-:W-:Y:S02]  /*a410*/  ISETP.NE.AND P3, PT, R24, R11, PT ;  /* 0x0000000b1800720c */ /* 0x000fe40003f65270 */
[----:B------:R1:W-:Y:S01]  /*a420*/  STS [R26+0xc], R15 ;  /* 0x00000c0f1a007388 */ /* 0x0003e20000000800 */
[----:B------:R-:W-:-:S04]  /*a430*/  @!P5 SEL R14, RZ, 0xffffffff, !P0 ;  /* 0xffffffffff0ed807 */ /* 0x000fc80004000000 */
[----:B------:R-:W-:-:S04]  /*a440*/  LOP3.LUT R14, R14, 0x1, RZ, 0xc0, !PT ;  /* 0x000000010e0e7812 */ /* 0x000fc800078ec0ff */
[----:B------:R-:W-:Y:S02]  /*a450*/  ISETP.EQ.U32.AND P0, PT, R14, 0x1, PT ;  /* 0x000000010e00780c */ /* 0x000fe40003f02070 */
[----:B-1----:R-:W-:Y:S11]  /*a460*/  @P3 BRA `(.L_x_133) ;  /* 0xfffffff800b03947 */ /* 0x002ff6000383ffff */
[----:B------:R-:W-:-:S07]  /*a470*/  IMAD.MOV.U32 R24, RZ, RZ, R11 ;  /* 0x000000ffff187224 */ /* 0x000fce00078e000b */
.L_x_132:
[----:B------:R-:W-:-:S13]  /*a480*/  LOP3.LUT P3, RZ, R7, 0x3, RZ, 0xc0, !PT ;  /* 0x0000000307ff7812 */ /* 0x000fda000786c0ff */
[----:B------:R-:W-:Y:S05]  /*a490*/  @!P3 BRA `(.L_x_129) ;  /* 0x000000040044b947 */ /* 0x000fea0003800000 */
[C---:B------:R-:W-:Y:S01]  /*a4a0*/  VIADD R14, R9.reuse, 0xffffffff ;  /* 0xffffffff090e7836 */ /* 0x040fe20000000000 */
[----:B------:R-:W-:-:S04]  /*a4b0*/  LOP3.LUT R15, R9, 0x1, RZ, 0xc0, !PT ;  /* 0x00000001090f7812 */ /* 0x000fc800078ec0ff */
[----:B------:R-:W-:Y:S02]  /*a4c0*/  ISETP.NE.AND P4, PT, R14, RZ, PT ;  /* 0x000000ff0e00720c */ /* 0x000fe40003f85270 */
[----:B------:R-:W-:-:S11]  /*a4d0*/  ISETP.NE.AND P3, PT, R15, RZ, PT ;  /* 0x000000ff0f00720c */ /* 0x000fd60003f65270 */
[----:B------:R-:W-:Y:S05]  /*a4e0*/  @!P4 BRA `(.L_x_134) ;  /* 0x0000000000bcc947 */ /* 0x000fea0003800000 */
[----:B------:R-:W1:Y:S01]  /*a4f0*/  S2UR UR7, SR_CgaCtaId ;  /* 0x00000000000779c3 */ /* 0x000e620000008800 */
[----:B------:R-:W-:Y:S01]  /*a500*/  UMOV UR4, 0x400 ;  /* 0x0000040000047882 */ /* 0x000fe20000000000 */
[C---:B------:R-:W-:Y:S01]  /*a510*/  ISETP.NE.AND P4, PT, R24.reuse, RZ, PT ;  /* 0x000000ff1800720c */ /* 0x040fe20003f85270 */
[----:B------:R-:W-:Y:S01]  /*a520*/  UIADD3 UR4, UPT, UPT, UR4, 0x2814, URZ ;  /* 0x0000281404047890 */ /* 0x000fe2000fffe0ff */
[----:B0-----:R-:W-:Y:S02]  /*a530*/  ISETP.NE.AND P5, PT, R24, R19, PT ;  /* 0x000000131800720c */ /* 0x001fe40003fa5270 */
[----:B------:R-:W-:Y:S01]  /*a540*/  CS2R R26, SRZ ;  /* 0x00000000001a7805 */ /* 0x000fe2000001ff00 */
[----:B-1----:R-:W-:-:S06]  /*a550*/  ULEA UR4, UR7, UR4, 0x18 ;  /* 0x0000000407047291 */ /* 0x002fcc000f8ec0ff */
[----:B------:R-:W-:-:S05]  /*a560*/  LEA R23, R24, UR4, 0x2 ;  /* 0x0000000418177c11 */ /* 0x000fca000f8e10ff */
[----:B------:R-:W0:Y:S04]  /*a570*/  @P4 LDS R15, [R23+0xdfc] ;  /* 0x000dfc00170f4984 */ /* 0x000e280000000800 */
[----:B------:R-:W1:Y:S01]  /*a580*/  @P5 LDS R25, [R23+0xe00] ;  /* 0x000e000017195984 */ /* 0x000e620000000800 */
[----:B0-----:R-:W-:Y:S01]  /*a590*/  @P4 SHF.R.U32.HI R26, RZ, R22, R15 ;  /* 0x00000016ff1a4219 */ /* 0x001fe2000001160f */
[----:B--2---:R-:W-:Y:S01]  /*a5a0*/  IMAD.WIDE.U32 R14, R21, 0x4, R12 ;  /* 0x00000004150e7825 */ /* 0x004fe200078e000c */
[----:B-1----:R-:W-:-:S04]  /*a5b0*/  @P5 SHF.L.U32 R27, R25, R20, RZ ;  /* 0x00000014191b5219 */ /* 0x002fc800000006ff */
        /* <DEDUP_REMOVED lines=9> */
[----:B------:R0:W2:Y:S01]  /*a650*/  LD.E R26, desc[UR36][R14.64+0x4] ;  /* 0x000004240e1a7980 */ /* 0x0000a2000c101900 */
[C---:B------:R-:W-:Y:S02]  /*a660*/  VIADD R27, R24.reuse, 0x1 ;  /* 0x00000001181b7836 */ /* 0x040fe40000000000 */
[----:B------:R-:W-:Y:S02]  /*a670*/  VIADD R21, R21, 0x2 ;  /* 0x0000000215157836 */ /* 0x000fe40000000000 */
[----:B------:R-:W-:Y:S01]  /*a680*/  VIADD R24, R24, 0x2 ;  /* 0x0000000218187836 */ /* 0x000fe20000000000 */
[----:B------:R-:W-:-:S02]  /*a690*/  ISETP.NE.AND P4, PT, R27, R19, PT ;  /* 0x000000131b00720c */ /* 0x000fc40003f85270 */
[----:B------:R-:W-:Y:S02]  /*a6a0*/  SEL R27, RZ, 0xffffffff, P6 ;  /* 0xffffffffff1b7807 */ /* 0x000fe40003000000 */
[----:B------:R-:W-:-:S04]  /*a6b0*/  @P0 SEL R27, RZ, 0xffffffff, !P5 ;  /* 0xffffffffff1b0807 */ /* 0x000fc80006800000 */
[----:B------:R-:W-:-:S04]  /*a6c0*/  LOP3.LUT R27, R27, 0x1, RZ, 0xc0, !PT ;  /* 0x000000011b1b7812 */ /* 0x000fc800078ec0ff */
[----:B------:R-:W-:Y:S01]  /*a6d0*/  ISETP.NE.U32.AND P5, PT, R27, 0x1, PT ;  /* 0x000000011b00780c */ /* 0x000fe20003fa5070 */
[----:B------:R-:W1:Y:S01]  /*a6e0*/  @P4 LDS R29, [R23+0xe04] ;  /* 0x000e0400171d4984 */ /* 0x000e620000000800 */
[----:B------:R-:W-:-:S03]  /*a6f0*/  IMAD.MOV.U32 R27, RZ, RZ, RZ ;  /* 0x000000ffff1b7224 */ /* 0x000fc600078e00ff */
[----:B------:R-:W0:Y:S01]  /*a700*/  LDS R23, [R23+0xe00] ;  /* 0x000e000017177984 */ /* 0x000e220000000800 */
[----:B-1----:R-:W-:Y:S02]  /*a710*/  @P4 SHF.L.U32 R27, R29, R20, RZ ;  /* 0x000000141d1b4219 */ /* 0x002fe400000006ff */
[----:B0-----:R-:W-:-:S04]  /*a720*/  SHF.R.U32.HI R14, RZ, R22, R23 ;  /* 0x00000016ff0e7219 */ /* 0x001fc80000011617 */
        /* <DEDUP_REMOVED lines=11> */
.L_x_134:
[----:B------:R-:W-:Y:S05]  /*a7e0*/  @!P3 BRA `(.L_x_129) ;  /* 0x000000000070b947 */ /* 0x000fea0003800000 */
[----:B-12---:R-:W-:-:S06]  /*a7f0*/  IMAD.WIDE.U32 R14, R21, 0x4, R12 ;  /* 0x00000004150e7825 */ /* 0x006fcc00078e000c */
        /* <DEDUP_REMOVED lines=8> */
[----:B------:R-:W-:Y:S01]  /*a880*/  LEA R26, R24, UR4, 0x2 ;  /* 0x00000004181a7c11 */ /* 0x000fe2000f8e10ff */
[----:B------:R-:W-:-:S04]  /*a890*/  IMAD.MOV.U32 R24, RZ, RZ, RZ ;  /* 0x000000ffff187224 */ /* 0x000fc800078e00ff */
[----:B------:R-:W0:Y:S04]  /*a8a0*/  @P3 LDS R23, [R26+0xdfc] ;  /* 0x000dfc001a173984 */ /* 0x000e280000000800 */
[----:B------:R-:W1:Y:S01]  /*a8b0*/  @P4 LDS R25, [R26+0xe00] ;  /* 0x000e00001a194984 */ /* 0x000e620000000800 */
[----:B0-----:R-:W-:Y:S02]  /*a8c0*/  @P3 SHF.R.U32.HI R19, RZ, R22, R23 ;  /* 0x00000016ff133219 */ /* 0x001fe40000011617 */
[----:B-1----:R-:W-:Y:S01]  /*a8d0*/  @P4 SHF.L.U32 R24, R25, R20, RZ ;  /* 0x0000001419184219 */ /* 0x002fe200000006ff */
[C---:B------:R-:W-:Y:S02]  /*a8e0*/  IMAD R20, R21.reuse, 0x4, R6 ;  /* 0x0000000415147824 */ /* 0x040fe400078e0206 */
[----:B------:R-:W-:Y:S01]  /*a8f0*/  VIADD R21, R21, 0x1 ;  /* 0x0000000115157836 */ /* 0x000fe20000000000 */
[----:B------:R-:W-:-:S05]  /*a900*/  LOP3.LUT R19, R24, R19, RZ, 0xfc, !PT ;  /* 0x0000001318137212 */ /* 0x000fca00078efcff */
        /* <DEDUP_REMOVED lines=10> */
.L_x_129:
[----:B------:R-:W-:Y:S01]  /*a9b0*/  PRMT R14, R21, 0x8880, RZ ;  /* 0x00008880150e7816 */ /* 0x000fe200000000ff */
[----:B------:R-:W-:Y:S01]  /*a9c0*/  BSSY.RECONVERGENT B4, `(.L_x_135) ;  /* 0x0000015000047945 */ /* 0x000fe20003800200 */
[----:B0-----:R-:W-:Y:S02]  /*a9d0*/  PRMT R19, R5, 0x8880, RZ ;  /* 0x0000888005137816 */ /* 0x001fe400000000ff */
[----:B-1----:R-:W-:Y:S02]  /*a9e0*/  PRMT R15, R21, 0x8880, RZ ;  /* 0x00008880150f7816 */ /* 0x002fe400000000ff */
[----:B------:R-:W-:Y:S02]  /*a9f0*/  ISETP.LE.OR P3, PT, R19, R14, !P0 ;  /* 0x0000000e1300720c */ /* 0x000fe40004763670 */
[----:B------:R-:W-:Y:S02]  /*aa00*/  PRMT R14, R15, 0x7710, RZ ;  /* 0x000077100f0e7816 */ /* 0x000fe400000000ff */
[----:B------:R-:W-:-:S09]  /*aa10*/  PRMT R20, R10, 0x8880, RZ ;  /* 0x000088800a147816 */ /* 0x000fd200000000ff */
[----:B------:R-:W-:Y:S05]  /*aa20*/  @P3 BRA `(.L_x_136) ;  /* 0x0000000000383947 */ /* 0x000fea0003800000 */
[----:B------:R-:W-:-:S07]  /*aa30*/  LOP3.LUT R21, R21, 0xff, RZ, 0xc0, !PT ;  /* 0x000000ff15157812 */ /* 0x000fce00078ec0ff */
.L_x_137:
        /* <DEDUP_REMOVED lines=13> */
.L_x_136:
[----:B------:R-:W-:Y:S05]  /*ab10*/  BSYNC.RECONVERGENT B4 ;  /* 0x0000000000047941 */ /* 0x000fea0003800200 */
.L_x_135:
[----:B0-----:R-:W-:Y:S01]  /*ab20*/  IMAD.MOV.U32 R22, RZ, RZ, R20 ;  /* 0x000000ffff167224 */ /* 0x001fe200078e0014 */
[----:B--2---:R-:W-:Y:S01]  /*ab30*/  PRMT R13, R14, 0x8880, RZ ;  /* 0x000088800e0d7816 */ /* 0x004fe200000000ff */
[----:B------:R-:W-:Y:S03]  /*ab40*/  BSSY.RECONVERGENT B4, `(.L_x_138) ;  /* 0x000000e000047945 */ /* 0x000fe60003800200 */
[----:B------:R-:W-:-:S13]  /*ab50*/  ISETP.LT.OR P0, PT, R13, R22, P0 ;  /* 0x000000160d00720c */ /* 0x000fda0000701670 */
[----:B------:R-:W-:Y:S05]  /*ab60*/  @P0 BRA `(.L_x_139) ;  /* 0x00000000002c0947 */ /* 0x000fea0003800000 */
.L_x_140:
[----:B------:R-:W-:Y:S01]  /*ab70*/  VIADD R15, R14, 0xffffffff ;  /* 0xffffffff0e0f7836 */ /* 0x000fe20000000000 */
[----:B0-----:R-:W0:Y:S04]  /*ab80*/  LDS.64 R12, [R2+0x18] ;  /* 0x00001800020c7984 */ /* 0x001e280000000a00 */
[----:B------:R-:W-:-:S05]  /*ab90*/  LOP3.LUT R19, R15, 0xff, RZ, 0xc0, !PT ;  /* 0x000000ff0f137812 */ /* 0x000fca00078ec0ff */
[----:B------:R-:W-:-:S05]  /*aba0*/  IMAD R20, R19, 0x4, R6 ;  /* 0x0000000413147824 */ /* 0x000fca00078e0206 */
[----:B------:R-:W1:Y:S01]  /*abb0*/  LDS R21, [R20] ;  /* 0x0000000014157984 */ /* 0x000e620000000800 */
[----:B0-----:R-:W-:Y:S01]  /*abc0*/  IMAD.WIDE.U32 R12, R19, 0x4, R12 ;  /* 0x00000004130c7825 */ /* 0x001fe200078e000c */
[----:B------:R-:W-:Y:S02]  /*abd0*/  PRMT R19, R14, 0x8880, RZ ;  /* 0x000088800e137816 */ /* 0x000fe400000000ff */
[----:B------:R-:W-:Y:S02]  /*abe0*/  PRMT R14, R15, 0x7610, R14 ;  /* 0x000076100f0e7816 */ /* 0x000fe4000000000e */
[----:B------:R-:W-:Y:S01]  /*abf0*/  ISETP.GT.AND P0, PT, R19, R22, PT ;  /* 0x000000161300720c */ /* 0x000fe20003f04270 */
[----:B-1----:R0:W-:-:S12]  /*ac00*/  ST.E desc[UR36][R12.64], R21 ;  /* 0x000000150c007985 */ /* 0x0021d8000c101924 */
[----:B------:R-:W-:Y:S05]  /*ac10*/  @P0 BRA `(.L_x_140) ;  /* 0xfffffffc00d40947 */ /* 0x000fea000383ffff */
.L_x_139:
[----:B------:R-:W-:Y:S05]  /*ac20*/  BSYNC.RECONVERGENT B4 ;  /* 0x0000000000047941 */ /* 0x000fea0003800200 */
.L_x_138:
[----:B------:R-:W-:Y:S05]  /*ac30*/  @P2 BRA `(.L_x_141) ;  /* 0xffffffe0000c2947 */ /* 0x000fea000383ffff */
[C---:B0-----:R-:W-:Y:S01]  /*ac40*/  PRMT R12, R10.reuse, 0x8880, RZ ;  /* 0x000088800a0c7816 */ /* 0x041fe200000000ff */
[----:B------:R-:W-:Y:S02]  /*ac50*/  VIADD R10, R10, 0xffffffff ;  /* 0xffffffff0a0a7836 */ /* 0x000fe40000000000 */
[----:B------:R-:W-:Y:S01]  /*ac60*/  VIADD R8, R8, 0xffffffff ;  /* 0xffffffff08087836 */ /* 0x000fe20000000000 */
[----:B------:R-:W-:-:S13]  /*ac70*/  ISETP.GT.AND P0, PT, R12, 0x1, PT ;  /* 0x000000010c00780c */ /* 0x000fda0003f04270 */
[----:B------:R-:W-:Y:S05]  /*ac80*/  @P0 BRA `(.L_x_142) ;  /* 0xffffffdc00f40947 */ /* 0x000fea000383ffff */
[----:B------:R-:W-:Y:S05]  /*ac90*/  BSYNC.RECONVERGENT B3 ;  /* 0x0000000000037941 */ /* 0x000fea0003800200 */
.L_x_125:
[----:B------:R0:W1:Y:S02]  /*aca0*/  LDS.U8 R7, [R2+0x10] ;  /* 0x0000100002077984 */ /* 0x0000640000000000 */
.L_x_124:
[----:B------:R-:W-:Y:S05]  /*acb0*/  BSYNC.RECONVERGENT B2 ;  /* 0x0000000000027941 */ /* 0x000fea0003800200 */
.L_x_123:
[----:B-1----:R-:W-:-:S04]  /*acc0*/  PRMT R4, R7, 0x8880, RZ ;  /* 0x0000888007047816 */ /* 0x002fc800000000ff */
[----:B------:R-:W-:-:S13]  /*acd0*/  ISETP.GE.AND P0, PT, R4, 0x1, PT ;  /* 0x000000010400780c */ /* 0x000fda0003f06270 */
[----:B------:R-:W-:Y:S05]  /*ace0*/  @!P0 BRA `(.L_x_122) ;  /* 0x0000000000308947 */ /* 0x000fea0003800000 */
[----:B------:R1:W0:Y:S02]  /*acf0*/  LDS.64 R4, [R2+0x18] ;  /* 0x0000180002047984 */ /* 0x0002240000000a00 */
.L_x_143:
[----:B------:R-:W-:-:S05]  /*ad00*/  LOP3.LUT R9, R7, 0xff, RZ, 0xc0, !PT ;  /* 0x000000ff07097812 */ /* 0x000fca00078ec0ff */
[----:B0-----:R-:W-:-:S06]  /*ad10*/  IMAD.WIDE.U32 R8, R9, 0x4, R4 ;  /* 0x0000000409087825 */ /* 0x001fcc00078e0004 */
[----:B------:R-:W5:Y:S02]  /*ad20*/  LD.E R8, desc[UR36][R8.64+-0x4] ;  /* 0xfffffc2408087980 */ /* 0x000f64000c101900 */
[----:B-----5:R-:W-:-:S13]  /*ad30*/  ISETP.NE.AND P0, PT, R8, RZ, PT ;  /* 0x000000ff0800720c */ /* 0x020fda0003f05270 */
[----:B------:R-:W-:Y:S05]  /*ad40*/  @P0 BRA `(.L_x_122) ;  /* 0x0000000000180947 */ /* 0x000fea0003800000 */
[C---:B------:R-:W-:Y:S01]  /*ad50*/  VIADD R9, R7.reuse, 0xffffffff ;  /* 0xffffffff07097836 */ /* 0x040fe20000000000 */
[----:B------:R-:W-:-:S04]  /*ad60*/  PRMT R7, R7, 0x8880, RZ ;  /* 0x0000888007077816 */ /* 0x000fc800000000ff */
[----:B------:R0:W-:Y:S01]  /*ad70*/  STS.U8 [R2+0x10], R9 ;  /* 0x0000100902007388 */ /* 0x0001e20000000000 */
[----:B------:R-:W-:Y:S02]  /*ad80*/  ISETP.GT.AND P0, PT, R7, 0x1, PT ;  /* 0x000000010700780c */ /* 0x000fe40003f04270 */
[----:B------:R-:W-:-:S11]  /*ad90*/  PRMT R7, R9, 0x7610, R7 ;  /* 0x0000761009077816 */ /* 0x000fd60000000007 */
[----:B0-----:R-:W-:Y:S05]  /*ada0*/  @P0 BRA `(.L_x_143) ;  /* 0xfffffffc00d40947 */ /* 0x001fea000383ffff */
.L_x_122:
[----:B------:R-:W-:Y:S05]  /*adb0*/  BSYNC.RECONVERGENT B1 ;  /* 0x0000000000017941 */ /* 0x000fea0003800200 */
.L_x_121:
[----:B------:R-:W5:Y:S01]  /*adc0*/  S2R R13, SR_CgaCtaId ;  /* 0x00000000000d7919 */ /* 0x000f620000008800 */
[----:B------:R-:W-:Y:S01]  /*add0*/  MOV R12, 0x400 ;  /* 0x00000400000c7802 */ /* 0x000fe20000000f00 */
[----:B------:R-:W-:Y:S01]  /*ade0*/  VIADD R8, R3, 0xffffffff ;  /* 0xffffffff03087836 */ /* 0x000fe20000000000 */
[----:B------:R-:W0:Y:S03]  /*adf0*/  S2R R10, SR_TID.X ;  /* 0x00000000000a7919 */ /* 0x000e260000002100 */
[----:B------:R-:W-:Y:S01]  /*ae00*/  VIADD R4, R12, 0x800 ;  /* 0x000008000c047836 */ /* 0x000fe20000000000 */
[----:B------:R-:W-:-:S04]  /*ae10*/  LOP3.LUT R9, R8, 0xffff, RZ, 0xc0, !PT ;  /* 0x0000ffff08097812 */ /* 0x000fc800078ec0ff */
[----:B------:R-:W-:-:S04]  /*ae20*/  SHF.R.U32.HI R9, RZ, 0x5, R9 ;  /* 0x00000005ff097819 */ /* 0x000fc80000011609 */
[----:B------:R-:W-:Y:S02]  /*ae30*/  LOP3.LUT R9, R9, 0xffff, RZ, 0xc0, !PT ;  /* 0x0000ffff09097812 */ /* 0x000fe400078ec0ff */
[----:B-----5:R-:W-:-:S05]  /*ae40*/  LEA R5, R13, R4, 0x18 ;  /* 0x000000040d057211 */ /* 0x020fca00078ec0ff */
[----:B0-----:R-:W-:-:S05]  /*ae50*/  IMAD R11, R10, 0x10, R5 ;  /* 0x000000100a0b7824 */ /* 0x001fca00078e0205 */
[----:B------:R-:W0:Y:S02]  /*ae60*/  LDS.64 R4, [R11+0x8] ;  /* 0x000008000b047984 */ /* 0x000e240000000a00 */
[----:B0-----:R-:W-:-:S06]  /*ae70*/  IMAD.WIDE.U32 R4, R9, 0x4, R4 ;  /* 0x0000000409047825 */ /* 0x001fcc00078e0004 */
[----:B------:R-:W5:Y:S01]  /*ae80*/  LD.E R5, desc[UR36][R4.64] ;  /* 0x0000002404057980 */ /* 0x000f62000c101900 */
[----:B------:R-:W-:Y:S01]  /*ae90*/  BSSY.RECONVERGENT B2, `(.L_x_144) ;  /* 0x0000400000027945 */ /* 0x000fe20003800200 */
[----:B-----5:R-:W-:-:S04]  /*aea0*/  SHF.R.W.U32.HI R8, RZ, R8, R5 ;  /* 0x00000008ff087219 */ /* 0x020fc80000011e05 */
[----:B------:R-:W-:-:S04]  /*aeb0*/  LOP3.LUT R8, R8, 0x1, RZ, 0xc0, !PT ;  /* 0x0000000108087812 */ /* 0x000fc800078ec0ff */
[----:B------:R-:W-:-:S13]  /*aec0*/  ISETP.NE.U32.AND P0, PT, R8, 0x1, PT ;  /* 0x000000010800780c */ /* 0x000fda0003f05070 */
[----:B------:R-:W-:Y:S05]  /*aed0*/  @P0 BRA `(.L_x_145) ;  /* 0x0000003c00ec0947 */ /* 0x000fea0003800000 */
[----:B------:R-:W0:Y:S01]  /*aee0*/  S2UR UR7, SR_CgaCtaId ;  /* 0x00000000000779c3 */ /* 0x000e220000008800 */
[----:B------:R-:W-:Y:S01]  /*aef0*/  UMOV UR4, 0x400 ;  /* 0x0000040000047882 */ /* 0x000fe20000000000 */
[----:B------:R-:W-:Y:S01]  /*af00*/  LOP3.LUT P0, R11, R7, 0xff, RZ, 0xc0, !PT ;  /* 0x000000ff070b7812 */ /* 0x000fe2000780c0ff */
[----:B------:R-:W-:Y:S01]  /*af10*/  VIADD R12, R12, 0x1000 ;  /* 0x000010000c0c7836 */ /* 0x000fe20000000000 */
[----:B------:R-:W-:Y:S04]  /*af20*/  BSSY.RECONVERGENT B1, `(.L_x_146) ;  /* 0x000019e000017945 */ /* 0x000fe80003800200 */
[----:B------:R-:W-:-:S05]  /*af30*/  LEA R13, R13, R12, 0x18 ;  /* 0x0000000c0d0d7211 */ /* 0x000fca00078ec0ff */
[----:B------:R-:W-:Y:S01]  /*af40*/  IMAD R8, R10, 0x10, R13 ;  /* 0x000000100a087824 */ /* 0x000fe200078e020d */
[----:B0-----:R-:W-:-:S09]  /*af50*/  ULEA UR4, UR7, UR4, 0x18 ;  /* 0x0000000407047291 */ /* 0x001fd2000f8ec0ff */
[----:B------:R-:W0:Y:S02]  /*af60*/  LDS.U8 R4, [UR4+0x2810] ;  /* 0x00281004ff047984 */ /* 0x000e240008000000 */
[----:B0-----:R-:W-:-:S13]  /*af70*/  ISETP.NE.AND P0, PT, R4, RZ, P0 ;  /* 0x000000ff0400720c */ /* 0x001fda0000705270 */
        /* <DEDUP_REMOVED lines=19> */
.L_x_152:
[----:B0-----:R-:W0:Y:S01]  /*b0b0*/  LDS.64 R12, [R8+0x8] ;  /* 0x00000800080c7984 */ /* 0x001e220000000a00 */
[C---:B------:R-:W-:Y:S01]  /*b0c0*/  LOP3.LUT R23, R10.reuse, 0xff, RZ, 0xc0, !PT ;  /* 0x000000ff0a177812 */ /* 0x040fe200078ec0ff */
[----:B------:R-:W-:-:S04]  /*b0d0*/  VIADD R10, R10, 0x4 ;  /* 0x000000040a0a7836 */ /* 0x000fc80000000000 */
[----:B0-----:R-:W-:-:S05]  /*b0e0*/  IMAD.WIDE.U32 R12, R23, 0x4, R12 ;  /* 0x00000004170c7825 */ /* 0x001fca00078e000c */
[----:B------:R0:W-:Y:S04]  /*b0f0*/  ST.E desc[UR36][R12.64], RZ ;  /* 0x000000ff0c007985 */ /* 0x0001e8000c101924 */
[----:B--2---:R-:W2:Y:S01]  /*b100*/  LDS.64 R14, [R8+0x8] ;  /* 0x00000800080e7984 */ /* 0x004ea20000000a00 */
[----:B0-----:R-:W-:-:S04]  /*b110*/  LOP3.LUT R12, R10, 0xff, RZ, 0xc0, !PT ;  /* 0x000000ff0a0c7812 */ /* 0x001fc800078ec0ff */
[----:B------:R-:W-:Y:S01]  /*b120*/  ISETP.NE.AND P0, PT, R12, R9, PT ;  /* 0x000000090c00720c */ /* 0x000fe20003f05270 */
[----:B--2---:R-:W-:-:S05]  /*b130*/  IMAD.WIDE.U32 R14, R23, 0x4, R14 ;  /* 0x00000004170e7825 */ /* 0x004fca00078e000e */
[----:B------:R-:W-:Y:S04]  /*b140*/  ST.E desc[UR36][R14.64+0x4], RZ ;  /* 0x000004ff0e007985 */ /* 0x000fe8000c101924 */
[----:B------:R-:W0:Y:S02]  /*b150*/  LDS.64 R18, [R8+0x8] ;  /* 0x0000080008127984 */ /* 0x000e240000000a00 */
[----:B0-----:R-:W-:-:S05]  /*b160*/  IMAD.WIDE.U32 R18, R23, 0x4, R18 ;  /* 0x0000000417127825 */ /* 0x001fca00078e0012 */
[----:B------:R-:W-:Y:S04]  /*b170*/  ST.E desc[UR36][R18.64+0x8], RZ ;  /* 0x000008ff12007985 */ /* 0x000fe8000c101924 */
[----:B------:R-:W0:Y:S02]  /*b180*/  LDS.64 R20, [R8+0x8] ;  /* 0x0000080008147984 */ /* 0x000e240000000a00 */
[----:B0-----:R-:W-:-:S05]  /*b190*/  IMAD.WIDE.U32 R20, R23, 0x4, R20 ;  /* 0x0000000417147825 */ /* 0x001fca00078e0014 */
[----:B------:R0:W-:Y:S01]  /*b1a0*/  ST.E desc[UR36][R20.64+0xc], RZ ;  /* 0x00000cff14007985 */ /* 0x0001e2000c101924 */
[----:B------:R-:W-:Y:S05]  /*b1b0*/  @P0 BRA `(.L_x_152) ;  /* 0xfffffffc00bc0947 */ /* 0x000fea000383ffff */
.L_x_151:
[----:B------:R-:W-:Y:S05]  /*b1c0*/  BSYNC.RECONVERGENT B4 ;  /* 0x0000000000047941 */ /* 0x000fea0003800200 */
.L_x_150:
[----:B------:R-:W-:Y:S05]  /*b1d0*/  @!P1 BRA `(.L_x_149) ;  /* 0x0000000000449947 */ /* 0x000fea0003800000 */
[----:B------:R-:W5:Y:S01]  /*b1e0*/  LDS.64 R12, [R8+0x8] ;  /* 0x00000800080c7984 */ /* 0x000f620000000a00 */
[----:B------:R-:W-:Y:S02]  /*b1f0*/  LOP3.LUT R5, R5, 0xffff, RZ, 0xc0, !PT ;  /* 0x0000ffff05057812 */ /* 0x000fe400078ec0ff */
[----:B------:R-:W-:-:S03]  /*b200*/  ISETP.NE.AND P0, PT, R17, 0x1, PT ;  /* 0x000000011100780c */ /* 0x000fc60003f05270 */
[----:B-----5:R-:W-:-:S05]  /*b210*/  IMAD.WIDE.U32 R12, R5, 0x4, R12 ;  /* 0x00000004050c7825 */ /* 0x020fca00078e000c */
[----:B------:R0:W-:Y:S05]  /*b220*/  ST.E desc[UR36][R12.64], RZ ;  /* 0x000000ff0c007985 */ /* 0x0001ea000c101924 */
[----:B------:R-:W-:Y:S05]  /*b230*/  @!P0 BRA `(.L_x_149) ;  /* 0x00000000002c8947 */ /* 0x000fea0003800000 */
[----:B0-----:R-:W2:Y:S01]  /*b240*/  LDS.64 R12, [R8+0x8] ;  /* 0x00000800080c7984 */ /* 0x001ea20000000a00 */
[----:B------:R-:W-:Y:S01]  /*b250*/  IMAD.SHL.U32 R9, R5, 0x4, RZ ;  /* 0x0000000405097824 */ /* 0x000fe200078e00ff */
[----:B------:R-:W-:Y:S02]  /*b260*/  ISETP.NE.AND P0, PT, R17, 0x2, PT ;  /* 0x000000021100780c */ /* 0x000fe40003f05270 */
[----:B------:R-:W-:Y:S02]  /*b270*/  SHF.R.U32.HI R5, RZ, 0x1e, R5 ;  /* 0x0000001eff057819 */ /* 0x000fe40000011605 */
[----:B--2---:R-:W-:-:S05]  /*b280*/  IADD3 R14, P1, PT, R12, R9, RZ ;  /* 0x000000090c0e7210 */ /* 0x004fca0007f3e0ff */
[----:B------:R-:W-:-:S05]  /*b290*/  IMAD.X R15, R13, 0x1, R5, P1 ;  /* 0x000000010d0f7824 */ /* 0x000fca00008e0605 */
[----:B------:R-:W-:Y:S04]  /*b2a0*/  ST.E desc[UR36][R14.64+0x4], RZ ;  /* 0x000004ff0e007985 */ /* 0x000fe8000c101924 */
[----:B------:R-:W0:Y:S02]  /*b2b0*/  @P0 LDS.64 R12, [R8+0x8] ;  /* 0x00000800080c0984 */ /* 0x000e240000000a00 */
[----:B0-----:R-:W-:-:S05]  /*b2c0*/  @P0 IADD3 R12, P1, PT, R12, R9, RZ ;  /* 0x000000090c0c0210 */ /* 0x001fca0007f3e0ff */
[----:B------:R-:W-:-:S05]  /*b2d0*/  @P0 IMAD.X R13, R13, 0x1, R5, P1 ;  /* 0x000000010d0d0824 */ /* 0x000fca00008e0605 */
[----:B------:R0:W-:Y:S03]  /*b2e0*/  @P0 ST.E desc[UR36][R12.64+0x8], RZ ;  /* 0x000008ff0c000985 */ /* 0x0001e6000c101924 */
.L_x_149:
[----:B------:R-:W-:Y:S05]  /*b2f0*/  BSYNC.RECONVERGENT B3 ;  /* 0x0000000000037941 */ /* 0x000fea0003800200 */
.L_x_148:
        /* <DEDUP_REMOVED lines=13> */
[----:B0-----:R-:W-:Y:S01]  /*b3d0*/  IMAD.MOV.U32 R12, RZ, RZ, RZ ;  /* 0x000000ffff0c7224 */ /* 0x001fe200078e00ff */
[----:B------:R-:W-:Y:S01]  /*b3e0*/  LOP3.LUT R11, R4, 0x78, RZ, 0xc0, !PT ;  /* 0x00000078040b7812 */ /* 0x000fe200078ec0ff */
[----:B------:R-:W-:-:S05]  /*b3f0*/  VIADD R10, R10, 0xffffffff ;  /* 0xffffffff0a0a7836 */ /* 0x000fca0000000000 */
[----:B------:R-:W-:-:S04]  /*b400*/  LOP3.LUT R10, R10, 0xffff, RZ, 0xc0, !PT ;  /* 0x0000ffff0a0a7812 */ /* 0x000fc800078ec0ff */
[----:B------:R-:W-:Y:S02]  /*b410*/  ISETP.GE.U32.AND P0, PT, R10, 0x3, PT ;  /* 0x000000030a00780c */ /* 0x000fe40003f06070 */
[----:B------:R-:W-:-:S11]  /*b420*/  LOP3.LUT R10, R4, 0x3, RZ, 0xc0, !PT ;  /* 0x00000003040a7812 */ /* 0x000fd600078ec0ff */
.L_x_164:
        /* <DEDUP_REMOVED lines=16> */
.L_x_160:
        /* <DEDUP_REMOVED lines=86> */
.L_x_159:
        /* <DEDUP_REMOVED lines=15> */
[----:B------:R-:W-:Y:S01]  /*bb80*/  IMAD.IADD R14, R21, 0x1, R14 ;  /* 0x00000001150e7824 */ /* 0x000fe200078e020e */
[----:B------:R-:W-:-:S04]  /*bb90*/  IADD3 R21, P3, PT, R17, R12, RZ ;  /* 0x0000000c11157210 */ /* 0x000fc80007f7e0ff */
[C---:B------:R-:W-:Y:S01]  /*bba0*/  ISETP.NE.AND P2, PT, R14.reuse, -0x1, PT ;  /* 0xffffffff0e00780c */ /* 0x040fe20003f45270 */
[----:B------:R-:W-:Y:S02]  /*bbb0*/  IMAD.X R22, RZ, RZ, RZ, P3 ;  /* 0x000000ffff167224 */ /* 0x000fe400018e06ff */
[C---:B------:R-:W-:Y:S01]  /*bbc0*/  IMAD.SHL.U32 R23, R21.reuse, 0x4, RZ ;  /* 0x0000000415177824 */ /* 0x040fe200078e00ff */
[----:B------:R-:W-:Y:S02]  /*bbd0*/  SEL R25, R14, RZ, P2 ;  /* 0x000000ff0e197207 */ /* 0x000fe40001000000 */
[----:B------:R-:W-:-:S03]  /*bbe0*/  SHF.L.U64.HI R21, R21, 0x2, R22 ;  /* 0x0000000215157819 */ /* 0x000fc60000010216 */
[----:B------:R-:W-:Y:S04]  /*bbf0*/  ST.E desc[UR36][R18.64], R25 ;  /* 0x0000001912007985 */ /* 0x000fe8000c101924 */
[----:B------:R-:W0:Y:S04]  /*bc00*/  LDS.64 R14, [R8+0x8] ;  /* 0x00000800080e7984 */ /* 0x000e280000000a00 */
[----:B------:R-:W2:Y:S01]  /*bc10*/  LDS R22, [R20+0xe0c] ;  /* 0x000e0c0014167984 */ /* 0x000ea20000000800 */
[----:B0-----:R-:W-:-:S05]  /*bc20*/  IADD3 R14, P3, PT, R14, R23, RZ ;  /* 0x000000170e0e7210 */ /* 0x001fca0007f7e0ff */
[----:B------:R-:W-:-:S05]  /*bc30*/  IMAD.X R15, R15, 0x1, R21, P3 ;  /* 0x000000010f0f7824 */ /* 0x000fca00018e0615 */
        /* <DEDUP_REMOVED lines=31> */
.L_x_162:
[----:B------:R-:W-:Y:S05]  /*be30*/  @!P1 BRA `(.L_x_161) ;  /* 0x0000000000c49947 */ /* 0x000fea0003800000 */
[----:B------:R-:W-:Y:S02]  /*be40*/  ISETP.NE.AND P1, PT, R10, 0x1, PT ;  /* 0x000000010a00780c */ /* 0x000fe40003f25270 */
[----:B------:R-:W-:-:S11]  /*be50*/  LOP3.LUT P2, RZ, R4, 0x1, RZ, 0xc0, !PT ;  /* 0x0000000104ff7812 */ /* 0x000fd6000784c0ff */
[----:B------:R-:W-:Y:S05]  /*be60*/  @!P1 BRA `(.L_x_163) ;  /* 0x0000000000789947 */ /* 0x000fea0003800000 */
[----:B------:R-:W2:Y:S01]  /*be70*/  LDS.64 R18, [R8+0x8] ;  /* 0x0000080008127984 */ /* 0x000ea20000000a00 */
[----:B0-----:R-:W-:-:S04]  /*be80*/  IMAD.IADD R15, R17, 0x1, R12 ;  /* 0x00000001110f7824 */ /* 0x001fc800078e020c */
[----:B--2---:R-:W-:-:S05]  /*be90*/  IMAD.WIDE.U32 R18, R15, 0x4, R18 ;  /* 0x000000040f127825 */ /* 0x004fca00078e0012 */
[----:B------:R-:W2:Y:S01]  /*bea0*/  LD.E R15, desc[UR36][R18.64] ;  /* 0x00000024120f7980 */ /* 0x000ea2000c101900 */
[----:B------:R-:W-:Y:S01]  /*beb0*/  MOV R14, 0x400 ;  /* 0x00000400000e7802 */ /* 0x000fe20000000f00 */
[----:B------:R-:W0:Y:S04]  /*bec0*/  S2R R23, SR_CgaCtaId ;  /* 0x0000000000177919 */ /* 0x000e280000008800 */
[----:B------:R-:W-:-:S05]  /*bed0*/  VIADD R14, R14, 0x2814 ;  /* 0x000028140e0e7836 */ /* 0x000fca0000000000 */
[----:B0-----:R-:W-:Y:S02]  /*bee0*/  LEA R14, R23, R14, 0x18 ;  /* 0x0000000e170e7211 */ /* 0x001fe400078ec0ff */
[----:B------:R-:W-:-:S03]  /*bef0*/  IADD3 R23, P3, PT, R17, R12, RZ ;  /* 0x0000000c11177210 */ /* 0x000fc60007f7e0ff */
[----:B------:R-:W-:Y:S02]  /*bf00*/  IMAD R20, R17, 0x4, R14 ;  /* 0x0000000411147824 */ /* 0x000fe400078e020e */
[----:B------:R-:W-:-:S03]  /*bf10*/  IMAD.X R22, RZ, RZ, RZ, P3 ;  /* 0x000000ffff167224 */ /* 0x000fc600018e06ff */
[----:B------:R-:W2:Y:S02]  /*bf20*/  LDS R14, [R20+0xe08] ;  /* 0x000e0800140e7984 */ /* 0x000ea40000000800 */
[----:B--2---:R-:W-:-:S04]  /*bf30*/  IMAD R14, R13, R14, R15 ;  /* 0x0000000e0d0e7224 */ /* 0x004fc800078e020f */
[----:B------:R-:W-:-:S05]  /*bf40*/  IMAD.IADD R14, R21, 0x1, R14 ;  /* 0x00000001150e7824 */ /* 0x000fca00078e020e */
[----:B------:R-:W-:-:S04]  /*bf50*/  ISETP.NE.AND P1, PT, R14, -0x1, PT ;  /* 0xffffffff0e00780c */ /* 0x000fc80003f25270 */
[----:B------:R-:W-:-:S05]  /*bf60*/  SEL R21, R14, RZ, P1 ;  /* 0x000000ff0e157207 */ /* 0x000fca0000800000 */
[----:B------:R-:W-:Y:S04]  /*bf70*/  ST.E desc[UR36][R18.64], R21 ;  /* 0x0000001512007985 */ /* 0x000fe8000c101924 */
[----:B------:R-:W0:Y:S04]  /*bf80*/  LDS.64 R14, [R8+0x8] ;  /* 0x00000800080e7984 */ /* 0x000e280000000a00 */
[----:B------:R-:W2:Y:S01]  /*bf90*/  LDS R20, [R20+0xe0c] ;  /* 0x000e0c0014147984 */ /* 0x000ea20000000800 */
[----:B0-----:R-:W-:-:S04]  /*bfa0*/  LEA R14, P3, R23, R14, 0x2 ;  /* 0x0000000e170e7211 */ /* 0x001fc800078610ff */
[----:B------:R-:W-:-:S05]  /*bfb0*/  LEA.HI.X R15, R23, R15, R22, 0x2, P3 ;  /* 0x0000000f170f7211 */ /* 0x000fca00018f1416 */
        /* <DEDUP_REMOVED lines=9> */
.L_x_163:
        /* <DEDUP_REMOVED lines=16> */
.L_x_161:
[----:B0-2---:R-:W0:Y:S01]  /*c150*/  LDS.64 R14, [R8+0x8] ;  /* 0x00000800080e7984 */ /* 0x005e220000000a00 */
[----:B------:R-:W-:-:S05]  /*c160*/  IADD3 R13, P1, PT, R12, R5, RZ ;  /* 0x000000050c0d7210 */ /* 0x000fca0007f3e0ff */
[----:B------:R-:W-:Y:S01]  /*c170*/  IMAD.X R17, RZ, RZ, R9, P1 ;  /* 0x000000ffff117224 */ /* 0x000fe200008e0609 */
[----:B0-----:R-:W-:-:S04]  /*c180*/  LEA R14, P1, R13, R14, 0x2 ;  /* 0x0000000e0d0e7211 */ /* 0x001fc800078210ff */
[----:B------:R-:W-:-:S05]  /*c190*/  LEA.HI.X R15, R13, R15, R17, 0x2, P1 ;  /* 0x0000000f0d0f7211 */ /* 0x000fca00008f1411 */
[----:B------:R0:W-:Y:S04]  /*c1a0*/  ST.E desc[UR36][R14.64], RZ ;  /* 0x000000ff0e007985 */ /* 0x0001e8000c101924 */
.L_x_158:
[----:B------:R-:W-:Y:S05]  /*c1b0*/  BSYNC.RECONVERGENT B5 ;  /* 0x0000000000057941 */ /* 0x000fea0003800200 */
.L_x_157:
[----:B------:R-:W-:-:S05]  /*c1c0*/  VIADD R12, R12, 0x1 ;  /* 0x000000010c0c7836 */ /* 0x000fca0000000000 */
[----:B------:R-:W-:-:S13]  /*c1d0*/  ISETP.NE.AND P1, PT, R12, R7, PT ;  /* 0x000000070c00720c */ /* 0x000fda0003f25270 */
[----:B------:R-:W-:Y:S05]  /*c1e0*/  @P1 BRA `(.L_x_164) ;  /* 0xfffffff000901947 */ /* 0x000fea000383ffff */
[----:B------:R-:W-:Y:S05]  /*c1f0*/  BSYNC.RECONVERGENT B4 ;  /* 0x0000000000047941 */ /* 0x000fea0003800200 */
.L_x_156:
[----:B------:R-:W-:Y:S05]  /*c200*/  BRA `(.L_x_154) ;  /* 0x0000000400907947 */ /* 0x000fea0003800000 */
.L_x_155:
[----:B------:R-:W-:Y:S01]  /*c210*/  ISETP.GE.U32.AND P1, PT, R11, 0x4, PT ;  /* 0x000000040b00780c */ /* 0x000fe20003f26070 */
[----:B------:R-:W-:Y:S01]  /*c220*/  BSSY.RECONVERGENT B4, `(.L_x_165) ;  /* 0x000003a000047945 */ /* 0x000fe20003800200 */
[----:B0-----:R-:W-:Y:S02]  /*c230*/  LOP3.LUT R21, R7, 0x3, RZ, 0xc0, !PT ;  /* 0x0000000307157812 */ /* 0x001fe400078ec0ff */
[----:B------:R-:W-:Y:S02]  /*c240*/  PRMT R4, RZ, 0x7610, R4 ;  /* 0x00007610ff047816 */ /* 0x000fe40000000004 */
[----:B------:R-:W-:-:S07]  /*c250*/  ISETP.NE.AND P0, PT, R21, RZ, PT ;  /* 0x000000ff1500720c */ /* 0x000fce0003f05270 */
[----:B------:R-:W-:Y:S06]  /*c260*/  @!P1 BRA `(.L_x_166) ;  /* 0x0000000000d49947 */ /* 0x000fec0003800000 */
[----:B------:R-:W-:Y:S02]  /*c270*/  LOP3.LUT R4, R7, 0x7c, RZ, 0xc0, !PT ;  /* 0x0000007c07047812 */ /* 0x000fe400078ec0ff */
[----:B------:R-:W-:-:S07]  /*c280*/  PRMT R7, RZ, 0x7610, R7 ;  /* 0x00007610ff077816 */ /* 0x000fce0000000007 */
.L_x_167:
[----:B------:R-:W2:Y:S01]  /*c290*/  LDS.64 R10, [R2+0x18] ;  /* 0x00001800020a7984 */ /* 0x000ea20000000a00 */
[----:B------:R-:W-:-:S05]  /*c2a0*/  LOP3.LUT R20, R7, 0xff, RZ, 0xc0, !PT ;  /* 0x000000ff07147812 */ /* 0x000fca00078ec0ff */
[----:B--2---:R-:W-:-:S06]  /*c2b0*/  IMAD.WIDE.U32 R14, R20, 0x4, R10 ;  /* 0x00000004140e7825 */ /* 0x004fcc00078e000a */
[----:B------:R-:W2:Y:S01]  /*c2c0*/  LD.E R14, desc[UR36][R14.64] ;  /* 0x000000240e0e7980 */ /* 0x000ea2000c101900 */
[----:B------:R-:W-:Y:S01]  /*c2d0*/  IMAD.SHL.U32 R23, R20, 0x4, RZ ;  /* 0x0000000414177824 */ /* 0x000fe200078e00ff */
[----:B--2---:R-:W-:-:S13]  /*c2e0*/  ISETP.NE.AND P1, PT, R14, RZ, PT ;  /* 0x000000ff0e00720c */ /* 0x004fda0003f25270 */
[----:B------:R-:W0:Y:S01]  /*c2f0*/  @P1 LDS.64 R12, [R8+0x8] ;  /* 0x00000800080c1984 */ /* 0x000e220000000a00 */
[----:B------:R-:W-:-:S05]  /*c300*/  @P1 IADD3 R17, P2, PT, R5, R20, RZ ;  /* 0x0000001405111210 */ /* 0x000fca0007f5e0ff */
[----:B------:R-:W-:Y:S01]  /*c310*/  @P1 IMAD.X R19, RZ, RZ, R9, P2 ;  /* 0x000000ffff131224 */ /* 0x000fe200010e0609 */
[----:B0-----:R-:W-:-:S04]  /*c320*/  @P1 LEA R18, P2, R17, R12, 0x2 ;  /* 0x0000000c11121211 */ /* 0x001fc800078410ff */
[----:B------:R-:W-:Y:S02]  /*c330*/  @P1 LEA.HI.X R19, R17, R13, R19, 0x2, P2 ;  /* 0x0000000d11131211 */ /* 0x000fe400010f1413 */
        /* <DEDUP_REMOVED lines=29> */
[----:B------:R-:W-:-:S04]  /*c510*/  PRMT R13, R4, 0x9910, RZ ;  /* 0x00009910040d7816 */ /* 0x000fc800000000ff */
[----:B------:R-:W-:Y:S02]  /*c520*/  LOP3.LUT R12, R7, 0xff, RZ, 0xc0, !PT ;  /* 0x000000ff070c7812 */ /* 0x000fe400078ec0ff */
[----:B--2---:R-:W-:-:S13]  /*c530*/  ISETP.NE.AND P1, PT, R14, RZ, PT ;  /* 0x000000ff0e00720c */ /* 0x004fda0003f25270 */
[----:B------:R-:W0:Y:S01]  /*c540*/  @P1 LDS.64 R10, [R8+0x8] ;  /* 0x00000800080a1984 */ /* 0x000e220000000a00 */
[----:B------:R-:W-:-:S05]  /*c550*/  @P1 IADD3 R17, P2, PT, R5, R20, RZ ;  /* 0x0000001405111210 */ /* 0x000fca0007f5e0ff */
[----:B------:R-:W-:Y:S01]  /*c560*/  @P1 IMAD.X R18, RZ, RZ, R9, P2 ;  /* 0x000000ffff121224 */ /* 0x000fe200010e0609 */
[----:B0-----:R-:W-:-:S04]  /*c570*/  @P1 LEA R10, P2, R17, R10, 0x2 ;  /* 0x0000000a110a1211 */ /* 0x001fc800078410ff */
[----:B------:R-:W-:-:S05]  /*c580*/  @P1 LEA.HI.X R11, R17, R11, R18, 0x2, P2 ;  /* 0x0000000b110b1211 */ /* 0x000fca00010f1412 */
[----:B------:R0:W-:Y:S01]  /*c590*/  @P1 ST.E desc[UR36][R10.64+0xc], RZ ;  /* 0x00000cff0a001985 */ /* 0x0001e2000c101924 */
[----:B------:R-:W-:-:S13]  /*c5a0*/  ISETP.NE.AND P1, PT, R12, R13, PT ;  /* 0x0000000d0c00720c */ /* 0x000fda0003f25270 */
[----:B0-----:R-:W-:Y:S05]  /*c5b0*/  @P1 BRA `(.L_x_167) ;  /* 0xfffffffc00341947 */ /* 0x001fea000383ffff */
.L_x_166:
[----:B------:R-:W-:Y:S05]  /*c5c0*/  BSYNC.RECONVERGENT B4 ;  /* 0x0000000000047941 */ /* 0x000fea0003800200 */
.L_x_165:
[----:B------:R-:W-:Y:S05]  /*c5d0*/  @!P0 BRA `(.L_x_154) ;  /* 0x00000000009c8947 */ /* 0x000fea0003800000 */
[----:B------:R-:W0:Y:S01]  /*c5e0*/  LDS.64 R10, [R2+0x18] ;  /* 0x00001800020a7984 */ /* 0x000e220000000a00 */
[----:B------:R-:W-:-:S05]  /*c5f0*/  LOP3.LUT R4, R4, 0xffff, RZ, 0xc0, !PT ;  /* 0x0000ffff04047812 */ /* 0x000fca00078ec0ff */
[----:B0-----:R-:W-:-:S06]  /*c600*/  IMAD.WIDE.U32 R10, R4, 0x4, R10 ;  /* 0x00000004040a7825 */ /* 0x001fcc00078e000a */
[----:B------:R-:W5:Y:S02]  /*c610*/  LD.E R10, desc[UR36][R10.64] ;  /* 0x000000240a0a7980 */ /* 0x000f64000c101900 */
[----:B-----5:R-:W-:-:S13]  /*c620*/  ISETP.NE.AND P0, PT, R10, RZ, PT ;  /* 0x000000ff0a00720c */ /* 0x020fda0003f05270 */
[----:B------:R-:W0:Y:S01]  /*c630*/  @P0 LDS.64 R12, [R8+0x8] ;  /* 0x00000800080c0984 */ /* 0x000e220000000a00 */
[----:B------:R-:W-:-:S05]  /*c640*/  @P0 IADD3 R7, P1, PT, R5, R4, RZ ;  /* 0x0000000405070210 */ /* 0x000fca0007f3e0ff */
[----:B--2---:R-:W-:Y:S01]  /*c650*/  @P0 IMAD.X R14, RZ, RZ, R9, P1 ;  /* 0x000000ffff0e0224 */ /* 0x004fe200008e0609 */
        /* <DEDUP_REMOVED lines=31> */
.L_x_154:
[----:B------:R-:W-:Y:S05]  /*c850*/  BSYNC.RECONVERGENT B3 ;  /* 0x0000000000037941 */ /* 0x000fea0003800200 */
.L_x_153:
[----:B------:R-:W5:Y:S04]  /*c860*/  LDS.U8 R7, [R8] ;  /* 0x0000000008077984 */ /* 0x000f680000000000 */
[----:B0-----:R-:W0:Y:S01]  /*c870*/  LDS.64 R4, [R8+0x8] ;  /* 0x0000080008047984 */ /* 0x001e220000000a00 */
[----:B-----5:R-:W-:-:S05]  /*c880*/  PRMT R11, R7, 0x8880, RZ ;  /* 0x00008880070b7816 */ /* 0x020fca00000000ff */
[----:B0-----:R-:W-:-:S06]  /*c890*/  IMAD.WIDE R10, R11, 0x4, R4 ;  /* 0x000000040b0a7825 */ /* 0x001fcc00078e0204 */
[----:B------:R-:W5:Y:S01]  /*c8a0*/  LD.E R10, desc[UR36][R10.64+-0x4] ;  /* 0xfffffc240a0a7980 */ /* 0x000f62000c101900 */
[----:B------:R-:W-:Y:S02]  /*c8b0*/  PRMT R5, R7, 0x7610, R5 ;  /* 0x0000761007057816 */ /* 0x000fe40000000005 */
[----:B-----5:R-:W-:-:S13]  /*c8c0*/  ISETP.NE.AND P0, PT, R10, RZ, PT ;  /* 0x000000ff0a00720c */ /* 0x020fda0003f05270 */
[----:B------:R-:W-:-:S05]  /*c8d0*/  @!P0 VIADD R7, R5, 0xffffffff ;  /* 0xffffffff05078836 */ /* 0x000fca0000000000 */
[----:B------:R0:W-:Y:S01]  /*c8e0*/  @!P0 STS.U8 [R8], R7 ;  /* 0x0000000708008388 */ /* 0x0001e20000000000 */
[----:B------:R-:W-:-:S07]  /*c8f0*/  @!P0 PRMT R5, R7, 0x7610, R5 ;  /* 0x0000761007058816 */ /* 0x000fce0000000005 */
.L_x_147:
[----:B------:R-:W-:Y:S05]  /*c900*/  BSYNC.RECONVERGENT B1 ;  /* 0x0000000000017941 */ /* 0x000fea0003800200 */
.L_x_146:
[----:B------:R1:W-:Y:S01]  /*c910*/  STS.U8 [R2+0x10], R5 ;  /* 0x0000100502007388 */ /* 0x0003e20000000000 */
[C---:B------:R-:W-:Y:S01]  /*c920*/  PRMT R4, R5.reuse, 0x8880, RZ ;  /* 0x0000888005047816 */ /* 0x040fe200000000ff */
[----:B------:R-:W-:Y:S01]  /*c930*/  BSSY.RECONVERGENT B1, `(.L_x_168) ;  /* 0x0000017000017945 */ /* 0x000fe20003800200 */
[----:B0-----:R-:W-:Y:S02]  /*c940*/  PRMT R7, R5, 0x7610, R7 ;  /* 0x0000761005077816 */ /* 0x001fe40000000007 */
[----:B------:R-:W-:-:S13]  /*c950*/  ISETP.GE.AND P0, PT, R4, 0x1, PT ;  /* 0x000000010400780c */ /* 0x000fda0003f06270 */
[----:B-1----:R-:W-:Y:S05]  /*c960*/  @!P0 BRA `(.L_x_169) ;  /* 0x00000000004c8947 */ /* 0x002fea0003800000 */
[----:B------:R-:W-:Y:S01]  /*c970*/  BSSY.RECONVERGENT B3, `(.L_x_170) ;  /* 0x0000010000037945 */ /* 0x000fe20003800200 */
[----:B------:R-:W-:-:S07]  /*c980*/  PRMT R7, RZ, 0x7610, R7 ;  /* 0x00007610ff077816 */ /* 0x000fce0000000007 */
.L_x_171:
        /* <DEDUP_REMOVED lines=15> */
.L_x_170:
[----:B------:R0:W1:Y:S01]  /*ca80*/  LDS.U8 R5, [R8] ;  /* 0x0000000008057984 */ /* 0x0000620000000000 */
[----:B------:R-:W-:-:S07]  /*ca90*/  PRMT R7, R9, 0x7610, R7 ;  /* 0x0000761009077816 */ /* 0x000fce0000000007 */
.L_x_169:
[----:B------:R-:W-:Y:S05]  /*caa0*/  BSYNC.RECONVERGENT B1 ;  /* 0x0000000000017941 */ /* 0x000fea0003800200 */
.L_x_168:
[----:B------:R-:W5:Y:S01]  /*cab0*/  S2UR UR7, SR_CgaCtaId ;  /* 0x00000000000779c3 */ /* 0x000f620000008800 */
[----:B------:R-:W-:Y:S01]  /*cac0*/  UMOV UR4, 0x400 ;  /* 0x0000040000047882 */ /* 0x000fe20000000000 */
[----:B-1----:R-:W-:Y:S01]  /*cad0*/  PRMT R9, R5, 0x8880, RZ ;  /* 0x0000888005097816 */ /* 0x002fe200000000ff */
[----:B-----5:R-:W-:-:S09]  /*cae0*/  ULEA UR4, UR7, UR4, 0x18 ;  /* 0x0000000407047291 */ /* 0x020fd2000f8ec0ff */
[----:B------:R-:W1:Y:S02]  /*caf0*/  LDS.S8 R4, [UR4+0x2800] ;  /* 0x00280004ff047984 */ /* 0x000e640008000200 */
[----:B-1----:R-:W-:-:S13]  /*cb00*/  ISETP.GE.AND P0, PT, R9, R4, PT ;  /* 0x000000040900720c */ /* 0x002fda0003f06270 */
[----:B------:R-:W-:Y:S05]  /*cb10*/  @!P0 BRA `(.L_x_145) ;  /* 0x0000002000dc8947 */ /* 0x000fea0003800000 */
[----:B0-----:R-:W0:Y:S01]  /*cb20*/  LDS.64 R8, [R2+0x18] ;  /* 0x0000180002087984 */ /* 0x001e220000000a00 */
        /* <DEDUP_REMOVED lines=30> */
.L_x_191:
[----:B------:R-:W-:-:S07]  /*cd10*/  IMAD.MOV.U32 R18, RZ, RZ, 0x20 ;  /* 0x00000020ff127424 */ /* 0x000fce00078e00ff */
.L_x_190:
        /* <DEDUP_REMOVED lines=22> */
.L_x_177:
        /* <DEDUP_REMOVED lines=127> */
.L_x_176:
        /* <DEDUP_REMOVED lines=72> */
.L_x_179:
        /* <DEDUP_REMOVED lines=44> */
.L_x_180:
        /* <DEDUP_REMOVED lines=24> */
.L_x_175:
        /* <DEDUP_REMOVED lines=11> */
.L_x_182:
        /* <DEDUP_REMOVED lines=85> */
.L_x_181:
        /* <DEDUP_REMOVED lines=54> */
.L_x_183:
        /* <DEDUP_REMOVED lines=29> */
.L_x_178:
        /* <DEDUP_REMOVED lines=9> */
.L_x_186:
        /* <DEDUP_REMOVED lines=13> */
.L_x_185:
[----:B------:R-:W-:Y:S05]  /*ebc0*/  BSYNC.RECONVERGENT B4 ;  /* 0x0000000000047941 */ /* 0x000fea0003800200 */
.L_x_184:
[----:B0-----:R-:W-:Y:S01]  /*ebd0*/  IMAD.MOV.U32 R22, RZ, RZ, R20 ;  /* 0x000000ffff167224 */ /* 0x001fe200078e0014 */
[----:B--2---:R-:W-:Y:S01]  /*ebe0*/  PRMT R13, R14, 0x8880, RZ ;  /* 0x000088800e0d7816 */ /* 0x004fe200000000ff */
[----:B------:R-:W-:Y:S03]  /*ebf0*/  BSSY.RECONVERGENT B4, `(.L_x_187) ;  /* 0x000000e000047945 */ /* 0x000fe60003800200 */
[----:B------:R-:W-:-:S13]  /*ec00*/  ISETP.LT.OR P0, PT, R13, R22, P0 ;  /* 0x000000160d00720c */ /* 0x000fda0000701670 */
[----:B------:R-:W-:Y:S05]  /*ec10*/  @P0 BRA `(.L_x_188) ;  /* 0x00000000002c0947 */ /* 0x000fea0003800000 */
.L_x_189:
        /* <DEDUP_REMOVED lines=11> */
.L_x_188:
[----:B------:R-:W-:Y:S05]  /*ecd0*/  BSYNC.RECONVERGENT B4 ;  /* 0x0000000000047941 */ /* 0x000fea0003800200 */
.L_x_187:
[----:B------:R-:W-:Y:S05]  /*ece0*/  @P2 BRA `(.L_x_190) ;  /* 0xffffffe0000c2947 */ /* 0x000fea000383ffff */
[C---:B0-----:R-:W-:Y:S01]  /*ecf0*/  PRMT R12, R10.reuse, 0x8880, RZ ;  /* 0x000088800a0c7816 */ /* 0x041fe200000000ff */
[----:B------:R-:W-:Y:S02]  /*ed00*/  VIADD R10, R10, 0xffffffff ;  /* 0xffffffff0a0a7836 */ /* 0x000fe40000000000 */
[----:B------:R-:W-:Y:S01]  /*ed10*/  VIADD R8, R8, 0xffffffff ;  /* 0xffffffff08087836 */ /* 0x000fe20000000000 */
[----:B------:R-:W-:-:S13]  /*ed20*/  ISETP.GT.AND P0, PT, R12, 0x1, PT ;  /* 0x000000010c00780c */ /* 0x000fda0003f04270 */
[----:B------:R-:W-:Y:S05]  /*ed30*/  @P0 BRA `(.L_x_191) ;  /* 0xffffffdc00f40947 */ /* 0x000fea000383ffff */
[----:B------:R-:W-:Y:S05]  /*ed40*/  BSYNC.RECONVERGENT B3 ;  /* 0x0000000000037941 */ /* 0x000fea0003800200 */
.L_x_174:
[----:B------:R0:W1:Y:S02]  /*ed50*/  LDS.U8 R7, [R2+0x10] ;  /* 0x0000100002077984 */ /* 0x0000640000000000 */
.L_x_173:
[----:B------:R-:W-:Y:S05]  /*ed60*/  BSYNC.RECONVERGENT B1 ;  /* 0x0000000000017941 */ /* 0x000fea0003800200 */
.L_x_172:
[----:B-1----:R-:W-:-:S04]  /*ed70*/  PRMT R4, R7, 0x8880, RZ ;  /* 0x0000888007047816 */ /* 0x002fc800000000ff */
[----:B------:R-:W-:-:S13]  /*ed80*/  ISETP.GE.AND P0, PT, R4, 0x1, PT ;  /* 0x000000010400780c */ /* 0x000fda0003f06270 */
[----:B------:R-:W-:Y:S05]  /*ed90*/  @!P0 BRA `(.L_x_145) ;  /* 0x00000000003c8947 */ /* 0x000fea0003800000 */
[----:B------:R1:W0:Y:S01]  /*eda0*/  LDS.64 R4, [R2+0x18] ;  /* 0x0000180002047984 */ /* 0x0002220000000a00 */
[----:B------:R-:W-:-:S07]  /*edb0*/  PRMT R10, R7, 0x7610, R10 ;  /* 0x00007610070a7816 */ /* 0x000fce000000000a */
.L_x_192:
        /* <DEDUP_REMOVED lines=8> */
[----:B------:R0:W-:Y:S01]  /*ee40*/  STS.U8 [R2+0x10], R7 ;  /* 0x0000100702007388 */ /* 0x0001e20000000000 */
[----:B------:R-:W-:Y:S02]  /*ee50*/  ISETP.GT.U32.AND P0, PT, R10, 0x1, PT ;  /* 0x000000010a00780c */ /* 0x000fe40003f04070 */
[----:B------:R-:W-:-:S11]  /*ee60*/  PRMT R10, R7, 0x7610, R10 ;  /* 0x00007610070a7816 */ /* 0x000fd6000000000a */
[----:B0-----:R-:W-:Y:S05]  /*ee70*/  @P0 BRA `(.L_x_192) ;  /* 0xfffffffc00d00947 */ /* 0x001fea000383ffff */
[----:B------:R-:W-:-:S07]  /*ee80*/  PRMT R7, RZ, 0x7610, R7 ;  /* 0x00007610ff077816 */ /* 0x000fce0000000007 */
.L_x_145:
[----:B------:R-:W-:Y:S05]  /*ee90*/  BSYNC.RECONVERGENT B2 ;  /* 0x0000000000027941 */ /* 0x000fea0003800200 */
.L_x_144:
[C---:B------:R-:W-:Y:S01]  /*eea0*/  PRMT R4, R3.reuse, 0x9910, RZ ;  /* 0x0000991003047816 */ /* 0x040fe200000000ff */
[----:B------:R-:W-:-:S03]  /*eeb0*/  VIADD R3, R3, 0xffffffff ;  /* 0xffffffff03037836 */ /* 0x000fc60000000000 */
[----:B------:R-:W-:-:S13]  /*eec0*/  ISETP.GT.AND P0, PT, R4, 0x1, PT ;  /* 0x000000010400780c */ /* 0x000fda0003f04270 */
[----:B------:R-:W-:Y:S05]  /*eed0*/  @P0 BRA `(.L_x_193) ;  /* 0xffffff8c00140947 */ /* 0x000fea000383ffff */
.L_x_98:
[----:B------:R-:W-:Y:S05]  /*eee0*/  BSYNC.RECONVERGENT B0 ;  /* 0x0000000000007941 */ /* 0x000fea0003800200 */
.L_x_97:
[----:B0-----:R-:W0:Y:S01]  /*eef0*/  S2R R8, SR_TID.X ;  /* 0x0000000000087919 */ /* 0x001e220000002100 */
[----:B------:R-:W5:Y:S01]  /*ef00*/  S2UR UR8, SR_CgaCtaId ;  /* 0x00000000000879c3 */ /* 0x000f620000008800 */
[----:B------:R-:W-:Y:S01]  /*ef10*/  UMOV UR7, 0x400 ;  /* 0x0000040000077882 */ /* 0x000fe20000000000 */
[----:B------:R-:W-:Y:S01]  /*ef20*/  LOP3.LUT P0, RZ, R7, 0xff, RZ, 0xc0, !PT ;  /* 0x000000ff07ff7812 */ /* 0x000fe2000780c0ff */
[----:B------:R-:W-:Y:S01]  /*ef30*/  UIADD3 UR4, UPT, UPT, UR7, 0x1000, URZ ;  /* 0x0000100007047890 */ /* 0x000fe2000fffe0ff */
[----:B------:R-:W-:Y:S04]  /*ef40*/  BSSY.RECONVERGENT B0, `(.L_x_194) ;  /* 0x00000e1000007945 */ /* 0x000fe80003800200 */
[----:B------:R-:W-:Y:S01]  /*ef50*/  BSSY.RELIABLE B6, `(.L_x_195) ;  /* 0x000000a000067945 */ /* 0x000fe20003800100 */
[----:B-----5:R-:W-:-:S06]  /*ef60*/  ULEA UR4, UR8, UR4, 0x18 ;  /* 0x0000000408047291 */ /* 0x020fcc000f8ec0ff */
[----:B0-----:R-:W-:Y:S01]  /*ef70*/  LEA R9, R8, UR4, 0x4 ;  /* 0x0000000408097c11 */ /* 0x001fe2000f8e20ff */
[----:B------:R-:W-:Y:S06]  /*ef80*/  @!P0 BRA `(.L_x_196) ;  /* 0x0000000000188947 */ /* 0x000fec0003800000 */
[----:B------:R-:W-:-:S06]  /*ef90*/  ULEA UR4, UR8, UR7, 0x18 ;  /* 0x0000000708047291 */ /* 0x000fcc000f8ec0ff */
[----:B------:R-:W-:-:S05]  /*efa0*/  LEA R10, R8, UR4, 0x4 ;  /* 0x00000004080a7c11 */ /* 0x000fca000f8e20ff */
[----:B------:R-:W0:Y:S02]  /*efb0*/  LDS.U8 R12, [R10] ;  /* 0x000000000a0c7984 */ /* 0x000e240000000000 */
[----:B0-----:R-:W-:-:S13]  /*efc0*/  ISETP.NE.AND P0, PT, R12, RZ, PT ;  /* 0x000000ff0c00720c */ /* 0x001fda0003f05270 */
[----:B------:R-:W-:Y:S05]  /*efd0*/  @P0 BREAK.RELIABLE B6 ;  /* 0x0000000000060942 */ /* 0x000fea0003800100 */
[----:B------:R-:W-:Y:S05]  /*efe0*/  @P0 BRA `(.L_x_197) ;  /* 0x0000000000100947 */ /* 0x000fea0003800000 */
.L_x_196:
[----:B------:R-:W-:Y:S05]  /*eff0*/  BSYNC.RELIABLE B6 ;  /* 0x0000000000067941 */ /* 0x000fea0003800100 */
.L_x_195:
[----:B------:R0:W-:Y:S01]  /*f000*/  STS.U8 [R9], RZ ;  /* 0x000000ff09007388 */ /* 0x0001e20000000000 */
[----:B------:R-:W-:Y:S01]  /*f010*/  PRMT R7, RZ, 0x7610, R7 ;  /* 0x00007610ff077816 */ /* 0x000fe20000000007 */
[----:B------:R-:W-:Y:S06]  /*f020*/  BRA `(.L_x_198) ;  /* 0x0000000c00487947 */ /* 0x000fec0003800000 */
.L_x_197:
        /* <DEDUP_REMOVED lines=16> */
.L_x_203:
[----:B--2---:R-:W0:Y:S01]  /*f130*/  LDS.64 R14, [R9+0x8] ;  /* 0x00000800090e7984 */ /* 0x004e220000000a00 */
[C---:B------:R-:W-:Y:S01]  /*f140*/  LOP3.LUT R11, R5.reuse, 0xff, RZ, 0xc0, !PT ;  /* 0x000000ff050b7812 */ /* 0x040fe200078ec0ff */
[----:B------:R-:W-:-:S04]  /*f150*/  VIADD R5, R5, 0x4 ;  /* 0x0000000405057836 */ /* 0x000fc80000000000 */
[----:B0-----:R-:W-:-:S05]  /*f160*/  IMAD.WIDE.U32 R14, R11, 0x4, R14 ;  /* 0x000000040b0e7825 */ /* 0x001fca00078e000e */
[----:B------:R-:W-:Y:S04]  /*f170*/  ST.E desc[UR36][R14.64], RZ ;  /* 0x000000ff0e007985 */ /* 0x000fe8000c101924 */
[----:B------:R-:W0:Y:S02]  /*f180*/  LDS.64 R18, [R9+0x8] ;  /* 0x0000080009127984 */ /* 0x000e240000000a00 */
[----:B0-----:R-:W-:-:S05]  /*f190*/  IMAD.WIDE.U32 R18, R11, 0x4, R18 ;  /* 0x000000040b127825 */ /* 0x001fca00078e0012 */
[----:B------:R-:W-:Y:S04]  /*f1a0*/  ST.E desc[UR36][R18.64+0x4], RZ ;  /* 0x000004ff12007985 */ /* 0x000fe8000c101924 */
[----:B------:R-:W0:Y:S02]  /*f1b0*/  LDS.64 R20, [R9+0x8] ;  /* 0x0000080009147984 */ /* 0x000e240000000a00 */
[----:B0-----:R-:W-:-:S05]  /*f1c0*/  IMAD.WIDE.U32 R20, R11, 0x4, R20 ;  /* 0x000000040b147825 */ /* 0x001fca00078e0014 */
[----:B------:R-:W-:Y:S04]  /*f1d0*/  ST.E desc[UR36][R20.64+0x8], RZ ;  /* 0x000008ff14007985 */ /* 0x000fe8000c101924 */
[----:B------:R-:W0:Y:S02]  /*f1e0*/  LDS.64 R22, [R9+0x8] ;  /* 0x0000080009167984 */ /* 0x000e240000000a00 */
[----:B0-----:R-:W-:Y:S01]  /*f1f0*/  IMAD.WIDE.U32 R22, R11, 0x4, R22 ;  /* 0x000000040b167825 */ /* 0x001fe200078e0016 */
[----:B------:R-:W-:-:S04]  /*f200*/  LOP3.LUT R11, R5, 0xff, RZ, 0xc0, !PT ;  /* 0x000000ff050b7812 */ /* 0x000fc800078ec0ff */
[----:B------:R0:W-:Y:S01]  /*f210*/  ST.E desc[UR36][R22.64+0xc], RZ ;  /* 0x00000cff16007985 */ /* 0x0001e2000c101924 */
[----:B------:R-:W-:-:S13]  /*f220*/  ISETP.NE.AND P0, PT, R11, R4, PT ;  /* 0x000000040b00720c */ /* 0x000fda0003f05270 */
[----:B0-----:R-:W-:Y:S05]  /*f230*/  @P0 BRA `(.L_x_203) ;  /* 0xfffffffc00bc0947 */ /* 0x001fea000383ffff */
.L_x_202:
[----:B------:R-:W-:Y:S05]  /*f240*/  BSYNC.RECONVERGENT B2 ;  /* 0x0000000000027941 */ /* 0x000fea0003800200 */
.L_x_201:
[----:B------:R-:W-:Y:S05]  /*f250*/  @!P1 BRA `(.L_x_200) ;  /* 0x0000000000289947 */ /* 0x000fea0003800000 */
[----:B------:R-:W-:-:S07]  /*f260*/  PRMT R11, RZ, 0x7610, R11 ;  /* 0x00007610ff0b7816 */ /* 0x000fce000000000b */
.L_x_204:
[----:B------:R-:W0:Y:S01]  /*f270*/  LDS.64 R4, [R9+0x8] ;  /* 0x0000080009047984 */ /* 0x000e220000000a00 */
[----:B------:R-:W-:Y:S01]  /*f280*/  LOP3.LUT R13, R3, 0xff, RZ, 0xc0, !PT ;  /* 0x000000ff030d7812 */ /* 0x000fe200078ec0ff */
[----:B------:R-:W-:Y:S02]  /*f290*/  VIADD R11, R11, 0x1 ;  /* 0x000000010b0b7836 */ /* 0x000fe40000000000 */
[----:B------:R-:W-:Y:S02]  /*f2a0*/  VIADD R3, R3, 0x1 ;  /* 0x0000000103037836 */ /* 0x000fe40000000000 */
[----:B0-----:R-:W-:Y:S01]  /*f2b0*/  IMAD.WIDE.U32 R4, R13, 0x4, R4 ;  /* 0x000000040d047825 */ /* 0x001fe200078e0004 */
[----:B------:R-:W-:-:S04]  /*f2c0*/  LOP3.LUT R13, R11, 0xff, RZ, 0xc0, !PT ;  /* 0x000000ff0b0d7812 */ /* 0x000fc800078ec0ff */
[----:B------:R0:W-:Y:S01]  /*f2d0*/  ST.E desc[UR36][R4.64], RZ ;  /* 0x000000ff04007985 */ /* 0x0001e2000c101924 */
[----:B------:R-:W-:-:S13]  /*f2e0*/  ISETP.NE.AND P0, PT, R13, R0, PT ;  /* 0x000000000d00720c */ /* 0x000fda0003f05270 */
[----:B0-----:R-:W-:Y:S05]  /*f2f0*/  @P0 BRA `(.L_x_204) ;  /* 0xfffffffc00dc0947 */ /* 0x001fea000383ffff */
.L_x_200:
[----:B------:R-:W-:Y:S05]  /*f300*/  BSYNC.RECONVERGENT B1 ;  /* 0x0000000000017941 */ /* 0x000fea0003800200 */
.L_x_199:
[----:B------:R-:W-:Y:S01]  /*f310*/  PRMT R0, R7, 0x8880, RZ ;  /* 0x0000888007007816 */ /* 0x000fe200000000ff */
[----:B------:R-:W-:Y:S03]  /*f320*/  BSSY.RECONVERGENT B1, `(.L_x_205) ;  /* 0x0000099000017945 */ /* 0x000fe60003800200 */
[----:B------:R-:W-:-:S13]  /*f330*/  ISETP.GE.AND P0, PT, R0, 0x1, PT ;  /* 0x000000010000780c */ /* 0x000fda0003f06270 */
[----:B------:R-:W-:Y:S05]  /*f340*/  @!P0 BRA `(.L_x_206) ;  /* 0x0000000800588947 */ /* 0x000fea0003800000 */
[C---:B------:R-:W-:Y:S02]  /*f350*/  PRMT R20, R12.reuse, 0x8880, RZ ;  /* 0x000088800c147816 */ /* 0x040fe400000000ff */
[C---:B------:R-:W-:Y:S02]  /*f360*/  LOP3.LUT R11, R12.reuse, 0x3, RZ, 0xc0, !PT ;  /* 0x000000030c0b7812 */ /* 0x040fe400078ec0ff */
[----:B------:R-:W-:Y:S02]  /*f370*/  LOP3.LUT R13, R12, 0x7c, RZ, 0xc0, !PT ;  /* 0x0000007c0c0d7812 */ /* 0x000fe400078ec0ff */
[----:B------:R-:W-:-:S07]  /*f380*/  PRMT R17, RZ, 0x7610, R17 ;  /* 0x00007610ff117816 */ /* 0x000fce0000000011 */
.L_x_215:
[----:B0-----:R-:W0:Y:S01]  /*f390*/  LDS.64 R4, [R2+0x18] ;  /* 0x0000180002047984 */ /* 0x001e220000000a00 */
[----:B------:R-:W-:-:S05]  /*f3a0*/  LOP3.LUT R21, R17, 0xff, RZ, 0xc0, !PT ;  /* 0x000000ff11157812 */ /* 0x000fca00078ec0ff */
[----:B0-----:R-:W-:-:S05]  /*f3b0*/  IMAD.WIDE.U32 R4, R21, 0x4, R4 ;  /* 0x0000000415047825 */ /* 0x001fca00078e0004 */
[----:B------:R-:W5:Y:S01]  /*f3c0*/  LD.E R22, desc[UR36][R4.64] ;  /* 0x0000002404167980 */ /* 0x000f62000c101900 */
[----:B------:R-:W-:Y:S01]  /*f3d0*/  BSSY.RECONVERGENT B2, `(.L_x_207) ;  /* 0x0000086000027945 */ /* 0x000fe20003800200 */
[----:B-----5:R-:W-:-:S13]  /*f3e0*/  ISETP.NE.AND P0, PT, R22, RZ, PT ;  /* 0x000000ff1600720c */ /* 0x020fda0003f05270 */
[----:B------:R-:W-:Y:S05]  /*f3f0*/  @!P0 BRA `(.L_x_208) ;  /* 0x00000008000c8947 */ /* 0x000fea0003800000 */
[----:B------:R-:W-:Y:S01]  /*f400*/  PRMT R0, R12, 0x8880, RZ ;  /* 0x000088800c007816 */ /* 0x000fe200000000ff */
[----:B------:R-:W-:Y:S03]  /*f410*/  BSSY.RECONVERGENT B3, `(.L_x_209) ;  /* 0x000007b000037945 */ /* 0x000fe60003800200 */
[----:B------:R-:W-:-:S13]  /*f420*/  ISETP.GE.AND P0, PT, R0, 0x1, PT ;  /* 0x000000010000780c */ /* 0x000fda0003f06270 */
[----:B------:R-:W-:Y:S05]  /*f430*/  @!P0 BRA `(.L_x_210) ;  /* 0x0000000400e08947 */ /* 0x000fea0003800000 */
[----:B------:R-:W-:Y:S01]  /*f440*/  ISETP.GE.U32.AND P0, PT, R12, 0x4, PT ;  /* 0x000000040c00780c */ /* 0x000fe20003f06070 */
[----:B------:R-:W-:Y:S01]  /*f450*/  BSSY.RECONVERGENT B4, `(.L_x_211) ;  /* 0x0000040000047945 */ /* 0x000fe20003800200 */
[----:B------:R-:W-:Y:S01]  /*f460*/  PRMT R0, RZ, 0x7610, R0 ;  /* 0x00007610ff007816 */ /* 0x000fe20000000000 */
[----:B--2---:R-:W-:-:S10]  /*f470*/  IMAD.MOV.U32 R14, RZ, RZ, RZ ;  /* 0x000000ffff0e7224 */ /* 0x004fd400078e00ff */
[----:B------:R-:W-:Y:S05]  /*f480*/  @!P0 BRA `(.L_x_212) ;  /* 0x0000000000f08947 */ /* 0x000fea0003800000 */
[----:B------:R-:W-:Y:S01]  /*f490*/  BSSY.RECONVERGENT B5, `(.L_x_213) ;  /* 0x000003a000057945 */ /* 0x000fe20003800200 */
[----:B------:R-:W-:Y:S01]  /*f4a0*/  PRMT R0, RZ, 0x7610, R0 ;  /* 0x00007610ff007816 */ /* 0x000fe20000000000 */
[----:B------:R-:W-:-:S07]  /*f4b0*/  IMAD.MOV.U32 R14, RZ, RZ, RZ ;  /* 0x000000ffff0e7224 */ /* 0x000fce00078e00ff */
.L_x_214:
[----:B0-----:R-:W0:Y:S01]  /*f4c0*/  LDS.64 R24, [R10+0x8] ;  /* 0x000008000a187984 */ /* 0x001e220000000a00 */
[C---:B------:R-:W-:Y:S01]  /*f4d0*/  IMAD.IADD R23, R0.reuse, 0x1, R17 ;  /* 0x0000000100177824 */ /* 0x040fe200078e0211 */
[----:B------:R-:W-:Y:S02]  /*f4e0*/  LOP3.LUT R3, R0, 0xff, RZ, 0xc0, !PT ;  /* 0x000000ff00037812 */ /* 0x000fe400078ec0ff */
[----:B------:R-:W2:Y:S02]  /*f4f0*/  LDS.64 R18, [R9+0x8] ;  /* 0x0000080009127984 */ /* 0x000ea40000000a00 */
[----:B------:R-:W-:Y:S01]  /*f500*/  LOP3.LUT R23, R23, 0xff, RZ, 0xc0, !PT ;  /* 0x000000ff17177812 */ /* 0x000fe200078ec0ff */
[----:B0-----:R-:W-:-:S04]  /*f510*/  IMAD.WIDE.U32 R24, R3, 0x4, R24 ;  /* 0x0000000403187825 */ /* 0x001fc800078e0018 */
[----:B--2---:R-:W-:Y:S02]  /*f520*/  IMAD.WIDE.U32 R18, R23, 0x4, R18 ;  /* 0x0000000417127825 */ /* 0x004fe400078e0012 */
        /* <DEDUP_REMOVED lines=8> */
[----:B------:R-:W2:Y:S01]  /*f5b0*/  LDS.64 R4, [R9+0x8] ;  /* 0x0000080009047984 */ /* 0x000ea20000000a00 */
[----:B0-----:R-:W-:-:S04]  /*f5c0*/  IMAD.WIDE.U32 R14, R3, 0x4, R14 ;  /* 0x00000004030e7825 */ /* 0x001fc800078e000e */
[----:B--2---:R-:W-:Y:S02]  /*f5d0*/  IMAD.WIDE.U32 R4, R23, 0x4, R4 ;  /* 0x0000000417047825 */ /* 0x004fe400078e0004 */
        /* <DEDUP_REMOVED lines=38> */
.L_x_213:
[----:B------:R-:W-:-:S07]  /*f840*/  PRMT R0, R13, 0x7610, R0 ;  /* 0x000076100d007816 */ /* 0x000fce0000000000 */
.L_x_212:
[----:B------:R-:W-:Y:S05]  /*f850*/  BSYNC.RECONVERGENT B4 ;  /* 0x0000000000047941 */ /* 0x000fea0003800200 */
.L_x_211:
[----:B------:R-:W-:-:S13]  /*f860*/  ISETP.NE.AND P0, PT, R11, RZ, PT ;  /* 0x000000ff0b00720c */ /* 0x000fda0003f05270 */
[----:B------:R-:W-:Y:S05]  /*f870*/  @!P0 BRA `(.L_x_210) ;  /* 0x0000000000d08947 */ /* 0x000fea0003800000 */
[----:B------:R-:W2:Y:S01]  /*f880*/  LDS.64 R18, [R10+0x8] ;  /* 0x000008000a127984 */ /* 0x000ea20000000a00 */
[C---:B------:R-:W-:Y:S01]  /*f890*/  IMAD.IADD R3, R0.reuse, 0x1, R17 ;  /* 0x0000000100037824 */ /* 0x040fe200078e0211 */
[----:B------:R-:W-:Y:S02]  /*f8a0*/  LOP3.LUT R0, R0, 0xffff, RZ, 0xc0, !PT ;  /* 0x0000ffff00007812 */ /* 0x000fe400078ec0ff */
[----:B0-----:R-:W0:Y:S02]  /*f8b0*/  LDS.64 R4, [R9+0x8] ;  /* 0x0000080009047984 */ /* 0x001e240000000a00 */
[----:B------:R-:W-:Y:S01]  /*f8c0*/  LOP3.LUT R3, R3, 0xff, RZ, 0xc0, !PT ;  /* 0x000000ff03037812 */ /* 0x000fe200078ec0ff */
[----:B--2---:R-:W-:-:S04]  /*f8d0*/  IMAD.WIDE.U32 R18, R0, 0x4, R18 ;  /* 0x0000000400127825 */ /* 0x004fc800078e0012 */
[----:B0-----:R-:W-:Y:S02]  /*f8e0*/  IMAD.WIDE.U32 R4, R3, 0x4, R4 ;  /* 0x0000000403047825 */ /* 0x001fe400078e0004 */
[----:B------:R-:W2:Y:S04]  /*f8f0*/  LD.E R19, desc[UR36][R18.64] ;  /* 0x0000002412137980 */ /* 0x000ea8000c101900 */
[----:B------:R-:W2:Y:S01]  /*f900*/  LD.E R3, desc[UR36][R4.64] ;  /* 0x0000002404037980 */ /* 0x000ea2000c101900 */
[----:B------:R-:W-:Y:S01]  /*f910*/  ISETP.NE.AND P0, PT, R11, 0x1, PT ;  /* 0x000000010b00780c */ /* 0x000fe20003f05270 */
[----:B--2---:R-:W-:-:S04]  /*f920*/  IMAD R3, R22, R19, R3 ;  /* 0x0000001316037224 */ /* 0x004fc800078e0203 */
[----:B------:R-:W-:-:S05]  /*f930*/  IMAD.IADD R3, R3, 0x1, R14 ;  /* 0x0000000103037824 */ /* 0x000fca00078e020e */
[----:B------:R-:W-:-:S04]  /*f940*/  ISETP.NE.AND P2, PT, R3, -0x1, PT ;  /* 0xffffffff0300780c */ /* 0x000fc80003f45270 */
[----:B------:R-:W-:-:S05]  /*f950*/  SEL R3, R3, RZ, P2 ;  /* 0x000000ff03037207 */ /* 0x000fca0001000000 */
[----:B------:R0:W-:Y:S01]  /*f960*/  ST.E desc[UR36][R4.64], R3 ;  /* 0x0000000304007985 */ /* 0x0001e2000c101924 */
[----:B------:R-:W-:Y:S05]  /*f970*/  @!P0 BRA `(.L_x_210) ;  /* 0x0000000000908947 */ /* 0x000fea0003800000 */
[----:B------:R-:W2:Y:S01]  /*f980*/  LDS.64 R14, [R10+0x8] ;  /* 0x000008000a0e7984 */ /* 0x000ea20000000a00 */
[C---:B------:R-:W-:Y:S01]  /*f990*/  IADD3 R23, P0, PT, R0.reuse, R21, RZ ;  /* 0x0000001500177210 */ /* 0x040fe20007f1e0ff */
[----:B0-----:R-:W-:Y:S01]  /*f9a0*/  IMAD.SHL.U32 R5, R0, 0x4, RZ ;  /* 0x0000000400057824 */ /* 0x001fe200078e00ff */
[----:B------:R-:W-:Y:S01]  /*f9b0*/  SHF.R.U32.HI R3, RZ, 0x1e, R0 ;  /* 0x0000001eff037819 */ /* 0x000fe20000011600 */
[----:B------:R-:W0:Y:S02]  /*f9c0*/  LDS.64 R18, [R9+0x8] ;  /* 0x0000080009127984 */ /* 0x000e240000000a00 */
[----:B------:R-:W-:Y:S02]  /*f9d0*/  IMAD.X R24, RZ, RZ, RZ, P0 ;  /* 0x000000ffff187224 */ /* 0x000fe400000e06ff */
[----:B------:R-:W-:-:S03]  /*f9e0*/  IMAD.SHL.U32 R4, R23, 0x4, RZ ;  /* 0x0000000417047824 */ /* 0x000fc600078e00ff */
[----:B------:R-:W-:Y:S02]  /*f9f0*/  SHF.L.U64.HI R0, R23, 0x2, R24 ;  /* 0x0000000217007819 */ /* 0x000fe40000010218 */
[----:B--2---:R-:W-:Y:S02]  /*fa00*/  IADD3 R14, P0, PT, R14, R5, RZ ;  /* 0x000000050e0e7210 */ /* 0x004fe40007f1e0ff */
[----:B0-----:R-:W-:-:S03]  /*fa10*/  IADD3 R18, P1, PT, R18, R4, RZ ;  /* 0x0000000412127210 */ /* 0x001fc60007f3e0ff */
[----:B------:R-:W-:Y:S02]  /*fa20*/  IMAD.X R15, R15, 0x1, R3, P0 ;  /* 0x000000010f0f7824 */ /* 0x000fe400000e0603 */
[----:B------:R-:W-:-:S04]  /*fa30*/  IMAD.X R19, R19, 0x1, R0, P1 ;  /* 0x0000000113137824 */ /* 0x000fc800008e0600 */
[----:B------:R-:W2:Y:S04]  /*fa40*/  LD.E R15, desc[UR36][R14.64+0x4] ;  /* 0x000004240e0f7980 */ /* 0x000ea8000c101900 */
[----:B------:R-:W2:Y:S01]  /*fa50*/  LD.E R23, desc[UR36][R18.64+0x4] ;  /* 0x0000042412177980 */ /* 0x000ea2000c101900 */
[----:B------:R-:W-:Y:S01]  /*fa60*/  ISETP.NE.AND P0, PT, R11, 0x2, PT ;  /* 0x000000020b00780c */ /* 0x000fe20003f05270 */
[----:B--2---:R-:W-:-:S04]  /*fa70*/  IMAD R23, R22, R15, R23 ;  /* 0x0000000f16177224 */ /* 0x004fc800078e0217 */
[----:B------:R-:W-:Y:S02]  /*fa80*/  VIADD R24, R23, 0x1 ;  /* 0x0000000117187836 */ /* 0x000fe40000000000 */
[----:B------:R-:W-:-:S05]  /*fa90*/  @P2 IMAD.MOV R24, RZ, RZ, R23 ;  /* 0x000000ffff182224 */ /* 0x000fca00078e0217 */
[----:B------:R-:W-:-:S04]  /*faa0*/  ISETP.NE.AND P2, PT, R24, -0x1, PT ;  /* 0xffffffff1800780c */ /* 0x000fc80003f45270 */
[----:B------:R-:W-:-:S05]  /*fab0*/  SEL R23, R24, RZ, P2 ;  /* 0x000000ff18177207 */ /* 0x000fca0001000000 */
[----:B------:R0:W-:Y:S01]  /*fac0*/  ST.E desc[UR36][R18.64+0x4], R23 ;  /* 0x0000041712007985 */ /* 0x0001e2000c101924 */
[----:B------:R-:W-:Y:S05]  /*fad0*/  @!P0 BRA `(.L_x_210) ;  /* 0x0000000000388947 */ /* 0x000fea0003800000 */
[----:B------:R-:W2:Y:S04]  /*fae0*/  LDS.64 R14, [R10+0x8] ;  /* 0x000008000a0e7984 */ /* 0x000ea80000000a00 */
[----:B0-----:R-:W0:Y:S01]  /*faf0*/  LDS.64 R18, [R9+0x8] ;  /* 0x0000080009127984 */ /* 0x001e220000000a00 */
[----:B--2---:R-:W-:Y:S02]  /*fb00*/  IADD3 R14, P0, PT, R14, R5, RZ ;  /* 0x000000050e0e7210 */ /* 0x004fe40007f1e0ff */
[----:B0-----:R-:W-:-:S03]  /*fb10*/  IADD3 R4, P1, PT, R18, R4, RZ ;  /* 0x0000000412047210 */ /* 0x001fc60007f3e0ff */
[----:B------:R-:W-:Y:S02]  /*fb20*/  IMAD.X R15, R15, 0x1, R3, P0 ;  /* 0x000000010f0f7824 */ /* 0x000fe400000e0603 */
[----:B------:R-:W-:-:S04]  /*fb30*/  IMAD.X R5, R19, 0x1, R0, P1 ;  /* 0x0000000113057824 */ /* 0x000fc800008e0600 */
[----:B------:R-:W2:Y:S04]  /*fb40*/  LD.E R15, desc[UR36][R14.64+0x8] ;  /* 0x000008240e0f7980 */ /* 0x000ea8000c101900 */
[----:B------:R-:W2:Y:S02]  /*fb50*/  LD.E R0, desc[UR36][R4.64+0x8] ;  /* 0x0000082404007980 */ /* 0x000ea4000c101900 */
[----:B--2---:R-:W-:-:S04]  /*fb60*/  IMAD R0, R22, R15, R0 ;  /* 0x0000000f16007224 */ /* 0x004fc800078e0200 */
[----:B------:R-:W-:Y:S02]  /*fb70*/  VIADD R3, R0, 0x1 ;  /* 0x0000000100037836 */ /* 0x000fe40000000000 */
[----:B------:R-:W-:-:S05]  /*fb80*/  @P2 IMAD.MOV R3, RZ, RZ, R0 ;  /* 0x000000ffff032224 */ /* 0x000fca00078e0200 */
[----:B------:R-:W-:-:S04]  /*fb90*/  ISETP.NE.AND P0, PT, R3, -0x1, PT ;  /* 0xffffffff0300780c */ /* 0x000fc80003f05270 */
[----:B------:R-:W-:-:S05]  /*fba0*/  SEL R3, R3, RZ, P0 ;  /* 0x000000ff03037207 */ /* 0x000fca0000000000 */
[----:B------:R0:W-:Y:S04]  /*fbb0*/  ST.E desc[UR36][R4.64+0x8], R3 ;  /* 0x0000080304007985 */ /* 0x0001e8000c101924 */
.L_x_210:
[----:B------:R-:W-:Y:S05]  /*fbc0*/  BSYNC.RECONVERGENT B3 ;  /* 0x0000000000037941 */ /* 0x000fea0003800200 */
.L_x_209:
[----:B0-----:R-:W0:Y:S01]  /*fbd0*/  LDS.64 R4, [R9+0x8] ;  /* 0x0000080009047984 */ /* 0x001e220000000a00 */
[----:B------:R-:W-:-:S04]  /*fbe0*/  IADD3 R21, P0, PT, R20, R21, RZ ;  /* 0x0000001514157210 */ /* 0x000fc80007f1e0ff */
[----:B------:R-:W-:Y:S02]  /*fbf0*/  LEA.HI.X.SX32 R0, R20, RZ, 0x1, P0 ;  /* 0x000000ff14007211 */ /* 0x000fe400000f0eff */
[----:B0-----:R-:W-:-:S04]  /*fc00*/  LEA R4, P0, R21, R4, 0x2 ;  /* 0x0000000415047211 */ /* 0x001fc800078010ff */
[----:B------:R-:W-:-:S05]  /*fc10*/  LEA.HI.X R5, R21, R5, R0, 0x2, P0 ;  /* 0x0000000515057211 */ /* 0x000fca00000f1400 */
[----:B------:R0:W-:Y:S04]  /*fc20*/  ST.E desc[UR36][R4.64], RZ ;  /* 0x000000ff04007985 */ /* 0x0001e8000c101924 */
.L_x_208:
[----:B------:R-:W-:Y:S05]  /*fc30*/  BSYNC.RECONVERGENT B2 ;  /* 0x0000000000027941 */ /* 0x000fea0003800200 */
.L_x_207:
[----:B------:R-:W-:Y:S01]  /*fc40*/  VIADD R17, R17, 0x1 ;  /* 0x0000000111117836 */ /* 0x000fe20000000000 */
[----:B------:R-:W-:-:S04]  /*fc50*/  PRMT R3, R7, 0x8880, RZ ;  /* 0x0000888007037816 */ /* 0x000fc800000000ff */
[C---:B------:R-:W-:Y:S02]  /*fc60*/  PRMT R0, R17.reuse, 0x8880, RZ ;  /* 0x0000888011007816 */ /* 0x040fe400000000ff */
[----:B------:R-:W-:Y:S02]  /*fc70*/  PRMT R17, R17, 0x8880, RZ ;  /* 0x0000888011117816 */ /* 0x000fe400000000ff */
[----:B------:R-:W-:Y:S02]  /*fc80*/  ISETP.GE.AND P0, PT, R0, R3, PT ;  /* 0x000000030000720c */ /* 0x000fe40003f06270 */
[----:B------:R-:W-:-:S11]  /*fc90*/  PRMT R17, R17, 0x7710, RZ ;  /* 0x0000771011117816 */ /* 0x000fd600000000ff */
[----:B------:R-:W-:Y:S05]  /*fca0*/  @!P0 BRA `(.L_x_215) ;  /* 0xfffffff400b88947 */ /* 0x000fea000383ffff */
.L_x_206:
[----:B------:R-:W-:Y:S05]  /*fcb0*/  BSYNC.RECONVERGENT B1 ;  /* 0x0000000000017941 */ /* 0x000fea0003800200 */
.L_x_205:
        /* <DEDUP_REMOVED lines=9> */
.L_x_198:
[----:B------:R-:W-:Y:S05]  /*fd50*/  BSYNC.RECONVERGENT B0 ;  /* 0x0000000000007941 */ /* 0x000fea0003800200 */
.L_x_194:
[----:B------:R-:W-:Y:S05]  /*fd60*/  WARPSYNC.ALL ;  /* 0x0000000000007948 */ /* 0x000fea0003800000 */
[----:B------:R1:W-:Y:S01]  /*fd70*/  STS.U8 [R2+0x10], R7 ;  /* 0x0000100702007388 */ /* 0x0003e20000000000 */
[----:B0-----:R-:W-:Y:S01]  /*fd80*/  PRMT R0, R7, 0x8880, RZ ;  /* 0x0000888007007816 */ /* 0x001fe200000000ff */
[----:B------:R-:W-:Y:S03]  /*fd90*/  BSSY.RECONVERGENT B0, `(.L_x_216) ;  /* 0x0000016000007945 */ /* 0x000fe60003800200 */
[----:B------:R-:W-:-:S02]  /*fda0*/  ISETP.GE.AND P0, PT, R0, 0x1, PT ;  /* 0x000000010000780c */ /* 0x000fc40003f06270 */
[----:B------:R-:W-:-:S11]  /*fdb0*/  PRMT R0, R7, 0x7610, R0 ;  /* 0x0000761007007816 */ /* 0x000fd60000000000 */
[----:B-1----:R-:W-:Y:S05]  /*fdc0*/  @!P0 BRA `(.L_x_217) ;  /* 0x0000000000488947 */ /* 0x002fea0003800000 */
[----:B------:R-:W-:Y:S01]  /*fdd0*/  BSSY.RECONVERGENT B1, `(.L_x_218) ;  /* 0x0000010000017945 */ /* 0x000fe20003800200 */
[----:B------:R-:W-:-:S07]  /*fde0*/  PRMT R0, RZ, 0x7610, R0 ;  /* 0x00007610ff007816 */ /* 0x000fce0000000000 */
.L_x_219:
        /* <DEDUP_REMOVED lines=15> */
.L_x_218:
[----:B------:R0:W1:Y:S02]  /*fee0*/  LDS.U8 R0, [R9] ;  /* 0x0000000009007984 */ /* 0x0000640000000000 */
.L_x_217:
[----:B------:R-:W-:Y:S05]  /*fef0*/  BSYNC.RECONVERGENT B0 ;  /* 0x0000000000007941 */ /* 0x000fea0003800200 */
.L_x_216:
[----:B------:R-:W5:Y:S01]  /*ff00*/  S2UR UR9, SR_CgaCtaId ;  /* 0x00000000000979c3 */ /* 0x000f620000008800 */
[----:B------:R-:W-:Y:S01]  /*ff10*/  UMOV UR8, 0x400 ;  /* 0x0000040000087882 */ /* 0x000fe20000000000 */
[----:B-1----:R-:W-:Y:S01]  /*ff20*/  PRMT R4, R0, 0x8880, RZ ;  /* 0x0000888000047816 */ /* 0x002fe200000000ff */
[----:B------:R-:W-:Y:S01]  /*ff30*/  BSSY.RECONVERGENT B0, `(.L_x_220) ;  /* 0x0000247000007945 */ /* 0x000fe20003800200 */
[----:B-----5:R-:W-:-:S09]  /*ff40*/  ULEA UR4, UR9, UR8, 0x18 ;  /* 0x0000000809047291 */ /* 0x020fd2000f8ec0ff */
[----:B------:R-:W1:Y:S02]  /*ff50*/  LDS.S8 R3, [UR4+0x2800] ;  /* 0x00280004ff037984 */ /* 0x000e640008000200 */
[----:B-1----:R-:W-:-:S13]  /*ff60*/  ISETP.GE.AND P0, PT, R4, R3, PT ;  /* 0x000000030400720c */ /* 0x002fda0003f06270 */
[----:B------:R-:W-:Y:S05]  /*ff70*/  @!P0 BRA `(.L_x_221) ;  /* 0x0000002400088947 */ /* 0x000fea0003800000 */
[----:B------:R-:W1:Y:S01]  /*ff80*/  LDS.64 R4, [R2+0x18] ;  /* 0x0000180002047984 */ /* 0x000e620000000a00 */
[----:B------:R-:W-:Y:S01]  /*ff90*/  LOP3.LUT R7, R7, 0xffff, RZ, 0xc0, !PT ;  /* 0x0000ffff07077812 */ /* 0x000fe200078ec0ff */
[----:B0-----:R-:W-:Y:S01]  /*ffa0*/  IMAD.MOV R9, RZ, RZ, -R3 ;  /* 0x000000ffff097224 */ /* 0x001fe200078e0a03 */
[----:B------:R-:W-:Y:S01]  /*ffb0*/  ISETP.GE.AND P0, PT, R3, RZ, PT ;  /* 0x000000ff0300720c */ /* 0x000fe20003f06270 */
[----:B------:R-:W-:Y:S01]  /*ffc0*/  BSSY.RECONVERGENT B1, `(.L_x_222) ;  /* 0x000022e000017945 */ /* 0x000fe20003800200 */
[----:B------:R-:W-:Y:S02]  /*ffd0*/  PRMT R7, R7, 0x8880, RZ ;  /* 0x0000888007077816 */ /* 0x000fe400000000ff */
[----:B------:R-:W-:-:S05]  /*ffe0*/  PRMT R9, R9, 0x7710, RZ ;  /* 0x0000771009097816 */ /* 0x000fca00000000ff */
[----:B--2---:R-:W-:-:S04]  /*fff0*/  IMAD.IADD R14, R9, 0x1, R0 ;  /* 0x00000001090e7824 */ /* 0x004fc800078e0200 */
[----:B------:R-:W-:-:S05]  /*10000*/  VIADD R9, R14, 0x1 ;  /* 0x000000010e097836 */ /* 0x000fca0000000000 */
[----:B------:R-:W-:-:S04]  /*10010*/  PRMT R10, R9, 0x8880, RZ ;  /* 0x00008880090a7816 */ /* 0x000fc800000000ff */
[----:B------:R-:W-:Y:S01]  /*10020*/  ISETP.LT.OR P0, PT, R10, 0x1, !P0 ;  /* 0x000000010a00780c */ /* 0x000fe20004701670 */
[----:B-1----:R-:W-:-:S05]  /*10030*/  IMAD.WIDE R4, R7, 0x4, R4 ;  /* 0x0000000407047825 */ /* 0x002fca00078e0204 */
[----:B------:R-:W-:Y:S04]  /*10040*/  ST.E desc[UR36][R4.64], RZ ;  /* 0x000000ff04007985 */ /* 0x000fe8000c101924 */
[----:B------:R-:W0:Y:S02]  /*10050*/  LDS.U8 R7, [R2+0x10] ;  /* 0x0000100002077984 */ /* 0x000e240000000000 */
[----:B0-----:R-:W-:-:S05]  /*10060*/  VIADD R7, R7, 0x1 ;  /* 0x0000000107077836 */ /* 0x001fca0000000000 */
[----:B------:R0:W-:Y:S01]  /*10070*/  STS.U8 [R2+0x10], R7 ;  /* 0x0000100702007388 */ /* 0x0001e20000000000 */
[----:B------:R-:W-:Y:S01]  /*10080*/  PRMT R10, R7, 0x7610, R10 ;  /* 0x00007610070a7816 */ /* 0x000fe2000000000a */
[----:B------:R-:W-:Y:S06]  /*10090*/  @P0 BRA `(.L_x_223) ;  /* 0x0000002000800947 */ /* 0x000fec0003800000 */
[----:B------:R-:W-:Y:S01]  /*100a0*/  VIADD R4, R3, 0x1 ;  /* 0x0000000103047836 */ /* 0x000fe20000000000 */
[----:B------:R-:W-:Y:S01]  /*100b0*/  UIADD3 UR4, UPT, UPT, UR8, 0x2814, URZ ;  /* 0x0000281408047890 */ /* 0x000fe2000fffe0ff */
[----:B------:R-:W-:Y:S01]  /*100c0*/  PRMT R12, R9, 0x8880, RZ ;  /* 0x00008880090c7816 */ /* 0x000fe200000000ff */
[----:B------:R-:W-:Y:S01]  /*100d0*/  IMAD.SHL.U32 R11, R8, 0x4, RZ ;  /* 0x00000004080b7824 */ /* 0x000fe200078e00ff */
[----:B------:R-:W-:Y:S01]  /*100e0*/  BSSY.RECONVERGENT B2, `(.L_x_224) ;  /* 0x000021a000027945 */ /* 0x000fe20003800200 */
[----:B------:R-:W-:Y:S01]  /*100f0*/  LOP3.LUT R4, R4, 0x7, RZ, 0xc0, !PT ;  /* 0x0000000704047812 */ /* 0x000fe200078ec0ff */
[----:B------:R-:W-:Y:S01]  /*10100*/  ULEA UR4, UR9, UR4, 0x18 ;  /* 0x0000000409047291 */ /* 0x000fe2000f8ec0ff */
[----:B------:R-:W-:Y:S02]  /*10110*/  PRMT R12, R12, 0x7710, RZ ;  /* 0x000077100c0c7816 */ /* 0x000fe400000000ff */
[----:B------:R-:W-:Y:S01]  /*10120*/  LOP3.LUT R14, R14, 0xff, RZ, 0xc0, !PT ;  /* 0x000000ff0e0e7812 */ /* 0x000fe200078ec0ff */
[----:B------:R-:W-:-:S02]  /*10130*/  VIADD R4, R4, 0xffffffff ;  /* 0xffffffff04047836 */ /* 0x000fc40000000000 */
[----:B------:R-:W-:-:S03]  /*10140*/  VIADD R11, R11, UR4 ;  /* 0x000000040b0b7c36 */ /* 0x000fc60008000000 */
[----:B------:R-:W-:-:S04]  /*10150*/  LOP3.LUT R4, R4, 0xffff, RZ, 0xc0, !PT ;  /* 0x0000ffff04047812 */ /* 0x000fc800078ec0ff */
[----:B------:R-:W-:-:S13]  /*10160*/  ISETP.GE.U32.AND P1, PT, R4, 0x3, PT ;  /* 0x000000030400780c */ /* 0x000fda0003f26070 */
.L_x_241:
[----:B------:R-:W-:-:S07]  /*10170*/  IMAD.MOV.U32 R10, RZ, RZ, 0x20 ;  /* 0x00000020ff0a7424 */ /* 0x000fce00078e00ff */
.L_x_240:
[----:B0-----:R-:W0:Y:S01]  /*10180*/  S2R R23, SR_CgaCtaId ;  /* 0x0000000000177919 */ /* 0x001e220000008800 */
[----:B------:R-:W-:Y:S01]  /*10190*/  MOV R8, 0x400 ;  /* 0x0000040000087802 */ /* 0x000fe20000000f00 */
        /* <DEDUP_REMOVED lines=9> */
[C---:B------:R-:W-:Y:S01]  /*10230*/  LOP3.LUT R9, R3.reuse, 0xffff, RZ, 0xc0, !PT ;  /* 0x0000ffff03097812 */ /* 0x040fe200078ec0ff */
[----:B------:R-:W-:Y:S01]  /*10240*/  VIADD R15, R3, 0x1 ;  /* 0x00000001030f7836 */ /* 0x000fe20000000000 */
[----:B------:R-:W-:Y:S01]  /*10250*/  PLOP3.LUT P0, PT, PT, PT, PT, 0x8, 0x80 ;  /* 0x000000000080781c */ /* 0x000fe20003f0e170 */
[----:B------:R-:W-:Y:S01]  /*10260*/  IMAD.MOV.U32 R18, RZ, RZ, RZ ;  /* 0x000000ffff127224 */ /* 0x000fe200078e00ff */
[----:B------:R-:W-:Y:S01]  /*10270*/  ISETP.GE.U32.AND P3, PT, R9, 0x7, PT ;  /* 0x000000070900780c */ /* 0x000fe20003f66070 */
[----:B------:R-:W-:Y:S01]  /*10280*/  IMAD.MOV.U32 R13, RZ, RZ, R14 ;  /* 0x000000ffff0d7224 */ /* 0x000fe200078e000e */
[----:B------:R-:W-:-:S11]  /*10290*/  LOP3.LUT R25, R15, 0xffff, RZ, 0xc0, !PT ;  /* 0x0000ffff0f197812 */ /* 0x000fd600078ec0ff */
[----:B------:R-:W-:Y:S05]  /*102a0*/  @!P3 BRA `(.L_x_226) ;  /* 0x000000080014b947 */ /* 0x000fea0003800000 */
[----:B------:R-:W-:Y:S01]  /*102b0*/  VIADD R8, R8, 0x2814 ;  /* 0x0000281408087836 */ /* 0x000fe20000000000 */
[----:B------:R-:W-:Y:S01]  /*102c0*/  PLOP3.LUT P0, PT, PT, PT, PT, 0x8, 0x80 ;  /* 0x000000000080781c */ /* 0x000fe20003f0e170 */
[----:B------:R-:W-:Y:S02]  /*102d0*/  IMAD.MOV.U32 R18, RZ, RZ, RZ ;  /* 0x000000ffff127224 */ /* 0x000fe400078e00ff */
[----:B------:R-:W-:Y:S01]  /*102e0*/  IMAD.MOV.U32 R13, RZ, RZ, R14 ;  /* 0x000000ffff0d7224 */ /* 0x000fe200078e000e */
[----:B------:R-:W-:-:S09]  /*102f0*/  LEA R19, R23, R8, 0x18 ;  /* 0x0000000817137211 */ /* 0x000fd200078ec0ff */
.L_x_227:
[----:B--2---:R-:W-:-:S05]  /*10300*/  IMAD.WIDE.U32 R8, R13, 0x4, R4 ;  /* 0x000000040d087825 */ /* 0x004fca00078e0004 */
[----:B------:R-:W2:Y:S01]  /*10310*/  LD.E R26, desc[UR36][R8.64] ;  /* 0x00000024081a7980 */ /* 0x000ea2000c101900 */
[C---:B0-----:R-:W-:Y:S01]  /*10320*/  ISETP.NE.AND P3, PT, R18.reuse, R7, PT ;  /* 0x000000071200720c */ /* 0x041fe20003f65270 */
[----:B------:R-:W-:Y:S02]  /*10330*/  IMAD.MOV.U32 R23, RZ, RZ, RZ ;  /* 0x000000ffff177224 */ /* 0x000fe400078e00ff */
[----:B------:R-:W-:-:S10]  /*10340*/  IMAD R20, R18, 0x4, R19 ;  /* 0x0000000412147824 */ /* 0x000fd400078e0213 */
[----:B------:R-:W2:Y:S01]  /*10350*/  @P3 LDS R23, [R20+0xe00] ;  /* 0x000e000014173984 */ /* 0x000ea20000000800 */
[----:B------:R-:W-:-:S05]  /*10360*/  VIADD R22, R18, 0x1 ;  /* 0x0000000112167836 */ /* 0x000fca0000000000 */
[----:B------:R-:W-:Y:S01]  /*10370*/  ISETP.NE.AND P4, PT, R22, R7, PT ;  /* 0x000000071600720c */ /* 0x000fe20003f85270 */
[----:B------:R-:W-:Y:S02]  /*10380*/  IMAD.MOV.U32 R22, RZ, RZ, RZ ;  /* 0x000000ffff167224 */ /* 0x000fe400078e00ff */
[----:B--2---:R-:W-:-:S04]  /*10390*/  IMAD.IADD R17, R26, 0x1, -R23 ;  /* 0x000000011a117824 */ /* 0x004fc800078e0a17 */
[----:B------:R-:W-:-:S05]  /*103a0*/  VIADD R24, R17, 0xffffffff ;  /* 0xffffffff11187836 */ /* 0x000fca0000000000 */
[----:B------:R-:W-:Y:S01]  /*103b0*/  ISETP.GE.U32.AND P3, PT, R24, R26, PT ;  /* 0x0000001a1800720c */ /* 0x000fe20003f66070 */
[----:B------:R-:W-:Y:S02]  /*103c0*/  @!P0 IMAD.MOV R24, RZ, RZ, R17 ;  /* 0x000000ffff188224 */ /* 0x000fe400078e0211 */
[----:B------:R-:W-:-:S05]  /*103d0*/  IMAD R17, R13, 0x4, R6 ;  /* 0x000000040d117824 */ /* 0x000fca00078e0206 */
[----:B------:R0:W-:Y:S04]  /*103e0*/  STS [R17], R24 ;  /* 0x0000001811007388 */ /* 0x0001e80000000800 */
[----:B------:R-:W2:Y:S04]  /*103f0*/  LD.E R21, desc[UR36][R8.64+0x4] ;  /* 0x0000042408157980 */ /* 0x000ea8000c101900 */
[----:B------:R-:W2:Y:S01]  /*10400*/  @P4 LDS R22, [R20+0xe04] ;  /* 0x000e040014164984 */ /* 0x000ea20000000800 */
[----:B------:R-:W-:-:S04]  /*10410*/  ISETP.GE.U32.AND P4, PT, R26, R23, PT ;  /* 0x000000171a00720c */ /* 0x000fc80003f86070 */
[----:B------:R-:W-:Y:S02]  /*10420*/  SEL R23, RZ, 0xffffffff, P4 ;  /* 0xffffffffff177807 */ /* 0x000fe40002000000 */
[----:B------:R-:W-:-:S04]  /*10430*/  @P0 SEL R23, RZ, 0xffffffff, !P3 ;  /* 0xffffffffff170807 */ /* 0x000fc80005800000 */
[----:B------:R-:W-:-:S04]  /*10440*/  LOP3.LUT R23, R23, 0x1, RZ, 0xc0, !PT ;  /* 0x0000000117177812 */ /* 0x000fc800078ec0ff */
[----:B------:R-:W-:Y:S01]  /*10450*/  ISETP.NE.U32.AND P4, PT, R23, 0x1, PT ;  /* 0x000000011700780c */ /* 0x000fe20003f85070 */
[----:B0-----:R-:W-:-:S05]  /*10460*/  VIADD R24, R18, 0x2 ;  /* 0x0000000212187836 */ /* 0x001fca0000000000 */
[----:B------:R-:W-:Y:S01]  /*10470*/  ISETP.NE.AND P3, PT, R24, R7, PT ;  /* 0x000000071800720c */ /* 0x000fe20003f65270 */
[----:B------:R-:W-:Y:S02]  /*10480*/  IMAD.MOV.U32 R24, RZ, RZ, RZ ;  /* 0x000000ffff187224 */ /* 0x000fe400078e00ff */
[----:B--2---:R-:W-:-:S04]  /*10490*/  IMAD.IADD R23, R21, 0x1, -R22 ;  /* 0x0000000115177824 */ /* 0x004fc800078e0a16 */
[----:B------:R-:W-:-:S05]  /*104a0*/  VIADD R26, R23, 0xffffffff ;  /* 0xffffffff171a7836 */ /* 0x000fca0000000000 */
[----:B------:R-:W-:Y:S01]  /*104b0*/  ISETP.GE.U32.AND P0, PT, R26, R21, PT ;  /* 0x000000151a00720c */ /* 0x000fe20003f06070 */
[----:B------:R-:W-:-:S05]  /*104c0*/  @P4 IMAD.MOV R26, RZ, RZ, R23 ;  /* 0x000000ffff1a4224 */ /* 0x000fca00078e0217 */
[----:B------:R-:W-:Y:S04]  /*104d0*/  STS [R17+0x4], R26 ;  /* 0x0000041a11007388 */ /* 0x000fe80000000800 */
[----:B------:R-:W2:Y:S04]  /*104e0*/  LD.E R23, desc[UR36][R8.64+0x8] ;  /* 0x0000082408177980 */ /* 0x000ea8000c101900 */
[----:B------:R-:W2:Y:S01]  /*104f0*/  @P3 LDS R24, [R20+0xe08] ;  /* 0x000e080014183984 */ /* 0x000ea20000000800 */
[----:B------:R-:W-:-:S04]  /*10500*/  ISETP.GE.U32.AND P3, PT, R21, R22, PT ;  /* 0x000000161500720c */ /* 0x000fc80003f66070 */
[----:B------:R-:W-:Y:S02]  /*10510*/  SEL R21, RZ, 0xffffffff, P3 ;  /* 0xffffffffff157807 */ /* 0x000fe40001800000 */
[----:B------:R-:W-:-:S04]  /*10520*/  @!P4 SEL R21, RZ, 0xffffffff, !P0 ;  /* 0xffffffffff15c807 */ /* 0x000fc80004000000 */
[----:B------:R-:W-:-:S04]  /*10530*/  LOP3.LUT R21, R21, 0x1, RZ, 0xc0, !PT ;  /* 0x0000000115157812 */ /* 0x000fc800078ec0ff */
[----:B------:R-:W-:Y:S01]  /*10540*/  ISETP.NE.U32.AND P4, PT, R21, 0x1, PT ;  /* 0x000000011500780c */ /* 0x000fe20003f85070 */
[----:B------:R-:W-:-:S05]  /*10550*/  VIADD R22, R18, 0x3 ;  /* 0x0000000312167836 */ /* 0x000fca0000000000 */
        /* <DEDUP_REMOVED lines=51> */
[----:B------:R0:W-:Y:S04]  /*10890*/  STS [R17+0x14], R26 ;  /* 0x0000141a11007388 */ /* 0x0001e80000000800 */
[----:B------:R-:W2:Y:S04]  /*108a0*/  LD.E R23, desc[UR36][R8.64+0x18] ;  /* 0x0000182408177980 */ /* 0x000ea8000c101900 */
[----:B------:R-:W2:Y:S01]  /*108b0*/  @P3 LDS R24, [R20+0xe18] ;  /* 0x000e180014183984 */ /* 0x000ea20000000800 */
[----:B------:R-:W-:-:S04]  /*108c0*/  ISETP.GE.U32.AND P3, PT, R21, R22, PT ;  /* 0x000000161500720c */ /* 0x000fc80003f66070 */
[----:B------:R-:W-:Y:S02]  /*108d0*/  SEL R21, RZ, 0xffffffff, P3 ;  /* 0xffffffffff157807 */ /* 0x000fe40001800000 */
[----:B------:R-:W-:-:S04]  /*108e0*/  @!P4 SEL R21, RZ, 0xffffffff, !P0 ;  /* 0xffffffffff15c807 */ /* 0x000fc80004000000 */
        /* <DEDUP_REMOVED lines=10> */
[----:B------:R-:W2:Y:S01]  /*10990*/  LD.E R9, desc[UR36][R8.64+0x1c] ;  /* 0x00001c2408097980 */ /* 0x000ea2000c101900 */
[----:B------:R-:W-:Y:S02]  /*109a0*/  VIADD R18, R18, 0x8 ;  /* 0x0000000812127836 */ /* 0x000fe40000000000 */
[----:B------:R-:W-:Y:S01]  /*109b0*/  VIADD R13, R13, 0x8 ;  /* 0x000000080d0d7836 */ /* 0x000fe20000000000 */
        /* <DEDUP_REMOVED lines=11> */
[----:B------:R-:W-:Y:S02]  /*10a70*/  LOP3.LUT R21, R25, 0xf8, RZ, 0xc0, !PT ;  /* 0x000000f819157812 */ /* 0x000fe400078ec0ff */
[----:B------:R-:W-:Y:S02]  /*10a80*/  SEL R9, RZ, 0xffffffff, P3 ;  /* 0xffffffffff097807 */ /* 0x000fe40001800000 */
[----:B------:R1:W-:Y:S01]  /*10a90*/  STS [R17+0x1c], R8 ;  /* 0x00001c0811007388 */ /* 0x0003e20000000800 */
[----:B------:R-:W-:Y:S02]  /*10aa0*/  ISETP.NE.AND P3, PT, R18, R21, PT ;  /* 0x000000151200720c */ /* 0x000fe40003f65270 */
[----:B------:R-:W-:-:S04]  /*10ab0*/  @!P4 SEL R9, RZ, 0xffffffff, !P0 ;  /* 0xffffffffff09c807 */ /* 0x000fc80004000000 */
[----:B------:R-:W-:-:S04]  /*10ac0*/  LOP3.LUT R9, R9, 0x1, RZ, 0xc0, !PT ;  /* 0x0000000109097812 */ /* 0x000fc800078ec0ff */
[----:B------:R-:W-:-:S03]  /*10ad0*/  ISETP.EQ.U32.AND P0, PT, R9, 0x1, PT ;  /* 0x000000010900780c */ /* 0x000fc60003f02070 */
[----:B-1----:R-:W-:Y:S10]  /*10ae0*/  @P3 BRA `(.L_x_227) ;  /* 0xfffffff800043947 */ /* 0x002ff4000383ffff */
[----:B------:R-:W-:-:S07]  /*10af0*/  IMAD.MOV.U32 R18, RZ, RZ, R21 ;  /* 0x000000ffff127224 */ /* 0x000fce00078e0015 */
.L_x_226:
[----:B------:R-:W-:-:S13]  /*10b00*/  LOP3.LUT P3, RZ, R25, 0x7, RZ, 0xc0, !PT ;  /* 0x0000000719ff7812 */ /* 0x000fda000786c0ff */
[----:B------:R-:W-:Y:S05]  /*10b10*/  @!P3 BRA `(.L_x_228) ;  /* 0x000000140020b947 */ /* 0x000fea0003800000 */
[----:B------:R-:W-:-:S04]  /*10b20*/  LOP3.LUT R15, R15, 0x3, RZ, 0xc0, !PT ;  /* 0x000000030f0f7812 */ /* 0x000fc800078ec0ff */
        /* <DEDUP_REMOVED lines=8> */
[----:B------:R-:W-:Y:S02]  /*10bb0*/  IMAD.MOV.U32 R20, RZ, RZ, RZ ;  /* 0x000000ffff147224 */ /* 0x000fe400078e00ff */
[----:B------:R-:W-:Y:S01]  /*10bc0*/  IMAD R15, R13, 0x4, R6 ;  /* 0x000000040d0f7824 */ /* 0x000fe200078e0206 */
[----:B-1----:R-:W-:-:S06]  /*10bd0*/  ULEA UR4, UR7, UR4, 0x18 ;  /* 0x0000000407047291 */ /* 0x002fcc000f8ec0ff */
[----:B------:R-:W-:-:S05]  /*10be0*/  LEA R17, R18, UR4, 0x2 ;  /* 0x0000000412117c11 */ /* 0x000fca000f8e10ff */
[----:B------:R-:W2:Y:S01]  /*10bf0*/  @P4 LDS R20, [R17+0xe00] ;  /* 0x000e000011144984 */ /* 0x000ea20000000800 */
[----:B------:R-:W-:Y:S02]  /*10c00*/  VIADD R24, R18, 0x1 ;  /* 0x0000000112187836 */ /* 0x000fe40000000000 */
[----:B--2---:R-:W-:-:S04]  /*10c10*/  IMAD.IADD R19, R21, 0x1, -R20 ;  /* 0x0000000115137824 */ /* 0x004fc800078e0a14 */
[----:B------:R-:W-:-:S05]  /*10c20*/  VIADD R22, R19, 0xffffffff ;  /* 0xffffffff13167836 */ /* 0x000fca0000000000 */
[----:B------:R-:W-:Y:S01]  /*10c30*/  ISETP.GE.U32.AND P4, PT, R22, R21, PT ;  /* 0x000000151600720c */ /* 0x000fe20003f86070 */
[----:B------:R-:W-:-:S05]  /*10c40*/  @!P0 IMAD.MOV R22, RZ, RZ, R19 ;  /* 0x000000ffff168224 */ /* 0x000fca00078e0213 */
[----:B------:R-:W-:Y:S04]  /*10c50*/  STS [R15], R22 ;  /* 0x000000160f007388 */ /* 0x000fe80000000800 */
[----:B------:R-:W2:Y:S01]  /*10c60*/  LD.E R19, desc[UR36][R8.64+0x4] ;  /* 0x0000042408137980 */ /* 0x000ea2000c101900 */
[----:B------:R-:W-:Y:S01]  /*10c70*/  ISETP.NE.AND P5, PT, R24, R7, PT ;  /* 0x000000071800720c */ /* 0x000fe20003fa5270 */
[----:B------:R-:W-:-:S12]  /*10c80*/  IMAD.MOV.U32 R24, RZ, RZ, RZ ;  /* 0x000000ffff187224 */ /* 0x000fd800078e00ff */
        /* <DEDUP_REMOVED lines=12> */
[----:B------:R-:W-:Y:S04]  /*10d50*/  STS [R15+0x4], R22 ;  /* 0x000004160f007388 */ /* 0x000fe80000000800 */
[----:B------:R-:W2:Y:S01]  /*10d60*/  LD.E R20, desc[UR36][R8.64+0x8] ;  /* 0x0000082408147980 */ /* 0x000ea2000c101900 */
[----:B------:R-:W-:-:S06]  /*10d70*/  IMAD.MOV.U32 R21, RZ, RZ, RZ ;  /* 0x000000ffff157224 */ /* 0x000fcc00078e00ff */
        /* <DEDUP_REMOVED lines=33> */
.L_x_229:
[----:B------:R-:W-:Y:S05]  /*10f90*/  @!P3 BRA `(.L_x_228) ;  /* 0x000000100000b947 */ /* 0x000fea0003800000 */
[C---:B------:R-:W-:Y:S02]  /*10fa0*/  LOP3.LUT P4, RZ, R3.reuse, 0x3, RZ, 0xc0, !PT ;  /* 0x0000000303ff7812 */ /* 0x040fe4000788c0ff */
[----:B-1----:R-:W-:-:S04]  /*10fb0*/  LOP3.LUT R8, R3, 0x1, RZ, 0xc0, !PT ;  /* 0x0000000103087812 */ /* 0x002fc800078ec0ff */
[----:B------:R-:W-:-:S07]  /*10fc0*/  ISETP.NE.AND P3, PT, R8, RZ, PT ;  /* 0x000000ff0800720c */ /* 0x000fce0003f65270 */
[----:B------:R-:W-:Y:S06]  /*10fd0*/  @!P4 BRA `(.L_x_230) ;  /* 0x000000000098c947 */ /* 0x000fec0003800000 */
        /* <DEDUP_REMOVED lines=38> */
.L_x_230:
[----:B------:R-:W-:Y:S05]  /*11240*/  @P3 BRA `(.L_x_228) ;  /* 0x0000000c00543947 */ /* 0x000fea0003800000 */
        /* <DEDUP_REMOVED lines=8> */
[C---:B------:R-:W-:Y:S02]  /*112d0*/  IMAD R20, R13.reuse, 0x4, R6 ;  /* 0x000000040d147824 */ /* 0x040fe400078e0206 */
        /* <DEDUP_REMOVED lines=14> */
.L_x_225:
[C---:B------:R-:W-:Y:S01]  /*113c0*/  LOP3.LUT R13, R3.reuse, 0xffff, RZ, 0xc0, !PT ;  /* 0x0000ffff030d7812 */ /* 0x040fe200078ec0ff */
[----:B------:R-:W-:Y:S01]  /*113d0*/  VIADD R9, R3, 0x1 ;  /* 0x0000000103097836 */ /* 0x000fe20000000000 */
[----:B------:R-:W-:Y:S01]  /*113e0*/  PLOP3.LUT P0, PT, PT, PT, PT, 0x8, 0x80 ;  /* 0x000000000080781c */ /* 0x000fe20003f0e170 */
[----:B------:R-:W-:Y:S01]  /*113f0*/  IMAD.MOV.U32 R18, RZ, RZ, RZ ;  /* 0x000000ffff127224 */ /* 0x000fe200078e00ff */
[----:B------:R-:W-:Y:S01]  /*11400*/  ISETP.GE.U32.AND P4, PT, R13, 0x3, PT ;  /* 0x000000030d00780c */ /* 0x000fe20003f86070 */
[----:B------:R-:W-:Y:S01]  /*11410*/  IMAD.MOV.U32 R13, RZ, RZ, R14 ;  /* 0x000000ffff0d7224 */ /* 0x000fe200078e000e */
[----:B------:R-:W-:-:S04]  /*11420*/  LOP3.LUT R9, R9, 0x3, RZ, 0xc0, !PT ;  /* 0x0000000309097812 */ /* 0x000fc800078ec0ff */
[----:B------:R-:W-:-:S07]  /*11430*/  ISETP.NE.AND P3, PT, R9, RZ, PT ;  /* 0x000000ff0900720c */ /* 0x000fce0003f65270 */
[----:B------:R-:W-:Y:S06]  /*11440*/  @!P4 BRA `(.L_x_231) ;  /* 0x00000004008cc947 */ /* 0x000fec0003800000 */
[----:B------:R-:W-:Y:S01]  /*11450*/  VIADD R8, R8, 0x2814 ;  /* 0x0000281408087836 */ /* 0x000fe20000000000 */
[----:B------:R-:W-:Y:S01]  /*11460*/  PLOP3.LUT P0, PT, PT, PT, PT, 0x8, 0x80 ;  /* 0x000000000080781c */ /* 0x000fe20003f0e170 */
[----:B------:R-:W-:Y:S01]  /*11470*/  IMAD.MOV.U32 R18, RZ, RZ, RZ ;  /* 0x000000ffff127224 */ /* 0x000fe200078e00ff */
[----:B------:R-:W-:Y:S01]  /*11480*/  PRMT R19, RZ, 0x7610, R19 ;  /* 0x00007610ff137816 */ /* 0x000fe20000000013 */
[----:B------:R-:W-:Y:S01]  /*11490*/  IMAD.MOV.U32 R21, RZ, RZ, 0xc00 ;  /* 0x00000c00ff157424 */ /* 0x000fe200078e00ff */
[----:B------:R-:W-:Y:S01]  /*114a0*/  LEA R23, R23, R8, 0x18 ;  /* 0x0000000817177211 */ /* 0x000fe200078ec0ff */
[----:B------:R-:W-:Y:S02]  /*114b0*/  IMAD.MOV.U32 R20, RZ, RZ, 0xe0c ;  /* 0x00000e0cff147424 */ /* 0x000fe400078e00ff */
[----:B------:R-:W-:-:S07]  /*114c0*/  IMAD.MOV.U32 R13, RZ, RZ, R14 ;  /* 0x000000ffff0d7224 */ /* 0x000fce00078e000e */
.L_x_232:
[----:B--2---:R-:W-:-:S05]  /*114d0*/  IMAD.WIDE.U32 R8, R13, 0x4, R4 ;  /* 0x000000040d087825 */ /* 0x004fca00078e0004 */
[----:B------:R-:W2:Y:S01]  /*114e0*/  LD.E R24, desc[UR36][R8.64] ;  /* 0x0000002408187980 */ /* 0x000ea2000c101900 */
[----:B------:R-:W-:Y:S01]  /*114f0*/  ISETP.NE.AND P4, PT, R21, 0xc00, PT ;  /* 0x00000c001500780c */ /* 0x000fe20003f85270 */
[----:B------:R-:W-:Y:S01]  /*11500*/  IMAD.IADD R22, R23, 0x1, R20 ;  /* 0x0000000117167824 */ /* 0x000fe200078e0214 */
[----:B0-----:R-:W-:Y:S01]  /*11510*/  ISETP.NE.AND P5, PT, R18, R7, PT ;  /* 0x000000071200720c */ /* 0x001fe20003fa5270 */
[----:B------:R-:W-:-:S10]  /*11520*/  IMAD.MOV.U32 R27, RZ, RZ, RZ ;  /* 0x000000ffff1b7224 */ /* 0x000fd400078e00ff */
[----:B------:R-:W0:Y:S04]  /*11530*/  @P4 LDS R26, [R22+-0x10] ;  /* 0xfffff000161a4984 */ /* 0x000e280000000800 */
[----:B------:R-:W1:Y:S01]  /*11540*/  @P5 LDS R28, [R22+-0xc] ;  /* 0xfffff400161c5984 */ /* 0x000e620000000800 */
[----:B0-----:R-:W-:Y:S01]  /*11550*/  @P4 SHF.R.U32.HI R27, RZ, R17, R26 ;  /* 0x00000011ff1b4219 */ /* 0x001fe2000001161a */
[----:B------:R-:W-:Y:S01]  /*11560*/  IMAD.MOV.U32 R26, RZ, RZ, RZ ;  /* 0x000000ffff1a7224 */ /* 0x000fe200078e00ff */
[----:B-1----:R-:W-:-:S04]  /*11570*/  @P5 SHF.L.U32 R26, R28, R15, RZ ;  /* 0x0000000f1c1a5219 */ /* 0x002fc800000006ff */
[----:B------:R-:W-:Y:S01]  /*11580*/  LOP3.LUT R27, R26, R27, RZ, 0xfc, !PT ;  /* 0x0000001b1a1b7212 */ /* 0x000fe200078efcff */
[----:B------:R-:W-:-:S04]  /*11590*/  IMAD R26, R14, 0x4, R11 ;  /* 0x000000040e1a7824 */ /* 0x000fc800078e020b */
[----:B--2---:R-:W-:-:S04]  /*115a0*/  IMAD.IADD R25, R24, 0x1, -R27 ;  /* 0x0000000118197824 */ /* 0x004fc800078e0a1b */
[----:B------:R-:W-:-:S05]  /*115b0*/  VIADD R28, R25, 0xffffffff ;  /* 0xffffffff191c7836 */ /* 0x000fca0000000000 */
[----:B------:R-:W-:Y:S01]  /*115c0*/  ISETP.GE.U32.AND P5, PT, R28, R24, PT ;  /* 0x000000181c00720c */ /* 0x000fe20003fa6070 */
[----:B------:R-:W-:Y:S02]  /*115d0*/  @!P0 IMAD.MOV R28, RZ, RZ, R25 ;  /* 0x000000ffff1c8224 */ /* 0x000fe400078e0219 */
[----:B------:R-:W-:-:S05]  /*115e0*/  IMAD.IADD R25, R26, 0x1, R21 ;  /* 0x000000011a197824 */ /* 0x000fca00078e0215 */
[----:B------:R-:W-:Y:S04]  /*115f0*/  STS [R25], R28 ;  /* 0x0000001c19007388 */ /* 0x000fe80000000800 */
[----:B------:R-:W2:Y:S01]  /*11600*/  LD.E R26, desc[UR36][R8.64+0x4] ;  /* 0x00000424081a7980 */ /* 0x000ea2000c101900 */
[----:B------:R-:W-:Y:S01]  /*11610*/  ISETP.GE.U32.AND P6, PT, R24, R27, PT ;  /* 0x0000001b1800720c */ /* 0x000fe20003fc6070 */
[----:B------:R-:W-:Y:S02]  /*11620*/  VIADD R24, R18, 0x1 ;  /* 0x0000000112187836 */ /* 0x000fe40000000000 */
[----:B------:R-:W-:Y:S03]  /*11630*/  LDS R28, [R22+-0xc] ;  /* 0xfffff400161c7984 */ /* 0x000fe60000000800 */
[----:B------:R-:W-:-:S02]  /*11640*/  ISETP.NE.AND P4, PT, R24, R7, PT ;  /* 0x000000071800720c */ /* 0x000fc40003f85270 */
[----:B------:R-:W-:Y:S02]  /*11650*/  SEL R24, RZ, 0xffffffff, P6 ;  /* 0xffffffffff187807 */ /* 0x000fe40003000000 */
[----:B------:R-:W-:-:S04]  /*11660*/  @P0 SEL R24, RZ, 0xffffffff, !P5 ;  /* 0xffffffffff180807 */ /* 0x000fc80006800000 */
[----:B------:R-:W-:-:S04]  /*11670*/  LOP3.LUT R24, R24, 0x1, RZ, 0xc0, !PT ;  /* 0x0000000118187812 */ /* 0x000fc800078ec0ff */
[----:B------:R-:W-:Y:S01]  /*11680*/  ISETP.NE.U32.AND P0, PT, R24, 0x1, PT ;  /* 0x000000011800780c */ /* 0x000fe20003f05070 */
[----:B------:R-:W0:Y:S01]  /*11690*/  @P4 LDS R27, [R22+-0x8] ;  /* 0xfffff800161b4984 */ /* 0x000e220000000800 */
[----:B------:R-:W-:Y:S01]  /*116a0*/  IMAD.MOV.U32 R24, RZ, RZ, RZ ;  /* 0x000000ffff187224 */ /* 0x000fe200078e00ff */
[----:B0-----:R-:W-:Y:S02]  /*116b0*/  @P4 SHF.L.U32 R24, R27, R15, RZ ;  /* 0x0000000f1b184219 */ /* 0x001fe400000006ff */
[----:B------:R-:W-:-:S04]  /*116c0*/  SHF.R.U32.HI R27, RZ, R17, R28 ;  /* 0x00000011ff1b7219 */ /* 0x000fc8000001161c */
        /* <DEDUP_REMOVED lines=8> */
[----:B------:R-:W-:-:S05]  /*11750*/  VIADD R26, R18, 0x2 ;  /* 0x00000002121a7836 */ /* 0x000fca0000000000 */
[----:B------:R-:W-:Y:S02]  /*11760*/  ISETP.NE.AND P4, PT, R26, R7, PT ;  /* 0x000000071a00720c */ /* 0x000fe40003f85270 */
[----:B------:R-:W-:Y:S02]  /*11770*/  SEL R26, RZ, 0xffffffff, P6 ;  /* 0xffffffffff1a7807 */ /* 0x000fe40003000000 */
[----:B------:R-:W-:-:S04]  /*11780*/  @!P0 SEL R26, RZ, 0xffffffff, !P5 ;  /* 0xffffffffff1a8807 */ /* 0x000fc80006800000 */
[----:B------:R-:W-:-:S04]  /*11790*/  LOP3.LUT R26, R26, 0x1, RZ, 0xc0, !PT ;  /* 0x000000011a1a7812 */ /* 0x000fc800078ec0ff */
[----:B------:R-:W-:Y:S01]  /*117a0*/  ISETP.NE.U32.AND P0, PT, R26, 0x1, PT ;  /* 0x000000011a00780c */ /* 0x000fe20003f05070 */
[----:B------:R-:W0:Y:S01]  /*117b0*/  @P4 LDS R28, [R22+-0x4] ;  /* 0xfffffc00161c4984 */ /* 0x000e220000000800 */
[----:B------:R-:W-:Y:S01]  /*117c0*/  IMAD.MOV.U32 R26, RZ, RZ, RZ ;  /* 0x000000ffff1a7224 */ /* 0x000fe200078e00ff */
[----:B0-----:R-:W-:Y:S02]  /*117d0*/  @P4 SHF.L.U32 R26, R28, R15, RZ ;  /* 0x0000000f1c1a4219 */ /* 0x001fe400000006ff */
[----:B------:R-:W0:Y:S02]  /*117e0*/  LDS R28, [R22+-0x8] ;  /* 0xfffff800161c7984 */ /* 0x000e240000000800 */
[----:B0-----:R-:W-:-:S04]  /*117f0*/  SHF.R.U32.HI R27, RZ, R17, R28 ;  /* 0x00000011ff1b7219 */ /* 0x001fc8000001161c */
        /* <DEDUP_REMOVED lines=9> */
[----:B------:R-:W-:Y:S01]  /*11890*/  IMAD.MOV.U32 R26, RZ, RZ, RZ ;  /* 0x000000ffff1a7224 */ /* 0x000fe200078e00ff */
[----:B------:R-:W0:Y:S01]  /*118a0*/  LDS R29, [R22+-0x4] ;  /* 0xfffffc00161d7984 */ /* 0x000e220000000800 */
[----:B------:R-:W-:Y:S01]  /*118b0*/  VIADD R19, R19, 0x4 ;  /* 0x0000000413137836 */ /* 0x000fe20000000000 */
[----:B------:R-:W-:Y:S01]  /*118c0*/  ISETP.NE.AND P6, PT, R24, R7, PT ;  /* 0x000000071800720c */ /* 0x000fe20003fc5270 */
[----:B------:R-:W-:Y:S01]  /*118d0*/  VIADD R18, R18, 0x4 ;  /* 0x0000000412127836 */ /* 0x000fe20000000000 */
[----:B------:R-:W-:Y:S01]  /*118e0*/  SEL R24, RZ, 0xffffffff, P5 ;  /* 0xffffffffff187807 */ /* 0x000fe20002800000 */
[----:B------:R-:W-:Y:S01]  /*118f0*/  VIADD R13, R13, 0x4 ;  /* 0x000000040d0d7836 */ /* 0x000fe20000000000 */
[----:B------:R-:W-:Y:S01]  /*11900*/  @!P0 SEL R24, RZ, 0xffffffff, !P4 ;  /* 0xffffffffff188807 */ /* 0x000fe20006000000 */
[----:B------:R-:W-:-:S02]  /*11910*/  VIADD R20, R20, 0x10 ;  /* 0x0000001014147836 */ /* 0x000fc40000000000 */
[----:B------:R-:W-:Y:S01]  /*11920*/  VIADD R21, R21, 0x10 ;  /* 0x0000001015157836 */ /* 0x000fe20000000000 */
[----:B------:R-:W-:-:S04]  /*11930*/  LOP3.LUT R24, R24, 0x1, RZ, 0xc0, !PT ;  /* 0x0000000118187812 */ /* 0x000fc800078ec0ff */
[----:B------:R-:W-:Y:S01]  /*11940*/  ISETP.NE.U32.AND P5, PT, R24, 0x1, PT ;  /* 0x000000011800780c */ /* 0x000fe20003fa5070 */
[----:B------:R-:W1:Y:S01]  /*11950*/  @P6 LDS R28, [R22] ;  /* 0x00000000161c6984 */ /* 0x000e620000000800 */
        /* <DEDUP_REMOVED lines=9> */
[----:B------:R-:W-:Y:S01]  /*119f0*/  VIADD R9, R3, 0x1 ;  /* 0x0000000103097836 */ /* 0x000fe20000000000 */
[----:B------:R-:W-:Y:S02]  /*11a00*/  @!P5 SEL R8, RZ, 0xffffffff, !P0 ;  /* 0xffffffffff08d807 */ /* 0x000fe40004000000 */
[----:B------:R1:W-:Y:S02]  /*11a10*/  STS [R25+0xc], R24 ;  /* 0x00000c1819007388 */ /* 0x0003e40000000800 */
[----:B------:R-:W-:Y:S02]  /*11a20*/  LOP3.LUT R22, R9, 0xfc, RZ, 0xc0, !PT ;  /* 0x000000fc09167812 */ /* 0x000fe400078ec0ff */
[----:B------:R-:W-:-:S02]  /*11a30*/  LOP3.LUT R9, R19, 0xff, RZ, 0xc0, !PT ;  /* 0x000000ff13097812 */ /* 0x000fc400078ec0ff */
[----:B------:R-:W-:Y:S02]  /*11a40*/  LOP3.LUT R8, R8, 0x1, RZ, 0xc0, !PT ;  /* 0x0000000108087812 */ /* 0x000fe400078ec0ff */
[----:B------:R-:W-:Y:S02]  /*11a50*/  ISETP.NE.AND P4, PT, R9, R22, PT ;  /* 0x000000160900720c */ /* 0x000fe40003f85270 */
[----:B------:R-:W-:-:S11]  /*11a60*/  ISETP.EQ.U32.AND P0, PT, R8, 0x1, PT ;  /* 0x000000010800780c */ /* 0x000fd60003f02070 */
[----:B-1----:R-:W-:Y:S05]  /*11a70*/  @P4 BRA `(.L_x_232) ;  /* 0xfffffff800944947 */ /* 0x002fea000383ffff */
.L_x_231:
[----:B------:R-:W-:Y:S05]  /*11a80*/  @!P3 BRA `(.L_x_228) ;  /* 0x000000040044b947 */ /* 0x000fea0003800000 */
[C---:B------:R-:W-:Y:S02]  /*11a90*/  LOP3.LUT P4, RZ, R3.reuse, 0x3, RZ, 0xc0, !PT ;  /* 0x0000000303ff7812 */ /* 0x040fe4000788c0ff */
[----:B------:R-:W-:-:S04]  /*11aa0*/  LOP3.LUT R8, R3, 0x1, RZ, 0xc0, !PT ;  /* 0x0000000103087812 */ /* 0x000fc800078ec0ff */
[----:B------:R-:W-:-:S07]  /*11ab0*/  ISETP.NE.AND P3, PT, R8, RZ, PT ;  /* 0x000000ff0800720c */ /* 0x000fce0003f65270 */
[----:B------:R-:W-:Y:S06]  /*11ac0*/  @!P4 BRA `(.L_x_233) ;  /* 0x0000000000c0c947 */ /* 0x000fec0003800000 */
        /* <DEDUP_REMOVED lines=8> */
[----:B------:R-:W-:Y:S01]  /*11b50*/  IMAD.MOV.U32 R24, RZ, RZ, RZ ;  /* 0x000000ffff187224 */ /* 0x000fe200078e00ff */
[----:B-1----:R-:W-:-:S06]  /*11b60*/  ULEA UR4, UR7, UR4, 0x18 ;  /* 0x0000000407047291 */ /* 0x002fcc000f8ec0ff */
[----:B------:R-:W-:-:S05]  /*11b70*/  LEA R19, R18, UR4, 0x2 ;  /* 0x0000000412137c11 */ /* 0x000fca000f8e10ff */
[----:B------:R-:W0:Y:S04]  /*11b80*/  @P4 LDS R22, [R19+0xdfc] ;  /* 0x000dfc0013164984 */ /* 0x000e280000000800 */
[----:B------:R-:W1:Y:S01]  /*11b90*/  @P5 LDS R26, [R19+0xe00] ;  /* 0x000e0000131a5984 */ /* 0x000e620000000800 */
[----:B0-----:R-:W-:Y:S02]  /*11ba0*/  @P4 SHF.R.U32.HI R21, RZ, R17, R22 ;  /* 0x00000011ff154219 */ /* 0x001fe40000011616 */
[----:B-1----:R-:W-:-:S04]  /*11bb0*/  @P5 SHF.L.U32 R24, R26, R15, RZ ;  /* 0x0000000f1a185219 */ /* 0x002fc800000006ff */
[----:B------:R-:W-:Y:S01]  /*11bc0*/  LOP3.LUT R23, R24, R21, RZ, 0xfc, !PT ;  /* 0x0000001518177212 */ /* 0x000fe200078efcff */
[----:B------:R-:W-:-:S04]  /*11bd0*/  IMAD R21, R13, 0x4, R6 ;  /* 0x000000040d157824 */ /* 0x000fc800078e0206 */
[----:B--2---:R-:W-:-:S04]  /*11be0*/  IMAD.IADD R22, R20, 0x1, -R23 ;  /* 0x0000000114167824 */ /* 0x004fc800078e0a17 */
[----:B------:R-:W-:-:S05]  /*11bf0*/  VIADD R24, R22, 0xffffffff ;  /* 0xffffffff16187836 */ /* 0x000fca0000000000 */
[----:B------:R-:W-:Y:S01]  /*11c00*/  ISETP.GE.U32.AND P4, PT, R24, R20, PT ;  /* 0x000000141800720c */ /* 0x000fe20003f86070 */
[----:B------:R-:W-:-:S05]  /*11c10*/  @!P0 IMAD.MOV R24, RZ, RZ, R22 ;  /* 0x000000ffff188224 */ /* 0x000fca00078e0216 */
[----:B------:R-:W-:Y:S04]  /*11c20*/  STS [R21], R24 ;  /* 0x0000001815007388 */ /* 0x000fe80000000800 */
[----:B------:R0:W2:Y:S01]  /*11c30*/  LD.E R8, desc[UR36][R8.64+0x4] ;  /* 0x0000042408087980 */ /* 0x0000a2000c101900 */
[----:B------:R-:W-:Y:S01]  /*11c40*/  VIADD R22, R18, 0x1 ;  /* 0x0000000112167836 */ /* 0x000fe20000000000 */
[----:B------:R-:W-:Y:S01]  /*11c50*/  ISETP.GE.U32.AND P5, PT, R20, R23, PT ;  /* 0x000000171400720c */ /* 0x000fe20003fa6070 */
[----:B------:R-:W-:Y:S01]  /*11c60*/  VIADD R13, R13, 0x2 ;  /* 0x000000020d0d7836 */ /* 0x000fe20000000000 */
[----:B------:R-:W0:Y:S01]  /*11c70*/  LDS R28, [R19+0xe00] ;  /* 0x000e0000131c7984 */ /* 0x000e220000000800 */
[----:B------:R-:W-:Y:S01]  /*11c80*/  VIADD R18, R18, 0x2 ;  /* 0x0000000212127836 */ /* 0x000fe20000000000 */
[----:B------:R-:W-:Y:S01]  /*11c90*/  ISETP.NE.AND P6, PT, R22, R7, PT ;  /* 0x000000071600720c */ /* 0x000fe20003fc5270 */
[----:B------:R-:W-:Y:S01]  /*11ca0*/  IMAD.MOV.U32 R22, RZ, RZ, RZ ;  /* 0x000000ffff167224 */ /* 0x000fe200078e00ff */
[----:B------:R-:W-:-:S02]  /*11cb0*/  SEL R20, RZ, 0xffffffff, P5 ;  /* 0xffffffffff147807 */ /* 0x000fc40002800000 */
[----:B------:R-:W-:-:S04]  /*11cc0*/  @P0 SEL R20, RZ, 0xffffffff, !P4 ;  /* 0xffffffffff140807 */ /* 0x000fc80006000000 */
[----:B------:R-:W-:-:S04]  /*11cd0*/  LOP3.LUT R20, R20, 0x1, RZ, 0xc0, !PT ;  /* 0x0000000114147812 */ /* 0x000fc800078ec0ff */
[----:B------:R-:W-:Y:S01]  /*11ce0*/  ISETP.NE.U32.AND P5, PT, R20, 0x1, PT ;  /* 0x000000011400780c */ /* 0x000fe20003fa5070 */
        /* <DEDUP_REMOVED lines=14> */
.L_x_233:
[----:B------:R-:W-:Y:S05]  /*11dd0*/  @P3 BRA `(.L_x_228) ;  /* 0x0000000000703947 */ /* 0x000fea0003800000 */
[----:B--2---:R-:W-:-:S05]  /*11de0*/  IMAD.WIDE.U32 R8, R13, 0x4, R4 ;  /* 0x000000040d087825 */ /* 0x004fca00078e0004 */
[----:B------:R2:W5:Y:S01]  /*11df0*/  LD.E R22, desc[UR36][R8.64] ;  /* 0x0000002408167980 */ /* 0x000562000c101900 */
[----:B------:R-:W1:Y:S01]  /*11e00*/  S2UR UR7, SR_CgaCtaId ;  /* 0x00000000000779c3 */ /* 0x000e620000008800 */
[----:B------:R-:W-:Y:S01]  /*11e10*/  UMOV UR4, 0x400 ;  /* 0x0000040000047882 */ /* 0x000fe20000000000 */
[C---:B------:R-:W-:Y:S01]  /*11e20*/  ISETP.NE.AND P3, PT, R18.reuse, RZ, PT ;  /* 0x000000ff1200720c */ /* 0x040fe20003f65270 */
[----:B------:R-:W-:Y:S01]  /*11e30*/  UIADD3 UR4, UPT, UPT, UR4, 0x2814, URZ ;  /* 0x0000281404047890 */ /* 0x000fe2000fffe0ff */
[----:B0-----:R-:W-:Y:S01]  /*11e40*/  ISETP.NE.AND P4, PT, R18, R7, PT ;  /* 0x000000071200720c */ /* 0x001fe20003f85270 */
[----:B------:R-:W-:Y:S02]  /*11e50*/  IMAD.MOV.U32 R7, RZ, RZ, RZ ;  /* 0x000000ffff077224 */ /* 0x000fe400078e00ff */
[----:B--2---:R-:W-:Y:S01]  /*11e60*/  IMAD.MOV.U32 R8, RZ, RZ, RZ ;  /* 0x000000ffff087224 */ /* 0x004fe200078e00ff */
[----:B-1----:R-:W-:-:S06]  /*11e70*/  ULEA UR4, UR7, UR4, 0x18 ;  /* 0x0000000407047291 */ /* 0x002fcc000f8ec0ff */
[----:B------:R-:W-:-:S05]  /*11e80*/  LEA R19, R18, UR4, 0x2 ;  /* 0x0000000412137c11 */ /* 0x000fca000f8e10ff */
[----:B------:R-:W0:Y:S04]  /*11e90*/  @P3 LDS R18, [R19+0xdfc] ;  /* 0x000dfc0013123984 */ /* 0x000e280000000800 */
[----:B------:R-:W1:Y:S01]  /*11ea0*/  @P4 LDS R20, [R19+0xe00] ;  /* 0x000e000013144984 */ /* 0x000e620000000800 */
[----:B0-----:R-:W-:Y:S01]  /*11eb0*/  @P3 SHF.R.U32.HI R7, RZ, R17, R18 ;  /* 0x00000011ff073219 */ /* 0x001fe20000011612 */
[C---:B------:R-:W-:Y:S02]  /*11ec0*/  IMAD R18, R13.reuse, 0x4, R6 ;  /* 0x000000040d127824 */ /* 0x040fe400078e0206 */
[----:B------:R-:W-:Y:S01]  /*11ed0*/  VIADD R13, R13, 0x1 ;  /* 0x000000010d0d7836 */ /* 0x000fe20000000000 */
[----:B-1----:R-:W-:-:S04]  /*11ee0*/  @P4 SHF.L.U32 R8, R20, R15, RZ ;  /* 0x0000000f14084219 */ /* 0x002fc800000006ff */
[----:B------:R-:W-:-:S05]  /*11ef0*/  LOP3.LUT R7, R8, R7, RZ, 0xfc, !PT ;  /* 0x0000000708077212 */ /* 0x000fca00078efcff */
[C---:B-----5:R-:W-:Y:S01]  /*11f00*/  IMAD.IADD R8, R22.reuse, 0x1, -R7 ;  /* 0x0000000116087824 */ /* 0x060fe200078e0a07 */
        /* <DEDUP_REMOVED lines=8> */
[----:B------:R-:W-:-:S13]  /*11f90*/  ISETP.EQ.U32.AND P0, PT, R7, 0x1, PT ;  /* 0x000000010700780c */ /* 0x000fda0003f02070 */
.L_x_228:
[C---:B0-----:R-:W-:Y:S01]  /*11fa0*/  PRMT R7, R13.reuse, 0x8880, RZ ;  /* 0x000088800d077816 */ /* 0x041fe200000000ff */
[----:B------:R-:W-:Y:S01]  /*11fb0*/  BSSY.RECONVERGENT B3, `(.L_x_234) ;  /* 0x0000015000037945 */ /* 0x000fe20003800200 */
[----:B------:R-:W-:Y:S02]  /*11fc0*/  PRMT R20, R0, 0x8880, RZ ;  /* 0x0000888000147816 */ /* 0x000fe400000000ff */
[----:B-1----:R-:W-:Y:S02]  /*11fd0*/  PRMT R8, R13, 0x8880, RZ ;  /* 0x000088800d087816 */ /* 0x002fe400000000ff */
[----:B------:R-:W-:Y:S02]  /*11fe0*/  ISETP.LE.OR P3, PT, R20, R7, !P0 ;  /* 0x000000071400720c */ /* 0x000fe40004763670 */
[----:B------:R-:W-:Y:S02]  /*11ff0*/  PRMT R7, R8, 0x7710, RZ ;  /* 0x0000771008077816 */ /* 0x000fe400000000ff */
[----:B------:R-:W-:-:S09]  /*12000*/  PRMT R19, R12, 0x8880, RZ ;  /* 0x000088800c137816 */ /* 0x000fd200000000ff */
[----:B------:R-:W-:Y:S05]  /*12010*/  @P3 BRA `(.L_x_235) ;  /* 0x0000000000383947 */ /* 0x000fea0003800000 */
[----:B------:R-:W-:-:S07]  /*12020*/  LOP3.LUT R13, R13, 0xff, RZ, 0xc0, !PT ;  /* 0x000000ff0d0d7812 */ /* 0x000fce00078ec0ff */
.L_x_236:
[----:B--2---:R-:W-:-:S06]  /*12030*/  IMAD.WIDE.U32 R8, R13, 0x4, R4 ;  /* 0x000000040d087825 */ /* 0x004fcc00078e0004 */
[----:B------:R-:W2:Y:S01]  /*12040*/  LD.E R8, desc[UR36][R8.64] ;  /* 0x0000002408087980 */ /* 0x000ea2000c101900 */
[C---:B0-----:R-:W-:Y:S02]  /*12050*/  IMAD R18, R13.reuse, 0x4, R6 ;  /* 0x000000040d127824 */ /* 0x041fe400078e0206 */
[----:B------:R-:W-:-:S05]  /*12060*/  VIADD R13, R13, 0x1 ;  /* 0x000000010d0d7836 */ /* 0x000fca0000000000 */
[C---:B------:R-:W-:Y:S02]  /*12070*/  PRMT R7, R13.reuse, 0x8880, RZ ;  /* 0x000088800d077816 */ /* 0x040fe400000000ff */
[----:B------:R-:W-:Y:S02]  /*12080*/  PRMT R17, R13, 0x8880, RZ ;  /* 0x000088800d117816 */ /* 0x000fe400000000ff */
[----:B------:R-:W-:Y:S02]  /*12090*/  ISETP.GT.AND P4, PT, R20, R7, PT ;  /* 0x000000071400720c */ /* 0x000fe40003f84270 */
[----:B------:R-:W-:Y:S01]  /*120a0*/  PRMT R7, R17, 0x7710, RZ ;  /* 0x0000771011077816 */ /* 0x000fe200000000ff */
[C---:B--2---:R-:W-:Y:S01]  /*120b0*/  VIADD R15, R8.reuse, 0xffffffff ;  /* 0xffffffff080f7836 */ /* 0x044fe20000000000 */
[----:B------:R-:W-:-:S04]  /*120c0*/  ISETP.NE.AND P3, PT, R8, RZ, PT ;  /* 0x000000ff0800720c */ /* 0x000fc80003f65270 */
[----:B------:R0:W-:Y:S01]  /*120d0*/  STS [R18], R15 ;  /* 0x0000000f12007388 */ /* 0x0001e20000000800 */
[----:B------:R-:W-:-:S08]  /*120e0*/  PLOP3.LUT P0, PT, P3, PT, PT, 0x8, 0x80 ;  /* 0x000000000080781c */ /* 0x000fd00001f0e170 */
[----:B------:R-:W-:Y:S05]  /*120f0*/  @!P3 BRA P4, `(.L_x_236) ;  /* 0xfffffffc00ccb947 */ /* 0x000fea000203ffff */
.L_x_235:
[----:B------:R-:W-:Y:S05]  /*12100*/  BSYNC.RECONVERGENT B3 ;  /* 0x0000000000037941 */ /* 0x000fea0003800200 */
.L_x_234:
[----:B0-----:R-:W-:Y:S01]  /*12110*/  IMAD.MOV.U32 R15, RZ, RZ, R19 ;  /* 0x000000ffff0f7224 */ /* 0x001fe200078e0013 */
[----:B--2---:R-:W-:Y:S01]  /*12120*/  PRMT R4, R7, 0x8880, RZ ;  /* 0x0000888007047816 */ /* 0x004fe200000000ff */
[----:B------:R-:W-:Y:S03]  /*12130*/  BSSY.RECONVERGENT B3, `(.L_x_237) ;  /* 0x000000e000037945 */ /* 0x000fe60003800200 */
[----:B------:R-:W-:-:S13]  /*12140*/  ISETP.LT.OR P0, PT, R4, R15, P0 ;  /* 0x0000000f0400720c */ /* 0x000fda0000701670 */
[----:B------:R-:W-:Y:S05]  /*12150*/  @P0 BRA `(.L_x_238) ;  /* 0x00000000002c0947 */ /* 0x000fea0003800000 */
.L_x_239:
[C---:B------:R-:W-:Y:S01]  /*12160*/  VIADD R8, R7.reuse, 0xffffffff ;  /* 0xffffffff07087836 */ /* 0x040fe20000000000 */
[----:B0-----:R-:W0:Y:S01]  /*12170*/  LDS.64 R4, [R2+0x18] ;  /* 0x0000180002047984 */ /* 0x001e220000000a00 */
[----:B------:R-:W-:-:S03]  /*12180*/  PRMT R18, R7, 0x8880, RZ ;  /* 0x0000888007127816 */ /* 0x000fc600000000ff */
[----:B------:R-:W-:Y:S02]  /*12190*/  LOP3.LUT R9, R8, 0xff, RZ, 0xc0, !PT ;  /* 0x000000ff08097812 */ /* 0x000fe400078ec0ff */
[----:B------:R-:W-:Y:S02]  /*121a0*/  ISETP.GT.AND P0, PT, R18, R15, PT ;  /* 0x0000000f1200720c */ /* 0x000fe40003f04270 */
[----:B------:R-:W-:Y:S01]  /*121b0*/  PRMT R7, R8, 0x7610, R7 ;  /* 0x0000761008077816 */ /* 0x000fe20000000007 */
[----:B------:R-:W-:-:S06]  /*121c0*/  IMAD R13, R9, 0x4, R6 ;  /* 0x00000004090d7824 */ /* 0x000fcc00078e0206 */
[----:B------:R-:W1:Y:S01]  /*121d0*/  LDS R13, [R13] ;  /* 0x000000000d0d7984 */ /* 0x000e620000000800 */
[----:B0-----:R-:W-:-:S05]  /*121e0*/  IMAD.WIDE.U32 R4, R9, 0x4, R4 ;  /* 0x0000000409047825 */ /* 0x001fca00078e0004 */
[----:B-1----:R0:W-:Y:S01]  /*121f0*/  ST.E desc[UR36][R4.64], R13 ;  /* 0x0000000d04007985 */ /* 0x0021e2000c101924 */
[----:B------:R-:W-:Y:S05]  /*12200*/  @P0 BRA `(.L_x_239) ;  /* 0xfffffffc00d40947 */ /* 0x000fea000383ffff */
.L_x_238:
[----:B------:R-:W-:Y:S05]  /*12210*/  BSYNC.RECONVERGENT B3 ;  /* 0x0000000000037941 */ /* 0x000fea0003800200 */
.L_x_237:
[----:B------:R-:W-:Y:S05]  /*12220*/  @P2 BRA `(.L_x_240) ;  /* 0xffffffdc00d42947 */ /* 0x000fea000383ffff */
[C---:B0-----:R-:W-:Y:S01]  /*12230*/  PRMT R4, R12.reuse, 0x8880, RZ ;  /* 0x000088800c047816 */ /* 0x041fe200000000ff */
[----:B------:R-:W-:Y:S02]  /*12240*/  VIADD R12, R12, 0xffffffff ;  /* 0xffffffff0c0c7836 */ /* 0x000fe40000000000 */
[----:B------:R-:W-:Y:S01]  /*12250*/  VIADD R14, R14, 0xffffffff ;  /* 0xffffffff0e0e7836 */ /* 0x000fe20000000000 */
[----:B------:R-:W-:-:S13]  /*12260*/  ISETP.GT.AND P0, PT, R4, 0x1, PT ;  /* 0x000000010400780c */ /* 0x000fda0003f04270 */
[----:B------:R-:W-:Y:S05]  /*12270*/  @P0 BRA `(.L_x_241) ;  /* 0xffffffdc00bc0947 */ /* 0x000fea000383ffff */
[----:B------:R-:W-:Y:S05]  /*12280*/  BSYNC.RECONVERGENT B2 ;  /* 0x0000000000027941 */ /* 0x000fea0003800200 */
.L_x_224:
[----:B------:R1:W2:Y:S02]  /*12290*/  LDS.U8 R10, [R2+0x10] ;  /* 0x00001000020a7984 */ /* 0x0002a40000000000 */
.L_x_223:
[----:B------:R-:W-:Y:S05]  /*122a0*/  BSYNC.RECONVERGENT B1 ;  /* 0x0000000000017941 */ /* 0x000fea0003800200 */
.L_x_222:
[----:B--2---:R-:W-:-:S04]  /*122b0*/  PRMT R0, R10, 0x8880, RZ ;  /* 0x000088800a007816 */ /* 0x004fc800000000ff */
[----:B------:R-:W-:-:S13]  /*122c0*/  ISETP.GE.AND P0, PT, R0, 0x1, PT ;  /* 0x000000010000780c */ /* 0x000fda0003f06270 */
[----:B------:R-:W-:Y:S05]  /*122d0*/  @!P0 BRA `(.L_x_221) ;  /* 0x0000000000308947 */ /* 0x000fea0003800000 */
[----:B------:R2:W0:Y:S02]  /*122e0*/  LDS.64 R4, [R2+0x18] ;  /* 0x0000180002047984 */ /* 0x0004240000000a00 */
.L_x_242:
[----:B0-----:R-:W-:-:S05]  /*122f0*/  LOP3.LUT R7, R10, 0xff, RZ, 0xc0, !PT ;  /* 0x000000ff0a077812 */ /* 0x001fca00078ec0ff */
[----:B------:R-:W-:-:S06]  /*12300*/  IMAD.WIDE.U32 R6, R7, 0x4, R4 ;  /* 0x0000000407067825 */ /* 0x000fcc00078e0004 */
[----:B------:R-:W5:Y:S02]  /*12310*/  LD.E R6, desc[UR36][R6.64+-0x4] ;  /* 0xfffffc2406067980 */ /* 0x000f64000c101900 */
        /* <DEDUP_REMOVED lines=8> */
.L_x_221:
[----:B------:R-:W-:Y:S05]  /*123a0*/  BSYNC.RECONVERGENT B0 ;  /* 0x0000000000007941 */ /* 0x000fea0003800200 */
.L_x_220:
[----:B------:R-:W5:Y:S01]  /*123b0*/  S2UR UR7, SR_CgaCtaId ;  /* 0x00000000000779c3 */ /* 0x000f620000008800 */
[----:B------:R-:W-:Y:S01]  /*123c0*/  UMOV UR4, 0x400 ;  /* 0x0000040000047882 */ /* 0x000fe20000000000 */
[----:B------:R-:W-:Y:S01]  /*123d0*/  MOV R3, 0x0 ;  /* 0x0000000000037802 */ /* 0x000fe20000000f00 */
[----:B------:R-:W1:Y:S01]  /*123e0*/  LDCU.64 UR8, c[0x4][0x8] ;  /* 0x01000100ff0877ac */ /* 0x000e620008000a00 */
[----:B------:R-:W-:Y:S02]  /*123f0*/  IMAD.U32 R6, RZ, RZ, UR5 ;  /* 0x00000005ff067e24 */ /* 0x000fe4000f8e00ff */
[----:B0-----:R-:W-:Y:S02]  /*12400*/  IMAD.U32 R7, RZ, RZ, UR6 ;  /* 0x00000006ff077e24 */ /* 0x001fe4000f8e00ff */
[----:B------:R0:W0:Y:S01]  /*12410*/  LDC.64 R8, c[0x4][R3] ;  /* 0x0100000003087b82 */ /* 0x0000220000000a00 */
[----:B-1----:R-:W-:Y:S02]  /*12420*/  IMAD.U32 R4, RZ, RZ, UR8 ;  /* 0x00000008ff047e24 */ /* 0x002fe4000f8e00ff */
[----:B------:R-:W-:Y:S01]  /*12430*/  IMAD.U32 R5, RZ, RZ, UR9 ;  /* 0x00000009ff057e24 */ /* 0x000fe2000f8e00ff */
[----:B-----5:R-:W-:-:S09]  /*12440*/  ULEA UR4, UR7, UR4, 0x18 ;  /* 0x0000000407047291 */ /* 0x020fd2000f8ec0ff */
[----:B------:R-:W1:Y:S04]  /*12450*/  LDS R0, [UR4+0x3614] ;  /* 0x00361404ff007984 */ /* 0x000e680008000800 */
[----:B01----:R1:W-:Y:S02]  /*12460*/  STL [R1], R0 ;  /* 0x0000000001007387 */ /* 0x0033e40000100800 */
[----:B------:R-:W-:-:S07]  /*12470*/  LEPC R20, `(.L_x_243) ;  /* 0x000000001014794e */ /* 0x000fce0000000000 */
[----:B-1234-:R-:W-:Y:S05]  /*12480*/  CALL.ABS.NOINC R8 ;  /* 0x0000000008007343 */ /* 0x01efea0003c00000 */
.L_x_243:
[----:B------:R-:W0:Y:S01]  /*12490*/  LDS.S8 R7, [R2] ;  /* 0x0000000002077984 */ /* 0x000e220000000200 */
[----:B------:R-:W1:Y:S01]  /*124a0*/  LDCU.64 UR4, c[0x0][0x380] ;  /* 0x00007000ff0477ac */ /* 0x000e620008000a00 */
[----:B------:R-:W-:Y:S01]  /*124b0*/  IMAD.SHL.U32 R16, R16, 0x2, RZ ;  /* 0x0000000210107824 */ /* 0x000fe200078e00ff */
[----:B------:R-:W-:Y:S01]  /*124c0*/  BSSY.RECONVERGENT B0, `(.L_x_244) ;  /* 0x0000054000007945 */ /* 0x000fe20003800200 */
[----:B------:R-:W2:Y:S03]  /*124d0*/  LDS.U8 R0, [R2+0x10] ;  /* 0x0000100002007984 */ /* 0x000ea60000000000 */
[----:B------:R-:W-:Y:S02]  /*124e0*/  SHF.R.S32.HI R3, RZ, 0x1f, R16 ;  /* 0x0000001fff037819 */ /* 0x000fe40000011410 */
[----:B-1----:R-:W-:-:S04]  /*124f0*/  IADD3 R4, P0, PT, R16, UR4, RZ ;  /* 0x0000000410047c10 */ /* 0x002fc8000ff1e0ff */
[----:B------:R-:W-:-:S05]  /*12500*/  IADD3.X R5, PT, PT, R3, UR5, RZ, P0, !PT ;  /* 0x0000000503057c10 */ /* 0x000fca00087fe4ff */
[----:B0-----:R0:W-:Y:S01]  /*12510*/  STG.E.U8 desc[UR36][R4.64+0x1403], R7 ;  /* 0x0014030704007986 */ /* 0x0011e2000c101124 */
[----:B------:R-:W-:-:S03]  /*12520*/  ISETP.GE.AND P0, PT, R7, 0x1, PT ;  /* 0x000000010700780c */ /* 0x000fc60003f06270 */
[----:B--2---:R0:W-:Y:S10]  /*12530*/  STG.E.U8 desc[UR36][R4.64+0x1404], R0 ;  /* 0x0014040004007986 */ /* 0x0041f4000c101124 */
[----:B------:R-:W-:Y:S05]  /*12540*/  @!P0 BRA `(.L_x_245) ;  /* 0x00000004002c8947 */ /* 0x000fea0003800000 */
[----:B0-----:R0:W1:Y:S01]  /*12550*/  LDS.64 R4, [R2+0x8] ;  /* 0x0000080002047984 */ /* 0x0010620000000a00 */
[----:B------:R-:W-:Y:S01]  /*12560*/  LOP3.LUT R7, R7, 0xffff, RZ, 0xc0, !PT ;  /* 0x0000ffff07077812 */ /* 0x000fe200078ec0ff */
[----:B------:R-:W-:Y:S03]  /*12570*/  BSSY.RECONVERGENT B1, `(.L_x_246) ;  /* 0x000002f000017945 */ /* 0x000fe60003800200 */
[C---:B------:R-:W-:Y:S02]  /*12580*/  ISETP.GE.U32.AND P1, PT, R7.reuse, 0x4, PT ;  /* 0x000000040700780c */ /* 0x040fe40003f26070 */
[----:B------:R-:W-:Y:S01]  /*12590*/  LOP3.LUT R10, R7, 0xff, RZ, 0xc0, !PT ;  /* 0x000000ff070a7812 */ /* 0x000fe200078ec0ff */
[----:B------:R-:W-:-:S03]  /*125a0*/  IMAD.MOV.U32 R7, RZ, RZ, RZ ;  /* 0x000000ffff077224 */ /* 0x000fc600078e00ff */
[----:B------:R-:W-:-:S04]  /*125b0*/  LOP3.LUT R6, R10, 0x3, RZ, 0xc0, !PT ;  /* 0x000000030a067812 */ /* 0x000fc800078ec0ff */
[----:B------:R-:W-:-:S03]  /*125c0*/  ISETP.NE.AND P0, PT, R6, RZ, PT ;  /* 0x000000ff0600720c */ /* 0x000fc60003f05270 */
[----:B0-----:R-:W-:Y:S10]  /*125d0*/  @!P1 BRA `(.L_x_247) ;  /* 0x0000000000a09947 */ /* 0x001ff40003800000 */
[----:B------:R-:W0:Y:S01]  /*125e0*/  LDC.64 R8, c[0x0][0x388] ;  /* 0x0000e200ff087b82 */ /* 0x000e220000000a00 */
[----:B------:R-:W2:Y:S01]  /*125f0*/  LDCU.64 UR4, c[0x0][0x388] ;  /* 0x00007100ff0477ac */ /* 0x000ea20008000a00 */
[C---:B------:R-:W-:Y:S01]  /*12600*/  VIADD R7, R16.reuse, 0x1403 ;  /* 0x0000140310077836 */ /* 0x040fe20000000000 */
[----:B--2---:R-:W-:-:S04]  /*12610*/  LEA R14, P2, R16, UR4, 0x2 ;  /* 0x00000004100e7c11 */ /* 0x004fc8000f8410ff */
[----:B------:R-:W-:Y:S01]  /*12620*/  IADD3 R14, P3, PT, R14, 0x500c, RZ ;  /* 0x0000500c0e0e7810 */ /* 0x000fe20007f7e0ff */
[----:B0-----:R-:W-:Y:S01]  /*12630*/  IMAD.WIDE R8, R7, 0x4, R8 ;  /* 0x0000000407087825 */ /* 0x001fe200078e0208 */
[----:B------:R-:W-:Y:S02]  /*12640*/  SHF.R.U32.HI R7, RZ, 0x2, R10 ;  /* 0x00000002ff077819 */ /* 0x000fe4000001160a */
[----:B------:R-:W-:Y:S02]  /*12650*/  LEA.HI.X R23, R16, UR5, R3, 0x2, P2 ;  /* 0x0000000510177c11 */ /* 0x000fe400090f1403 */
[----:B------:R-:W-:Y:S01]  /*12660*/  IADD3 R12, P1, PT, R8, 0xc, RZ ;  /* 0x0000000c080c7810 */ /* 0x000fe20007f3e0ff */
[----:B------:R-:W-:Y:S02]  /*12670*/  IMAD.SHL.U32 R7, R7, 0x4, RZ ;  /* 0x0000000407077824 */ /* 0x000fe400078e00ff */
[----:B------:R-:W-:Y:S02]  /*12680*/  IMAD.X R23, RZ, RZ, R23, P3 ;  /* 0x000000ffff177224 */ /* 0x000fe400018e0617 */
[----:B------:R-:W-:Y:S01]  /*12690*/  IMAD.X R25, RZ, RZ, R9, P1 ;  /* 0x000000ffff197224 */ /* 0x000fe200008e0609 */
[----:B-1----:R-:W-:-:S02]  /*126a0*/  IADD3 R15, P1, PT, R4, 0x8, RZ ;  /* 0x00000008040f7810 */ /* 0x002fc40007f3e0ff */
[----:B------:R-:W-:Y:S02]  /*126b0*/  LOP3.LUT R8, R7, 0x7c, RZ, 0xe2, !PT ;  /* 0x0000007c07087812 */ /* 0x000fe400078ee2ff */
[----:B------:R-:W-:Y:S01]  /*126c0*/  LOP3.LUT R7, R10, 0x7c, RZ, 0xc0, !PT ;  /* 0x0000007c0a077812 */ /* 0x000fe200078ec0ff */
[----:B------:R-:W-:Y:S02]  /*126d0*/  IMAD.X R18, RZ, RZ, R5, P1 ;  /* 0x000000ffff127224 */ /* 0x000fe400008e0605 */
[----:B------:R-:W-:-:S07]  /*126e0*/  IMAD.MOV R13, RZ, RZ, -R8 ;  /* 0x000000ffff0d7224 */ /* 0x000fce00078e0a08 */
.L_x_248:
[----:B------:R-:W-:Y:S02]  /*126f0*/  IMAD.MOV.U32 R8, RZ, RZ, R15 ;  /* 0x000000ffff087224 */ /* 0x000fe400078e000f */
[----:B------:R-:W-:-:S05]  /*12700*/  IMAD.MOV.U32 R9, RZ, RZ, R18 ;  /* 0x000000ffff097224 */ /* 0x000fca00078e0012 */
[----:B------:R-:W2:Y:S01]  /*12710*/  LD.E R15, desc[UR36][R8.64+-0x8] ;  /* 0xfffff824080f7980 */ /* 0x000ea2000c101900 */
[----:B0-----:R-:W-:Y:S02]  /*12720*/  IMAD.MOV.U32 R10, RZ, RZ, R14 ;  /* 0x000000ffff0a7224 */ /* 0x001fe400078e000e */
[----:B------:R-:W-:-:S05]  /*12730*/  IMAD.MOV.U32 R11, RZ, RZ, R23 ;  /* 0x000000ffff0b7224 */ /* 0x000fca00078e0017 */
[----:B--2---:R0:W-:Y:S04]  /*12740*/  STG.E desc[UR36][R10.64], R15 ;  /* 0x0000000f0a007986 */ /* 0x0041e8000c101924 */
[----:B------:R-:W2:Y:S01]  /*12750*/  LD.E R17, desc[UR36][R8.64+-0x4] ;  /* 0xfffffc2408117980 */ /* 0x000ea2000c101900 */
[----:B0-----:R-:W-:Y:S02]  /*12760*/  IMAD.MOV.U32 R10, RZ, RZ, R12 ;  /* 0x000000ffff0a7224 */ /* 0x001fe400078e000c */
[----:B------:R-:W-:-:S05]  /*12770*/  IMAD.MOV.U32 R11, RZ, RZ, R25 ;  /* 0x000000ffff0b7224 */ /* 0x000fca00078e0019 */
[----:B--2---:R0:W-:Y:S04]  /*12780*/  STG.E desc[UR36][R10.64+-0x8], R17 ;  /* 0xfffff8110a007986 */ /* 0x0041e8000c101924 */
[----:B------:R-:W2:Y:S04]  /*12790*/  LD.E R19, desc[UR36][R8.64] ;  /* 0x0000002408137980 */ /* 0x000ea8000c101900 */
[----:B--2---:R0:W-:Y:S04]  /*127a0*/  STG.E desc[UR36][R10.64+-0x4], R19 ;  /* 0xfffffc130a007986 */ /* 0x0041e8000c101924 */
[----:B------:R-:W2:Y:S01]  /*127b0*/  LD.E R21, desc[UR36][R8.64+0x4] ;  /* 0x0000042408157980 */ /* 0x000ea2000c101900 */
[----:B------:R-:W-:Y:S01]  /*127c0*/  VIADD R13, R13, 0x4 ;  /* 0x000000040d0d7836 */ /* 0x000fe20000000000 */
[----:B------:R-:W-:-:S02]  /*127d0*/  IADD3 R14, P4, PT, R14, 0x10, RZ ;  /* 0x000000100e0e7810 */ /* 0x000fc40007f9e0ff */
[----:B------:R-:W-:Y:S02]  /*127e0*/  IADD3 R15, P2, PT, R8, 0x10, RZ ;  /* 0x00000010080f7810 */ /* 0x000fe40007f5e0ff */
[----:B------:R-:W-:Y:S01]  /*127f0*/  ISETP.NE.AND P1, PT, R13, RZ, PT ;  /* 0x000000ff0d00720c */ /* 0x000fe20003f25270 */
[----:B------:R-:W-:Y:S01]  /*12800*/  IMAD.X R23, RZ, RZ, R23, P4 ;  /* 0x000000ffff177224 */ /* 0x000fe200020e0617 */
[----:B------:R-:W-:Y:S01]  /*12810*/  IADD3 R12, P3, PT, R10, 0x10, RZ ;  /* 0x000000100a0c7810 */ /* 0x000fe20007f7e0ff */
[----:B------:R-:W-:-:S04]  /*12820*/  IMAD.X R18, RZ, RZ, R9, P2 ;  /* 0x000000ffff127224 */ /* 0x000fc800010e0609 */
[----:B------:R-:W-:Y:S01]  /*12830*/  IMAD.X R25, RZ, RZ, R11, P3 ;  /* 0x000000ffff197224 */ /* 0x000fe200018e060b */
[----:B--2---:R0:W-:Y:S05]  /*12840*/  STG.E desc[UR36][R10.64], R21 ;  /* 0x000000150a007986 */ /* 0x0041ea000c101924 */
[----:B------:R-:W-:Y:S05]  /*12850*/  @P1 BRA `(.L_x_248) ;  /* 0xfffffffc00a41947 */ /* 0x000fea000383ffff */
.L_x_247:
[----:B------:R-:W-:Y:S05]  /*12860*/  BSYNC.RECONVERGENT B1 ;  /* 0x0000000000017941 */ /* 0x000fea0003800200 */
.L_x_246:
[----:B------:R-:W-:Y:S05]  /*12870*/  @!P0 BRA `(.L_x_245) ;  /* 0x0000000000608947 */ /* 0x000fea0003800000 */
[----:B------:R-:W2:Y:S01]  /*12880*/  LDCU.64 UR4, c[0x0][0x388] ;  /* 0x00007100ff0477ac */ /* 0x000ea20008000a00 */
[----:B0-----:R-:W-:Y:S01]  /*12890*/  IADD3 R11, P0, PT, R16, R7, RZ ;  /* 0x00000007100b7210 */ /* 0x001fe20007f1e0ff */
[----:B-1----:R-:W-:-:S04]  /*128a0*/  IMAD.WIDE.U32 R4, R7, 0x4, R4 ;  /* 0x0000000407047825 */ /* 0x002fc800078e0004 */
[----:B------:R-:W-:Y:S02]  /*128b0*/  IMAD.X R8, RZ, RZ, R3, P0 ;  /* 0x000000ffff087224 */ /* 0x000fe400000e0603 */
[----:B------:R-:W-:Y:S02]  /*128c0*/  IMAD.MOV.U32 R9, RZ, RZ, R5 ;  /* 0x000000ffff097224 */ /* 0x000fe400078e0005 */
[----:B------:R-:W-:Y:S01]  /*128d0*/  IMAD.MOV R6, RZ, RZ, -R6 ;  /* 0x000000ffff067224 */ /* 0x000fe200078e0a06 */
[----:B--2---:R-:W-:-:S04]  /*128e0*/  LEA R10, P1, R11, UR4, 0x2 ;  /* 0x000000040b0a7c11 */ /* 0x004fc8000f8210ff */
[----:B------:R-:W-:Y:S02]  /*128f0*/  IADD3 R10, P0, PT, R10, 0x500c, RZ ;  /* 0x0000500c0a0a7810 */ /* 0x000fe40007f1e0ff */
[----:B------:R-:W-:Y:S01]  /*12900*/  LEA.HI.X R11, R11, UR5, R8, 0x2, P1 ;  /* 0x000000050b0b7c11 */ /* 0x000fe200088f1408 */
[----:B------:R-:W-:-:S04]  /*12910*/  IMAD.MOV.U32 R8, RZ, RZ, R4 ;  /* 0x000000ffff087224 */ /* 0x000fc800078e0004 */
[----:B------:R-:W-:-:S07]  /*12920*/  IMAD.X R11, RZ, RZ, R11, P0 ;  /* 0x000000ffff0b7224 */ /* 0x000fce00000e060b */
.L_x_249:
[----:B--2---:R-:W-:Y:S02]  /*12930*/  IMAD.MOV.U32 R4, RZ, RZ, R8 ;  /* 0x000000ffff047224 */ /* 0x004fe400078e0008 */
[----:B------:R-:W-:-:S05]  /*12940*/  IMAD.MOV.U32 R5, RZ, RZ, R9 ;  /* 0x000000ffff057224 */ /* 0x000fca00078e0009 */
[----:B------:R0:W2:Y:S01]  /*12950*/  LD.E R7, desc[UR36][R4.64] ;  /* 0x0000002404077980 */ /* 0x0000a2000c101900 */
[----:B------:R-:W-:Y:S01]  /*12960*/  VIADD R6, R6, 0x1 ;  /* 0x0000000106067836 */ /* 0x000fe20000000000 */
[----:B------:R-:W-:-:S04]  /*12970*/  IADD3 R8, P2, PT, R8, 0x4, RZ ;  /* 0x0000000408087810 */ /* 0x000fc80007f5e0ff */
[----:B------:R-:W-:Y:S01]  /*12980*/  ISETP.NE.AND P0, PT, R6, RZ, PT ;  /* 0x000000ff0600720c */ /* 0x000fe20003f05270 */
[----:B------:R-:W-:Y:S02]  /*12990*/  IMAD.X R9, RZ, RZ, R9, P2 ;  /* 0x000000ffff097224 */ /* 0x000fe400010e0609 */
[----:B0-----:R-:W-:Y:S01]  /*129a0*/  IMAD.MOV.U32 R4, RZ, RZ, R10 ;  /* 0x000000ffff047224 */ /* 0x001fe200078e000a */
[----:B------:R-:W-:Y:S01]  /*129b0*/  IADD3 R10, P1, PT, R10, 0x4, RZ ;  /* 0x000000040a0a7810 */ /* 0x000fe20007f3e0ff */
[----:B------:R-:W-:-:S04]  /*129c0*/  IMAD.MOV.U32 R5, RZ, RZ, R11 ;  /* 0x000000ffff057224 */ /* 0x000fc800078e000b */
[----:B------:R-:W-:Y:S01]  /*129d0*/  IMAD.X R11, RZ, RZ, R11, P1 ;  /* 0x000000ffff0b7224 */ /* 0x000fe200008e060b */
[----:B--2---:R2:W-:Y:S03]  /*129e0*/  STG.E desc[UR36][R4.64], R7 ;  /* 0x0000000704007986 */ /* 0x0045e6000c101924 */
[----:B------:R-:W-:Y:S05]  /*129f0*/  @P0 BRA `(.L_x_249) ;  /* 0xfffffffc00cc0947 */ /* 0x000fea000383ffff */
.L_x_245:
[----:B------:R-:W-:Y:S05]  /*12a00*/  BSYNC.RECONVERGENT B0 ;  /* 0x0000000000007941 */ /* 0x000fea0003800200 */
.L_x_244:
[----:B012---:R-:W-:-:S04]  /*12a10*/  PRMT R4, R0, 0x8880, RZ ;  /* 0x0000888000047816 */ /* 0x007fc800000000ff */
[----:B------:R-:W-:-:S13]  /*12a20*/  ISETP.GE.AND P0, PT, R4, 0x1, PT ;  /* 0x000000010400780c */ /* 0x000fda0003f06270 */
[----:B------:R-:W-:Y:S05]  /*12a30*/  @!P0 EXIT ;  /* 0x000000000000894d */ /* 0x000fea0003800000 */
[----:B------:R0:W1:Y:S01]  /*12a40*/  LDS.64 R4, [R2+0x18] ;  /* 0x0000180002047984 */ /* 0x0000620000000a00 */
[C---:B------:R-:W-:Y:S01]  /*12a50*/  ISETP.GE.U32.AND P1, PT, R0.reuse, 0x4, PT ;  /* 0x000000040000780c */ /* 0x040fe20003f26070 */
[----:B------:R-:W-:Y:S01]  /*12a60*/  BSSY.RECONVERGENT B0, `(.L_x_250) ;  /* 0x000002d000007945 */ /* 0x000fe20003800200 */
[----:B------:R-:W-:Y:S01]  /*12a70*/  LOP3.LUT R6, R0, 0x3, RZ, 0xc0, !PT ;  /* 0x0000000300067812 */ /* 0x000fe200078ec0ff */
[----:B------:R-:W-:-:S03]  /*12a80*/  IMAD.MOV.U32 R7, RZ, RZ, RZ ;  /* 0x000000ffff077224 */ /* 0x000fc600078e00ff */
[----:B------:R-:W-:-:S07]  /*12a90*/  ISETP.NE.AND P0, PT, R6, RZ, PT ;  /* 0x000000ff0600720c */ /* 0x000fce0003f05270 */
[----:B0-----:R-:W-:Y:S06]  /*12aa0*/  @!P1 BRA `(.L_x_251) ;  /* 0x0000000000a09947 */ /* 0x001fec0003800000 */
[----:B------:R-:W0:Y:S01]  /*12ab0*/  LDC.64 R8, c[0x0][0x388] ;  /* 0x0000e200ff087b82 */ /* 0x000e220000000a00 */
[----:B------:R-:W2:Y:S01]  /*12ac0*/  LDCU.64 UR4, c[0x0][0x388] ;  /* 0x00007100ff0477ac */ /* 0x000ea20008000a00 */
[----:B------:R-:W-:Y:S01]  /*12ad0*/  VIADD R7, R16, 0x1404 ;  /* 0x0000140410077836 */ /* 0x000fe20000000000 */
[----:B------:R-:W-:-:S05]  /*12ae0*/  SHF.R.U32.HI R2, RZ, 0x2, R0 ;  /* 0x00000002ff027819 */ /* 0x000fca0000011600 */
[----:B------:R-:W-:-:S05]  /*12af0*/  IMAD.SHL.U32 R2, R2, 0x4, RZ ;  /* 0x0000000402027824 */ /* 0x000fca00078e00ff */
[----:B------:R-:W-:-:S05]  /*12b00*/  LOP3.LUT R2, R2, 0x7c, RZ, 0xe2, !PT ;  /* 0x0000007c02027812 */ /* 0x000fca00078ee2ff */
[----:B------:R-:W-:Y:S01]  /*12b10*/  IMAD.MOV R2, RZ, RZ, -R2 ;  /* 0x000000ffff027224 */ /* 0x000fe200078e0a02 */
[----:B--2---:R-:W-:-:S04]  /*12b20*/  LEA R12, P3, R16, UR4, 0x2 ;  /* 0x00000004100c7c11 */ /* 0x004fc8000f8610ff */
[----:B------:R-:W-:Y:S01]  /*12b30*/  IADD3 R12, P2, PT, R12, 0x5010, RZ ;  /* 0x000050100c0c7810 */ /* 0x000fe20007f5e0ff */
[----:B0-----:R-:W-:Y:S01]  /*12b40*/  IMAD.WIDE R8, R7, 0x4, R8 ;  /* 0x0000000407087825 */ /* 0x001fe200078e0208 */
[----:B------:R-:W-:Y:S02]  /*12b50*/  LEA.HI.X R21, R16, UR5, R3, 0x2, P3 ;  /* 0x0000000510157c11 */ /* 0x000fe400098f1403 */
[----:B------:R-:W-:Y:S02]  /*12b60*/  LOP3.LUT R7, R0, 0x7c, RZ, 0xc0, !PT ;  /* 0x0000007c00077812 */ /* 0x000fe400078ec0ff */
[----:B------:R-:W-:Y:S01]  /*12b70*/  IADD3 R14, P1, PT, R8, 0xc, RZ ;  /* 0x0000000c080e7810 */ /* 0x000fe20007f3e0ff */
[----:B------:R-:W-:-:S04]  /*12b80*/  IMAD.X R21, RZ, RZ, R21, P2 ;  /* 0x000000ffff157224 */ /* 0x000fc800010e0615 */
[----:B------:R-:W-:Y:S01]  /*12b90*/  IMAD.X R23, RZ, RZ, R9, P1 ;  /* 0x000000ffff177224 */ /* 0x000fe200008e0609 */
[----:B-1----:R-:W-:-:S05]  /*12ba0*/  IADD3 R13, P1, PT, R4, 0x8, RZ ;  /* 0x00000008040d7810 */ /* 0x002fca0007f3e0ff */
[----:B------:R-:W-:-:S08]  /*12bb0*/  IMAD.X R0, RZ, RZ, R5, P1 ;  /* 0x000000ffff007224 */ /* 0x000fd000008e0605 */
.L_x_252:
        /* <DEDUP_REMOVED lines=23> */
.L_x_251:
[----:B------:R-:W-:Y:S05]  /*12d30*/  BSYNC.RECONVERGENT B0 ;  /* 0x0000000000007941 */ /* 0x000fea0003800200 */
.L_x_250:
[----:B------:R-:W-:Y:S05]  /*12d40*/  @!P0 EXIT ;  /* 0x000000000000894d */ /* 0x000fea0003800000 */
[----:B------:R-:W2:Y:S01]  /*12d50*/  LDCU.64 UR4, c[0x0][0x388] ;  /* 0x00007100ff0477ac */ /* 0x000ea20008000a00 */
[----:B------:R-:W-:Y:S01]  /*12d60*/  IADD3 R9, P0, PT, R16, R7, RZ ;  /* 0x0000000710097210 */ /* 0x000fe20007f1e0ff */
[----:B-1----:R-:W-:-:S04]  /*12d70*/  IMAD.WIDE.U32 R4, R7, 0x4, R4 ;  /* 0x0000000407047825 */ /* 0x002fc800078e0004 */
[----:B------:R-:W-:Y:S02]  /*12d80*/  IMAD.X R2, RZ, RZ, R3, P0 ;  /* 0x000000ffff027224 */ /* 0x000fe400000e0603 */
[----:B------:R-:W-:Y:S02]  /*12d90*/  IMAD.MOV.U32 R7, RZ, RZ, R5 ;  /* 0x000000ffff077224 */ /* 0x000fe400078e0005 */
[----:B------:R-:W-:Y:S01]  /*12da0*/  IMAD.MOV R6, RZ, RZ, -R6 ;  /* 0x000000ffff067224 */ /* 0x000fe200078e0a06 */
[----:B--2---:R-:W-:-:S04]  /*12db0*/  LEA R0, P1, R9, UR4, 0x2 ;  /* 0x0000000409007c11 */ /* 0x004fc8000f8210ff */
[----:B------:R-:W-:Y:S02]  /*12dc0*/  IADD3 R0, P0, PT, R0, 0x5010, RZ ;  /* 0x0000501000007810 */ /* 0x000fe40007f1e0ff */
[----:B------:R-:W-:-:S05]  /*12dd0*/  LEA.HI.X R9, R9, UR5, R2, 0x2, P1 ;  /* 0x0000000509097c11 */ /* 0x000fca00088f1402 */
[----:B------:R-:W-:-:S07]  /*12de0*/  IMAD.X R9, RZ, RZ, R9, P0 ;  /* 0x000000ffff097224 */ /* 0x000fce00000e0609 */
.L_x_253:
[----:B-1----:R-:W-:Y:S02]  /*12df0*/  IMAD.MOV.U32 R2, RZ, RZ, R4 ;  /* 0x000000ffff027224 */ /* 0x002fe400078e0004 */
[----:B------:R-:W-:-:S05]  /*12e00*/  IMAD.MOV.U32 R3, RZ, RZ, R7 ;  /* 0x000000ffff037224 */ /* 0x000fca00078e0007 */
[----:B------:R1:W2:Y:S01]  /*12e10*/  LD.E R5, desc[UR36][R2.64] ;  /* 0x0000002402057980 */ /* 0x0002a2000c101900 */
[----:B------:R-:W-:Y:S01]  /*12e20*/  VIADD R6, R6, 0x1 ;  /* 0x0000000106067836 */ /* 0x000fe20000000000 */
[----:B------:R-:W-:-:S04]  /*12e30*/  IADD3 R4, P2, PT, R4, 0x4, RZ ;  /* 0x0000000404047810 */ /* 0x000fc80007f5e0ff */
[----:B------:R-:W-:Y:S01]  /*12e40*/  ISETP.NE.AND P0, PT, R6, RZ, PT ;  /* 0x000000ff0600720c */ /* 0x000fe20003f05270 */
[----:B------:R-:W-:Y:S02]  /*12e50*/  IMAD.X R7, RZ, RZ, R7, P2 ;  /* 0x000000ffff077224 */ /* 0x000fe400010e0607 */
[----:B-1----:R-:W-:Y:S01]  /*12e60*/  IMAD.MOV.U32 R2, RZ, RZ, R0 ;  /* 0x000000ffff027224 */ /* 0x002fe200078e0000 */
[----:B------:R-:W-:Y:S01]  /*12e70*/  IADD3 R0, P1, PT, R0, 0x4, RZ ;  /* 0x0000000400007810 */ /* 0x000fe20007f3e0ff */
[----:B------:R-:W-:-:S04]  /*12e80*/  IMAD.MOV.U32 R3, RZ, RZ, R9 ;  /* 0x000000ffff037224 */ /* 0x000fc800078e0009 */
[----:B------:R-:W-:Y:S01]  /*12e90*/  IMAD.X R9, RZ, RZ, R9, P1 ;  /* 0x000000ffff097224 */ /* 0x000fe200008e0609 */
[----:B--2---:R1:W-:Y:S03]  /*12ea0*/  STG.E desc[UR36][R2.64], R5 ;  /* 0x0000000502007986 */ /* 0x0043e6000c101924 */
[----:B------:R-:W-:Y:S05]  /*12eb0*/  @P0 BRA `(.L_x_253) ;  /* 0xfffffffc00cc0947 */ /* 0x000fea000383ffff */
[----:B------:R-:W-:Y:S05]  /*12ec0*/  EXIT ;  /* 0x000000000000794d */ /* 0x000fea0003800000 */
.L_x_254:
[----:B------:R-:W-:-:S00]  /*12ed0*/  BRA `(.L_x_254) ;  /* 0xfffffffc00fc7947 */ /* 0x000fc0000383ffff */
[----:B------:R-:W-:-:S00]  /*12ee0*/  NOP ;  /* 0x0000000000007918 */ /* 0x000fc00000000000 */
        /* <DEDUP_REMOVED lines=9> */
.L_x_255:


//--------------------- .nv.global.init           --------------------------
	.section	.nv.global.init,"aw",@progbits
.nv.global.init:
	.type		$str,@object
	.size		$str,(.L_0 - $str)
$str:
        /*0000*/ 	.byte	0x72, 0x65, 0x73, 0x20, 0x61, 0x64, 0x6c, 0x61, 0x61, 0x68, 0x20, 0x25, 0x75, 0x0a, 0x00
.L_0:


//--------------------- .nv.shared._Z9kernelenkPcPj --------------------------
	.section	.nv.shared._Z9kernelenkPcPj,"aw",@nobits
	.sectionflags	@""
	.align	8
.nv.shared._Z9kernelenkPcPj:
	.zero		20884


//--------------------- .nv.shared.reserved.0     --------------------------
	.section	.nv.shared.reserved.0,"aw",@nobits
	.weak		__nv_reservedSMEM_offset_0_alias
	.size		__nv_reservedSMEM_offset_0_alias, 0, 64
	.other		__nv_reservedSMEM_offset_0_alias,@"STO_CUDA_RESERVED_SHARED STV_DEFAULT"
__nv_reservedSMEM_offset_0_alias:
	.zero		0
	.zero		64


//--------------------- .nv.constant0._Z9kernelenkPcPj --------------------------
	.section	.nv.constant0._Z9kernelenkPcPj,"a",@progbits
	.sectionflags	@""
	.align	4
.nv.constant0._Z9kernelenkPcPj:
	.zero		912


//--------------------- SYMBOLS --------------------------

	.type		.nv.reservedSmem.offset0,@object
	.size		.nv.reservedSmem.offset0,0x4
	.type		.nv.reservedSmem.cap,@object
	.size		.nv.reservedSmem.cap,0x4
	.type		vprintf,@function
